def attn_fwd(
    Q,
    K,
    V,
    Out,
    Lse,
    sm_scale,
    stride_qz,
    stride_qh,
    stride_qm,
    stride_qk,
    stride_kz,
    stride_kh,
    stride_kn,
    stride_kk,
    stride_vz,
    stride_vh,
    stride_vn,
    stride_vk,
    stride_oz,
    stride_oh,
    stride_om,
    stride_ok,
    seqlen_q,
    seqlen_k,
    BLOCK_M: tl.constexpr,
    BLOCK_N: tl.constexpr,
    HEAD_DIM: tl.constexpr,
    CAUSAL: tl.constexpr,
):
    start_m = tl.program_id(0)
    off_hz = tl.program_id(1)
    q_off = off_hz * stride_qh
    k_off = off_hz * stride_kh
    v_off = off_hz * stride_vh
    offs_m = start_m * BLOCK_M + tl.arange(0, BLOCK_M)
    offs_d = tl.arange(0, HEAD_DIM)
    offs_n = tl.arange(0, BLOCK_N)
    q_ptrs = Q + q_off + offs_m[:, None] * stride_qm + offs_d[None, :] * stride_qk
    k_ptrs = K + k_off + offs_d[:, None] * stride_kk + offs_n[None, :] * stride_kn
    v_ptrs = V + v_off + offs_n[:, None] * stride_vn + offs_d[None, :] * stride_vk
    m_i = tl.full([BLOCK_M], float("-inf"), dtype=tl.float32)
    l_i = tl.zeros([BLOCK_M], dtype=tl.float32) + 1.0
    acc = tl.zeros([BLOCK_M, HEAD_DIM], dtype=tl.float32)
    q = tl.load(q_ptrs)
    acc, l_i, m_i = _attn_fwd_inner(
        acc,
        l_i,
        m_i,
        q,
        k_ptrs,
        v_ptrs,
        sm_scale,
        stride_kn,
        stride_vn,
        start_m,
        seqlen_k,
        BLOCK_M,
        BLOCK_N,
        HEAD_DIM,
        CAUSAL,
    )
    acc = acc / l_i[:, None]
    lse = m_i + tl.math.log2(l_i) / 1.4426950408889634
    o_ptrs = (
        Out
        + off_hz * stride_oh
        + offs_m[:, None] * stride_om
        + offs_d[None, :] * stride_ok
    )
    tl.store(o_ptrs, acc.to(Out.dtype.element_ty))
    tl.store(Lse + off_hz * seqlen_q + offs_m, lse)

# config = {"BLOCK_M": 64, "BLOCK_N": 64, "HEAD_DIM": 256, "arch": "sm_100", "causal": true, "dtype": "fp16", "num_stages": 2, "num_warps": 4}
# arch = sm_100


// ===== COMPILED SASS (sm_100a) =====

	.target	sm_100a

	.elftype	@"ET_EXEC"


//--------------------- .note.nv.tkinfo           --------------------------
	.section	.note.nv.tkinfo,"",@"SHT_NOTE"
	.sectionflags	@"SHF_NOTE_NV_TKINFO"
	.tkinfo
        /*0018*/ 	.word	0x00000081
        /*0030*/ 	.string	""
        /*0030*/ 	.string	"ptxas-blackwell"
        /*0030*/ 	.string	"Cuda compilation tools, release 12.9, V12.9.86"
        /*0030*/ 	.string	"Build cuda_12.9.r12.9/compiler.36037853_0"
        /*0030*/ 	.string	"-v  -suppress-debug-info  -lineinfo  -arch sm_100a "



//--------------------- .note.nv.cuver            --------------------------
	.section	.note.nv.cuver,"",@"SHT_NOTE"
	.sectionflags	@"SHF_NOTE_NV_CUVER"
        /*0018*/ 	.short	0x0001
        /*001a*/ 	.short	0x0064
        /*001c*/ 	.short	0x0001
        /*001e*/ 	.short	0x0000
        /*0020*/ 	.short	0x0001
        /*0022*/ 	.short	0x0000


//--------------------- .nv.info                  --------------------------
	.section	.nv.info,"",@"SHT_CUDA_INFO"
	.align	4


	//----- nvinfo : EIATTR_REGCOUNT
	.align		4
        /*0000*/ 	.byte	0x04, 0x2f
        /*0002*/ 	.short	(.L_5 - .L_4)
	.align		4
.L_4:
        /*0004*/ 	.word	index@(attn_fwd)
        /*0008*/ 	.word	0x000000ff


	//----- nvinfo : EIATTR_FRAME_SIZE
	.align		4
.L_5:
        /*000c*/ 	.byte	0x04, 0x11
        /*000e*/ 	.short	(.L_7 - .L_6)
	.align		4
.L_6:
        /*0010*/ 	.word	index@($__internal_2_$__cuda_sm10x_tcgen05_guardrail_trap_unallocated_columns_being_dealloced)
        /*0014*/ 	.word	0x00000758


	//----- nvinfo : EIATTR_FRAME_SIZE
	.align		4
.L_7:
        /*0018*/ 	.byte	0x04, 0x11
        /*001a*/ 	.short	(.L_9 - .L_8)
	.align		4
.L_8:
        /*001c*/ 	.word	index@($__internal_1_$__cuda_sm10x_tcgen05_guardrail_trap_phase_invalid_during_alloc)
        /*0020*/ 	.word	0x00000758


	//----- nvinfo : EIATTR_FRAME_SIZE
	.align		4
.L_9:
        /*0024*/ 	.byte	0x04, 0x11
        /*0026*/ 	.short	(.L_11 - .L_10)
	.align		4
.L_10:
        /*0028*/ 	.word	index@($__internal_0_$__cuda_sm10x_tcgen05_guardrail_trap_col_being_dealloced_not_returned_by_alloc)
        /*002c*/ 	.word	0x00000758


	//----- nvinfo : EIATTR_FRAME_SIZE
	.align		4
.L_11:
        /*0030*/ 	.byte	0x04, 0x11
        /*0032*/ 	.short	(.L_13 - .L_12)
	.align		4
.L_12:
        /*0034*/ 	.word	index@(attn_fwd)
        /*0038*/ 	.word	0x00000758


	//----- nvinfo : EIATTR_MIN_STACK_SIZE
	.align		4
.L_13:
        /*003c*/ 	.byte	0x04, 0x12
        /*003e*/ 	.short	(.L_15 - .L_14)
	.align		4
.L_14:
        /*0040*/ 	.word	index@(attn_fwd)
        /*0044*/ 	.word	0x00000758
.L_15:


//--------------------- .nv.info.attn_fwd         --------------------------
	.section	.nv.info.attn_fwd,"",@"SHT_CUDA_INFO"
	.sectionflags	@""
	.align	4


	//----- nvinfo : EIATTR_CUDA_API_VERSION
	.align		4
        /*0000*/ 	.byte	0x04, 0x37
        /*0002*/ 	.short	(.L_17 - .L_16)
.L_16:
        /*0004*/ 	.word	0x00000081


	//----- nvinfo : EIATTR_KPARAM_INFO
	.align		4
.L_17:
        /*0008*/ 	.byte	0x04, 0x17
        /*000a*/ 	.short	(.L_19 - .L_18)
.L_18:
        /*000c*/ 	.word	0x00000000
        /*0010*/ 	.short	0x0019
        /*0012*/ 	.short	0x0080
        /*0014*/ 	.byte	0x00, 0xf4, 0x21, 0x00


	//----- nvinfo : EIATTR_KPARAM_INFO
	.align		4
.L_19:
        /*0018*/ 	.byte	0x04, 0x17
        /*001a*/ 	.short	(.L_21 - .L_20)
.L_20:
        /*001c*/ 	.word	0x00000000
        /*0020*/ 	.short	0x0018
        /*0022*/ 	.short	0x0078
        /*0024*/ 	.byte	0x00, 0xf4, 0x21, 0x00


	//----- nvinfo : EIATTR_KPARAM_INFO
	.align		4
.L_21:
        /*0028*/ 	.byte	0x04, 0x17
        /*002a*/ 	.short	(.L_23 - .L_22)
.L_22:
        /*002c*/ 	.word	0x00000000
        /*0030*/ 	.short	0x0017
        /*0032*/ 	.short	0x0070
        /*0034*/ 	.byte	0x00, 0xf0, 0x11, 0x00


	//----- nvinfo : EIATTR_KPARAM_INFO
	.align		4
.L_23:
        /*0038*/ 	.byte	0x04, 0x17
        /*003a*/ 	.short	(.L_25 - .L_24)
.L_24:
        /*003c*/ 	.word	0x00000000
        /*0040*/ 	.short	0x0016
        /*0042*/ 	.short	0x006c
        /*0044*/ 	.byte	0x00, 0xf0, 0x11, 0x00


	//----- nvinfo : EIATTR_KPARAM_INFO
	.align		4
.L_25:
        /*0048*/ 	.byte	0x04, 0x17
        /*004a*/ 	.short	(.L_27 - .L_26)
.L_26:
        /*004c*/ 	.word	0x00000000
        /*0050*/ 	.short	0x0015
        /*0052*/ 	.short	0x0068
        /*0054*/ 	.byte	0x00, 0xf0, 0x11, 0x00


	//----- nvinfo : EIATTR_KPARAM_INFO
	.align		4
.L_27:
        /*0058*/ 	.byte	0x04, 0x17
        /*005a*/ 	.short	(.L_29 - .L_28)
.L_28:
        /*005c*/ 	.word	0x00000000
        /*0060*/ 	.short	0x0014
        /*0062*/ 	.short	0x0064
        /*0064*/ 	.byte	0x00, 0xf0, 0x11, 0x00


	//----- nvinfo : EIATTR_KPARAM_INFO
	.align		4
.L_29:
        /*0068*/ 	.byte	0x04, 0x17
        /*006a*/ 	.short	(.L_31 - .L_30)
.L_30:
        /*006c*/ 	.word	0x00000000
        /*0070*/ 	.short	0x0013
        /*0072*/ 	.short	0x0060
        /*0074*/ 	.byte	0x00, 0xf0, 0x11, 0x00


	//----- nvinfo : EIATTR_KPARAM_INFO
	.align		4
.L_31:
        /*0078*/ 	.byte	0x04, 0x17
        /*007a*/ 	.short	(.L_33 - .L_32)
.L_32:
        /*007c*/ 	.word	0x00000000
        /*0080*/ 	.short	0x0012
        /*0082*/ 	.short	0x005c
        /*0084*/ 	.byte	0x00, 0xf0, 0x11, 0x00


	//----- nvinfo : EIATTR_KPARAM_INFO
	.align		4
.L_33:
        /*0088*/ 	.byte	0x04, 0x17
        /*008a*/ 	.short	(.L_35 - .L_34)
.L_34:
        /*008c*/ 	.word	0x00000000
        /*0090*/ 	.short	0x0011
        /*0092*/ 	.short	0x0058
        /*0094*/ 	.byte	0x00, 0xf0, 0x11, 0x00


	//----- nvinfo : EIATTR_KPARAM_INFO
	.align		4
.L_35:
        /*0098*/ 	.byte	0x04, 0x17
        /*009a*/ 	.short	(.L_37 - .L_36)
.L_36:
        /*009c*/ 	.word	0x00000000
        /*00a0*/ 	.short	0x0010
        /*00a2*/ 	.short	0x0054
        /*00a4*/ 	.byte	0x00, 0xf0, 0x11, 0x00


	//----- nvinfo : EIATTR_KPARAM_INFO
	.align		4
.L_37:
        /*00a8*/ 	.byte	0x04, 0x17
        /*00aa*/ 	.short	(.L_39 - .L_38)
.L_38:
        /*00ac*/ 	.word	0x00000000
        /*00b0*/ 	.short	0x000f
        /*00b2*/ 	.short	0x0050
        /*00b4*/ 	.byte	0x00, 0xf0, 0x11, 0x00


	//----- nvinfo : EIATTR_KPARAM_INFO
	.align		4
.L_39:
        /*00b8*/ 	.byte	0x04, 0x17
        /*00ba*/ 	.short	(.L_41 - .L_40)
.L_40:
        /*00bc*/ 	.word	0x00000000
        /*00c0*/ 	.short	0x000e
        /*00c2*/ 	.short	0x004c
        /*00c4*/ 	.byte	0x00, 0xf0, 0x11, 0x00


	//----- nvinfo : EIATTR_KPARAM_INFO
	.align		4
.L_41:
        /*00c8*/ 	.byte	0x04, 0x17
        /*00ca*/ 	.short	(.L_43 - .L_42)
.L_42:
        /*00cc*/ 	.word	0x00000000
        /*00d0*/ 	.short	0x000d
        /*00d2*/ 	.short	0x0048
        /*00d4*/ 	.byte	0x00, 0xf0, 0x11, 0x00


	//----- nvinfo : EIATTR_KPARAM_INFO
	.align		4
.L_43:
        /*00d8*/ 	.byte	0x04, 0x17
        /*00da*/ 	.short	(.L_45 - .L_44)
.L_44:
        /*00dc*/ 	.word	0x00000000
        /*00e0*/ 	.short	0x000c
        /*00e2*/ 	.short	0x0044
        /*00e4*/ 	.byte	0x00, 0xf0, 0x11, 0x00


	//----- nvinfo : EIATTR_KPARAM_INFO
	.align		4
.L_45:
        /*00e8*/ 	.byte	0x04, 0x17
        /*00ea*/ 	.short	(.L_47 - .L_46)
.L_46:
        /*00ec*/ 	.word	0x00000000
        /*00f0*/ 	.short	0x000b
        /*00f2*/ 	.short	0x0040
        /*00f4*/ 	.byte	0x00, 0xf0, 0x11, 0x00


	//----- nvinfo : EIATTR_KPARAM_INFO
	.align		4
.L_47:
        /*00f8*/ 	.byte	0x04, 0x17
        /*00fa*/ 	.short	(.L_49 - .L_48)
.L_48:
        /*00fc*/ 	.word	0x00000000
        /*0100*/ 	.short	0x000a
        /*0102*/ 	.short	0x003c
        /*0104*/ 	.byte	0x00, 0xf0, 0x11, 0x00


	//----- nvinfo : EIATTR_KPARAM_INFO
	.align		4
.L_49:
        /*0108*/ 	.byte	0x04, 0x17
        /*010a*/ 	.short	(.L_51 - .L_50)
.L_50:
        /*010c*/ 	.word	0x00000000
        /*0110*/ 	.short	0x0009
        /*0112*/ 	.short	0x0038
        /*0114*/ 	.byte	0x00, 0xf0, 0x11, 0x00


	//----- nvinfo : EIATTR_KPARAM_INFO
	.align		4
.L_51:
        /*0118*/ 	.byte	0x04, 0x17
        /*011a*/ 	.short	(.L_53 - .L_52)
.L_52:
        /*011c*/ 	.word	0x00000000
        /*0120*/ 	.short	0x0008
        /*0122*/ 	.short	0x0034
        /*0124*/ 	.byte	0x00, 0xf0, 0x11, 0x00


	//----- nvinfo : EIATTR_KPARAM_INFO
	.align		4
.L_53:
        /*0128*/ 	.byte	0x04, 0x17
        /*012a*/ 	.short	(.L_55 - .L_54)
.L_54:
        /*012c*/ 	.word	0x00000000
        /*0130*/ 	.short	0x0007
        /*0132*/ 	.short	0x0030
        /*0134*/ 	.byte	0x00, 0xf0, 0x11, 0x00


	//----- nvinfo : EIATTR_KPARAM_INFO
	.align		4
.L_55:
        /*0138*/ 	.byte	0x04, 0x17
        /*013a*/ 	.short	(.L_57 - .L_56)
.L_56:
        /*013c*/ 	.word	0x00000000
        /*0140*/ 	.short	0x0006
        /*0142*/ 	.short	0x002c
        /*0144*/ 	.byte	0x00, 0xf0, 0x11, 0x00


	//----- nvinfo : EIATTR_KPARAM_INFO
	.align		4
.L_57:
        /*0148*/ 	.byte	0x04, 0x17
        /*014a*/ 	.short	(.L_59 - .L_58)
.L_58:
        /*014c*/ 	.word	0x00000000
        /*0150*/ 	.short	0x0005
        /*0152*/ 	.short	0x0028
        /*0154*/ 	.byte	0x00, 0xf0, 0x11, 0x00


	//----- nvinfo : EIATTR_KPARAM_INFO
	.align		4
.L_59:
        /*0158*/ 	.byte	0x04, 0x17
        /*015a*/ 	.short	(.L_61 - .L_60)
.L_60:
        /*015c*/ 	.word	0x00000000
        /*0160*/ 	.short	0x0004
        /*0162*/ 	.short	0x0020
        /*0164*/ 	.byte	0x00, 0xf4, 0x21, 0x00


	//----- nvinfo : EIATTR_KPARAM_INFO
	.align		4
.L_61:
        /*0168*/ 	.byte	0x04, 0x17
        /*016a*/ 	.short	(.L_63 - .L_62)
.L_62:
        /*016c*/ 	.word	0x00000000
        /*0170*/ 	.short	0x0003
        /*0172*/ 	.short	0x0018
        /*0174*/ 	.byte	0x00, 0xf4, 0x21, 0x00


	//----- nvinfo : EIATTR_KPARAM_INFO
	.align		4
.L_63:
        /*0178*/ 	.byte	0x04, 0x17
        /*017a*/ 	.short	(.L_65 - .L_64)
.L_64:
        /*017c*/ 	.word	0x00000000
        /*0180*/ 	.short	0x0002
        /*0182*/ 	.short	0x0010
        /*0184*/ 	.byte	0x00, 0xf4, 0x21, 0x00


	//----- nvinfo : EIATTR_KPARAM_INFO
	.align		4
.L_65:
        /*0188*/ 	.byte	0x04, 0x17
        /*018a*/ 	.short	(.L_67 - .L_66)
.L_66:
        /*018c*/ 	.word	0x00000000
        /*0190*/ 	.short	0x0001
        /*0192*/ 	.short	0x0008
        /*0194*/ 	.byte	0x00, 0xf4, 0x21, 0x00


	//----- nvinfo : EIATTR_KPARAM_INFO
	.align		4
.L_67:
        /*0198*/ 	.byte	0x04, 0x17
        /*019a*/ 	.short	(.L_69 - .L_68)
.L_68:
        /*019c*/ 	.word	0x00000000
        /*01a0*/ 	.short	0x0000
        /*01a2*/ 	.short	0x0000
        /*01a4*/ 	.byte	0x00, 0xf4, 0x21, 0x00


	//----- nvinfo : EIATTR_AT_ENTRY_FRAGMENTS
	.align		4
.L_69:
        /*01a8*/ 	.byte	0x04, 0x4f
        /*01aa*/ 	.short	(.L_71 - .L_70)


	//   ....[0]....
.L_70:
        /*01ac*/ 	.word	0x00000004


	//----- nvinfo : EIATTR_RESERVED_SMEM_USED
	.align		4
.L_71:
        /*01b0*/ 	.byte	0x01, 0x41
	.zero		2


	//----- nvinfo : EIATTR_SPARSE_MMA_MASK
	.align		4
        /*01b4*/ 	.byte	0x03, 0x50
        /*01b6*/ 	.short	0x0000


	//----- nvinfo : EIATTR_TCGEN05_1CTA_USED
	.align		4
        /*01b8*/ 	.byte	0x01, 0x51
	.zero		2


	//----- nvinfo : EIATTR_MAXREG_COUNT
	.align		4
        /*01bc*/ 	.byte	0x03, 0x1b
        /*01be*/ 	.short	0x00ff


	//----- nvinfo : EIATTR_NUM_BARRIERS
	.align		4
        /*01c0*/ 	.byte	0x02, 0x4c
        /*01c2*/ 	.byte	0x01
	.zero		1


	//----- nvinfo : EIATTR_ANNOTATIONS
	.align		4
        /*01c4*/ 	.byte	0x04, 0x55
        /*01c6*/ 	.short	(.L_73 - .L_72)


	//   ....[0]....
.L_72:
        /*01c8*/ 	.word	0x00000001
        /*01cc*/ 	.byte	0x70, 0x3e, 0x00, 0x00, 0x01, 0x00, 0x00, 0x00, 0xf0, 0x3e, 0x00, 0x00, 0x01, 0x00, 0x00, 0x00
        /* <DEDUP_REMOVED lines=281> */
        /*136c*/ 	.byte	0xd0, 0x39, 0x01, 0x00, 0x01, 0x00, 0x00, 0x00, 0xe0, 0x39, 0x01, 0x00


	//----- nvinfo : EIATTR_INT_WARP_WIDE_INSTR_OFFSETS
	.align		4
.L_73:
        /*1378*/ 	.byte	0x04, 0x31
        /*137a*/ 	.short	(.L_75 - .L_74)


	//   ....[0]....
.L_74:
        /*137c*/ 	.word	0x000030e0


	//   ....[1]....
        /*1380*/ 	.word	0x000030f0


	//   ....[2]....
        /*1384*/ 	.word	0x000048a0


	//   ....[3]....
        /*1388*/ 	.word	0x00006c90


	//   ....[4]....
        /*138c*/ 	.word	0x0000f600


	//   ....[5]....
        /*1390*/ 	.word	0x00018840


	//   ....[6]....
        /*1394*/ 	.word	0x00018890


	//----- nvinfo : EIATTR_COOP_GROUP_MASK_REGIDS
	.align		4
.L_75:
        /*1398*/ 	.byte	0x04, 0x29
        /*139a*/ 	.short	(.L_77 - .L_76)


	//   ....[0]....
.L_76:
        /*139c*/ 	.word	0xffffffff


	//   ....[1]....
        /*13a0*/ 	.word	0xffffffff


	//   ....[2]....
        /*13a4*/ 	.word	0xffffffff


	//   ....[3]....
        /*13a8*/ 	.word	0xffffffff


	//   ....[4]....
        /*13ac*/ 	.word	0xffffffff


	//   ....[5]....
        /*13b0*/ 	.word	0xffffffff


	//   ....[6]....
        /*13b4*/ 	.word	0xffffffff


	//   ....[7]....
        /*13b8*/ 	.word	0xffffffff


	//----- nvinfo : EIATTR_COOP_GROUP_INSTR_OFFSETS
	.align		4
.L_77:
        /*13bc*/ 	.byte	0x04, 0x28
        /*13be*/ 	.short	(.L_79 - .L_78)


	//   ....[0]....
.L_78:
        /*13c0*/ 	.word	0x00000070


	//   ....[1]....
        /*13c4*/ 	.word	0x00000330


	//   ....[2]....
        /*13c8*/ 	.word	0x0000ad60


	//   ....[3]....
        /*13cc*/ 	.word	0x0000bc10


	//   ....[4]....
        /*13d0*/ 	.word	0x000109d0


	//   ....[5]....
        /*13d4*/ 	.word	0x000111f0


	//   ....[6]....
        /*13d8*/ 	.word	0x000186d0


	//   ....[7]....
        /*13dc*/ 	.word	0x00018940


	//----- nvinfo : EIATTR_VRC_CTA_INIT_COUNT
	.align		4
.L_79:
        /*13e0*/ 	.byte	0x02, 0x4a
        /*13e2*/ 	.byte	0x80
	.zero		1


	//----- nvinfo : EIATTR_MBARRIER_INSTR_OFFSETS
	.align		4
        /*13e4*/ 	.byte	0x04, 0x39
        /*13e6*/ 	.short	(.L_81 - .L_80)


	//   ....[0]....
.L_80:
        /*13e8*/ 	.word	0x00003950
        /*13ec*/ 	.word	0x000000ff
        /*13f0*/ 	.word	0x00000000
        /*13f4*/ 	.short	0x0100
        /*13f6*/ 	.byte	0x04
	.zero		1


	//   ....[1]....
        /*13f8*/ 	.word	0x00005a70
        /*13fc*/ 	.word	0x000000ff
        /*1400*/ 	.word	0x00020008
        /*1404*/ 	.short	0x0100
        /*1406*/ 	.byte	0x06
	.zero		1


	//   ....[2]....
        /*1408*/ 	.word	0x000072a0
        /*140c*/ 	.word	0x000000ff
        /*1410*/ 	.word	0x00010000
        /*1414*/ 	.short	0x0100
        /*1416*/ 	.byte	0x06
	.zero		1


	//   ....[3]....
        /*1418*/ 	.word	0x00008410
        /*141c*/ 	.word	0x000000ff
        /*1420*/ 	.word	0x00010000
        /*1424*/ 	.short	0x010a
        /*1426*/ 	.byte	0x06
	.zero		1


	//   ....[4]....
        /*1428*/ 	.word	0x000084a0
        /*142c*/ 	.word	0x000000ff
        /*1430*/ 	.word	0x00010000
        /*1434*/ 	.short	0x0108
        /*1436*/ 	.byte	0x06
	.zero		1


	//   ....[5]....
        /*1438*/ 	.word	0x0000f890
        /*143c*/ 	.word	0x000000ff
        /*1440*/ 	.word	0x00020010
        /*1444*/ 	.short	0x0100
        /*1446*/ 	.byte	0x06
	.zero		1


	//   ....[6]....
        /*1448*/ 	.word	0x0000fba0
        /*144c*/ 	.word	0x000000ff
        /*1450*/ 	.word	0x00020010
        /*1454*/ 	.short	0x010a
        /*1456*/ 	.byte	0x06
	.zero		1


	//   ....[7]....
        /*1458*/ 	.word	0x0000fc40
        /*145c*/ 	.word	0x000000ff
        /*1460*/ 	.word	0x00020010
        /*1464*/ 	.short	0x0108
        /*1466*/ 	.byte	0x06
	.zero		1


	//   ....[8]....
        /*1468*/ 	.word	0x000108e0
        /*146c*/ 	.word	0x000000ff
        /*1470*/ 	.word	0x00000000
        /*1474*/ 	.short	0x010a
        /*1476*/ 	.byte	0x04
	.zero		1


	//   ....[9]....
        /*1478*/ 	.word	0x00013f60
        /*147c*/ 	.word	0x000000ff
        /*1480*/ 	.word	0x00000000
        /*1484*/ 	.short	0x010a
        /*1486*/ 	.byte	0x04
	.zero		1


	//   ....[10]....
        /*1488*/ 	.word	0x000140c0
        /*148c*/ 	.word	0x000000ff
        /*1490*/ 	.word	0x00020000
        /*1494*/ 	.short	0x0108
        /*1496*/ 	.byte	0x06
	.zero		1


	//   ....[11]....
        /*1498*/ 	.word	0x000141d0
        /*149c*/ 	.word	0x000000ff
        /*14a0*/ 	.word	0x00020008
        /*14a4*/ 	.short	0x0108
        /*14a6*/ 	.byte	0x06
	.zero		1


	//   ....[12]....
        /*14a8*/ 	.word	0x00018960
        /*14ac*/ 	.word	0x000000ff
        /*14b0*/ 	.word	0x00010000
        /*14b4*/ 	.short	0x010a
        /*14b6*/ 	.byte	0x06
	.zero		1


	//   ....[13]....
        /*14b8*/ 	.word	0x00018990
        /*14bc*/ 	.word	0x000000ff
        /*14c0*/ 	.word	0x00020010
        /*14c4*/ 	.short	0x010a
        /*14c6*/ 	.byte	0x06
	.zero		1


	//   ....[14]....
        /*14c8*/ 	.word	0x000189c0
        /*14cc*/ 	.word	0x000000ff
        /*14d0*/ 	.word	0x00000000
        /*14d4*/ 	.short	0x010a
        /*14d6*/ 	.byte	0x04
	.zero		1


	//   ....[15]....
        /*14d8*/ 	.word	0x000189f0
        /*14dc*/ 	.word	0x000000ff
        /*14e0*/ 	.word	0x00000000
        /*14e4*/ 	.short	0x010a
        /*14e6*/ 	.byte	0x04
	.zero		1


	//----- nvinfo : EIATTR_NUM_MBARRIERS
	.align		4
.L_81:
        /*14e8*/ 	.byte	0x03, 0x38
        /*14ea*/ 	.short	0xffff


	//----- nvinfo : EIATTR_EXIT_INSTR_OFFSETS
	.align		4
        /*14ec*/ 	.byte	0x04, 0x1c
        /*14ee*/ 	.short	(.L_83 - .L_82)


	//   ....[0]....
.L_82:
        /*14f0*/ 	.word	0x00018950


	//----- nvinfo : EIATTR_REQNTID
	.align		4
.L_83:
        /*14f4*/ 	.byte	0x04, 0x10
        /*14f6*/ 	.short	(.L_85 - .L_84)
.L_84:
        /*14f8*/ 	.word	0x00000080
        /*14fc*/ 	.word	0x00000001
        /*1500*/ 	.word	0x00000001


	//----- nvinfo : EIATTR_CRS_STACK_SIZE
	.align		4
.L_85:
        /*1504*/ 	.byte	0x04, 0x1e
        /*1506*/ 	.short	(.L_87 - .L_86)
.L_86:
        /*1508*/ 	.word	0x00000000


	//----- nvinfo : EIATTR_CBANK_PARAM_SIZE
	.align		4
.L_87:
        /*150c*/ 	.byte	0x03, 0x19
        /*150e*/ 	.short	0x0088


	//----- nvinfo : EIATTR_PARAM_CBANK
	.align		4
        /*1510*/ 	.byte	0x04, 0x0a
        /*1512*/ 	.short	(.L_89 - .L_88)
	.align		4
.L_88:
        /*1514*/ 	.word	index@(.nv.constant0.attn_fwd)
        /*1518*/ 	.short	0x0380
        /*151a*/ 	.short	0x0088


	//----- nvinfo : EIATTR_SW_WAR
	.align		4
.L_89:
        /*151c*/ 	.byte	0x04, 0x36
        /*151e*/ 	.short	(.L_91 - .L_90)
.L_90:
        /*1520*/ 	.word	0x00000008
.L_91:


//--------------------- .nv.compat                --------------------------
	.section	.nv.compat,"",@"SHT_CUDA_COMPAT_INFO"
	.align	4
        /*0000*/ 	.byte	0x02, 0x02, 0x02, 0x00, 0x02, 0x05, 0x05, 0x00, 0x02, 0x03, 0x00, 0x00, 0x02, 0x06, 0x01, 0x00


//--------------------- .nv.callgraph             --------------------------
	.section	.nv.callgraph,"",@"SHT_CUDA_CALLGRAPH"
	.align	4
	.sectionentsize	8
	.align		4
        /*0000*/ 	.word	0x00000000
	.align		4
        /*0004*/ 	.word	0xffffffff
	.align		4
        /*0008*/ 	.word	0x00000000
	.align		4
        /*000c*/ 	.word	0xfffffffe
	.align		4
        /*0010*/ 	.word	0x00000000
	.align		4
        /*0014*/ 	.word	0xfffffffd
	.align		4
        /*0018*/ 	.word	0x00000000
	.align		4
        /*001c*/ 	.word	0xfffffffc


//--------------------- .nv.constant4             --------------------------
	.section	.nv.constant4,"a",@progbits
	.align	8
	.align		8
.nv.constant4:
        /*0000*/ 	.dword	_$_str


//--------------------- .text.attn_fwd            --------------------------
	.section	.text.attn_fwd,"ax",@progbits
	.align	128
        .global         attn_fwd
        .type           attn_fwd,@function
        .size           attn_fwd,(.L_x_28 - attn_fwd)
        .other          attn_fwd,@"STO_CUDA_ENTRY STV_DEFAULT"
attn_fwd:
.text.attn_fwd:
[----:B------:R-:W0:Y:S01]  /*0000*/  LDC R1, c[0x0][0x37c] ;  /* 0x0000df00ff017b82 */ /* 0x000e220000000800 */
[----:B------:R-:W1:Y:S01]  /*0010*/  S2R R0, SR_TID.X ;  /* 0x0000000000007919 */ /* 0x000e620000002100 */
[----:B0-----:R-:W-:Y:S01]  /*0020*/  VIADD R1, R1, 0xfffff8a8 ;  /* 0xfffff8a801017836 */ /* 0x001fe20000000000 */
[----:B-1----:R-:W-:-:S13]  /*0030*/  ISETP.GE.U32.AND P0, PT, R0, 0x20, PT ;  /* 0x000000200000780c */ /* 0x002fda0003f06070 */
[----:B------:R-:W-:Y:S02]  /*0040*/  VOTEU.ANY UP0, P0 ;  /* 0x0000000000ff7886 */ /* 0x000fe40000000100 */
[----:B------:R-:W-:Y:S05]  /*0050*/  BRA.U UP0, `(.L_x_0) ;  /* 0x0000000100b87547 */ /* 0x000fea000b800000 */
[----:B------:R-:W0:Y:S01]  /*0060*/  S2UR UR6, SR_CgaCtaId ;  /* 0x00000000000679c3 */ /* 0x000e220000008800 */
[----:B------:R-:W-:Y:S01]  /*0070*/  NOP ;  /* 0x0000000000007918 */ /* 0x000fe20000000000 */
[----:B------:R-:W-:Y:S02]  /*0080*/  UMOV UR4, 0x40 ;  /* 0x0000004000047882 */ /* 0x000fe40000000000 */
[----:B0-----:R-:W-:-:S09]  /*0090*/  ULEA UR4, UR6, UR4, 0x18 ;  /* 0x0000000406047291 */ /* 0x001fd2000f8ec0ff */
[----:B------:R-:W0:Y:S01]  /*00a0*/  LDS.U8 R0, [UR4] ;  /* 0x00000004ff007984 */ /* 0x000e220008000000 */
[----:B------:R-:W-:Y:S02]  /*00b0*/  UMOV UR4, 0x400 ;  /* 0x0000040000047882 */ /* 0x000fe40000000000 */
[----:B------:R-:W-:Y:S01]  /*00c0*/  ULEA UR4, UR6, UR4, 0x18 ;  /* 0x0000000406047291 */ /* 0x000fe2000f8ec0ff */
[----:B0-----:R-:W-:-:S13]  /*00d0*/  ISETP.NE.AND P0, PT, R0, RZ, PT ;  /* 0x000000ff0000720c */ /* 0x001fda0003f05270 */
[----:B------:R-:W-:Y:S05]  /*00e0*/  @P0 BRA `(.L_x_1) ;  /* 0x00000000007c0947 */ /* 0x000fea0003800000 */
[----:B------:R-:W-:-:S13]  /*00f0*/  ELECT P0, URZ, PT ;  /* 0x0000000000ff782f */ /* 0x000fda0003800000 */
[----:B------:R-:W-:Y:S05]  /*0100*/  @!P0 BRA `(.L_x_2) ;  /* 0x0000000000848947 */ /* 0x000fea0003800000 */
[----:B------:R-:W-:Y:S01]  /*0110*/  UMOV UR5, 0x10 ;  /* 0x0000001000057882 */ /* 0x000fe20000000000 */
[----:B------:R-:W-:Y:S02]  /*0120*/  IMAD.MOV.U32 R4, RZ, RZ, 0x1 ;  /* 0x00000001ff047424 */ /* 0x000fe400078e00ff */
[----:B------:R-:W-:Y:S02]  /*0130*/  IMAD.MOV.U32 R5, RZ, RZ, 0xffff ;  /* 0x0000ffffff057424 */ /* 0x000fe400078e00ff */
[----:B------:R-:W-:Y:S04]  /*0140*/  DEPBAR.LE SB0, 0x36 ;  /* 0x00008d800000791a */ /* 0x000fe80000000000 */
[----:B------:R-:W0:Y:S02]  /*0150*/  UTCATOMSWS.FIND_AND_SET.ALIGN UP1, UR5, UR5 ;  /* 0x00000005000575e3 */ /* 0x000e240008020800 */
[----:B0-----:R-:W-:-:S04]  /*0160*/  PLOP3.LUT P0, PT, PT, PT, UP1, 0x80, 0x8 ;  /* 0x000000000008781c */ /* 0x001fc80003f0f018 */
[----:B------:R-:W-:-:S04]  /*0170*/  SEL R0, RZ, 0xffffffff, !P0 ;  /* 0xffffffffff007807 */ /* 0x000fc80004000000 */
[----:B------:R-:W-:Y:S02]  /*0180*/  ISETP.NE.AND P0, PT, R0, RZ, PT ;  /* 0x000000ff0000720c */ /* 0x000fe40003f05270 */
[----:B------:R-:W-:-:S11]  /*0190*/  MOV R0, UR5 ;  /* 0x0000000500007c02 */ /* 0x000fd60008000f00 */
[----:B------:R-:W-:Y:S05]  /*01a0*/  @P0 BRA `(.L_x_3) ;  /* 0x0000000000240947 */ /* 0x000fea0003800000 */
.L_x_4:
[----:B------:R-:W-:Y:S05]  /*01b0*/  NANOSLEEP 0x64 ;  /* 0x000000640000795d */ /* 0x000fea0003800000 */
[----:B------:R-:W-:-:S05]  /*01c0*/  UMOV UR5, 0x10 ;  /* 0x0000001000057882 */ /* 0x000fca0000000000 */
[----:B------:R-:W-:Y:S04]  /*01d0*/  DEPBAR.LE SB0, 0x36 ;  /* 0x00008d800000791a */ /* 0x000fe80000000000 */
[----:B------:R-:W0:Y:S02]  /*01e0*/  UTCATOMSWS.FIND_AND_SET.ALIGN UP1, UR5, UR5 ;  /* 0x00000005000575e3 */ /* 0x000e240008020800 */
[----:B0-----:R-:W-:-:S04]  /*01f0*/  PLOP3.LUT P0, PT, PT, PT, UP1, 0x80, 0x8 ;  /* 0x000000000008781c */ /* 0x001fc80003f0f018 */
[----:B------:R-:W-:-:S04]  /*0200*/  SEL R0, RZ, 0xffffffff, !P0 ;  /* 0xffffffffff007807 */ /* 0x000fc80004000000 */
[----:B------:R-:W-:Y:S01]  /*0210*/  ISETP.NE.AND P0, PT, R0, RZ, PT ;  /* 0x000000ff0000720c */ /* 0x000fe20003f05270 */
[----:B------:R-:W-:-:S12]  /*0220*/  IMAD.U32 R0, RZ, RZ, UR5 ;  /* 0x00000005ff007e24 */ /* 0x000fd8000f8e00ff */
[----:B------:R-:W-:Y:S05]  /*0230*/  @!P0 BRA `(.L_x_4) ;  /* 0xfffffffc00dc8947 */ /* 0x000fea000383ffff */
.L_x_3:
[C---:B------:R-:W-:Y:S01]  /*0240*/  VIADD R3, R0.reuse, 0x10 ;  /* 0x0000001000037836 */ /* 0x040fe20000000000 */
[----:B------:R-:W-:Y:S01]  /*0250*/  UMOV UR5, 0x50 ;  /* 0x0000005000057882 */ /* 0x000fe20000000000 */
[----:B------:R-:W-:Y:S01]  /*0260*/  SHF.L.U32 R2, R5, R0, RZ ;  /* 0x0000000005027219 */ /* 0x000fe200000006ff */
[----:B------:R-:W-:Y:S01]  /*0270*/  ULEA UR5, UR6, UR5, 0x18 ;  /* 0x0000000506057291 */ /* 0x000fe2000f8ec0ff */
[----:B------:R-:W-:Y:S01]  /*0280*/  IMAD.SHL.U32 R0, R0, 0x20, RZ ;  /* 0x0000002000007824 */ /* 0x000fe200078e00ff */
[----:B------:R-:W-:-:S04]  /*0290*/  SHF.L.U32 R3, R4, R3, RZ ;  /* 0x0000000304037219 */ /* 0x000fc800000006ff */
[----:B------:R-:W-:-:S05]  /*02a0*/  LOP3.LUT R2, R3, R2, RZ, 0xfc, !PT ;  /* 0x0000000203027212 */ /* 0x000fca00078efcff */
[----:B------:R0:W-:Y:S04]  /*02b0*/  ATOMS.OR RZ, [UR5], R2 ;  /* 0x00000002ffff798c */ /* 0x0001e8000b000005 */
[----:B------:R0:W-:Y:S01]  /*02c0*/  STS [UR4], R0 ;  /* 0x00000000ff007988 */ /* 0x0001e20008000804 */
[----:B------:R-:W-:Y:S05]  /*02d0*/  BRA `(.L_x_2) ;  /* 0x0000000000107947 */ /* 0x000fea0003800000 */
.L_x_1:
[----:B------:R-:W-:Y:S02]  /*02e0*/  MOV R0, 0xffffffff ;  /* 0xffffffff00007802 */ /* 0x000fe40000000f00 */
[----:B------:R-:W-:-:S03]  /*02f0*/  MOV R2, 0x320 ;  /* 0x0000032000027802 */ /* 0x000fc60000000f00 */
[----:B------:R0:W-:Y:S04]  /*0300*/  STS [UR4], R0 ;  /* 0x00000000ff007988 */ /* 0x0001e80008000804 */
[----:B0-----:R-:W-:Y:S05]  /*0310*/  CALL.REL.NOINC `($__internal_1_$__cuda_sm10x_tcgen05_guardrail_trap_phase_invalid_during_alloc) ;  /* 0x0000018400cc7944 */ /* 0x001fea0003c00000 */
.L_x_2:
[----:B------:R-:W-:Y:S05]  /*0320*/  WARPSYNC.ALL ;  /* 0x0000000000007948 */ /* 0x000fea0003800000 */
[----:B------:R-:W-:Y:S01]  /*0330*/  NOP ;  /* 0x0000000000007918 */ /* 0x000fe20000000000 */
.L_x_0:
[----:B0-----:R-:W0:Y:S01]  /*0340*/  S2R R0, SR_CTAID.X ;  /* 0x0000000000007919 */ /* 0x001e220000002500 */
[----:B------:R-:W1:Y:S01]  /*0350*/  S2UR UR4, SR_CgaCtaId ;  /* 0x00000000000479c3 */ /* 0x000e620000008800 */
[----:B------:R-:W2:Y:S01]  /*0360*/  LDCU.64 UR6, c[0x0][0x3b0] ;  /* 0x00007600ff0677ac */ /* 0x000ea20008000a00 */
[----:B------:R-:W2:Y:S01]  /*0370*/  S2R R176, SR_CTAID.Y ;  /* 0x0000000000b07919 */ /* 0x000ea20000002600 */
[----:B------:R-:W3:Y:S01]  /*0380*/  LDCU.64 UR10, c[0x0][0x358] ;  /* 0x00006b00ff0a77ac */ /* 0x000ee20008000a00 */
[----:B------:R-:W4:Y:S04]  /*0390*/  S2R R174, SR_TID.X ;  /* 0x0000000000ae7919 */ /* 0x000f280000002100 */
[----:B------:R-:W5:Y:S08]  /*03a0*/  LDC R15, c[0x0][0x3b8] ;  /* 0x0000ee00ff0f7b82 */ /* 0x000f700000000800 */
[----:B------:R-:W3:Y:S01]  /*03b0*/  LDC.64 R6, c[0x0][0x380] ;  /* 0x0000e000ff067b82 */ /* 0x000ee20000000a00 */
[----:B0-----:R-:W-:-:S02]  /*03c0*/  IMAD.SHL.U32 R172, R0, 0x40, RZ ;  /* 0x0000004000ac7824 */ /* 0x001fc400078e00ff */
[----:B--2---:R-:W-:Y:S01]  /*03d0*/  IMAD R0, R176, UR6, RZ ;  /* 0x00000006b0007c24 */ /* 0x004fe2000f8e02ff */
[----:B------:R-:W-:Y:S02]  /*03e0*/  UMOV UR6, 0x400 ;  /* 0x0000040000067882 */ /* 0x000fe40000000000 */
[----:B-1----:R-:W-:Y:S02]  /*03f0*/  ULEA UR6, UR4, UR6, 0x18 ;  /* 0x0000000604067291 */ /* 0x002fe4000f8ec0ff */
[----:B------:R-:W-:Y:S01]  /*0400*/  BAR.SYNC.DEFER_BLOCKING 0x0 ;  /* 0x0000000000007b1d */ /* 0x000fe20000010000 */
[--C-:B----4-:R-:W-:Y:S01]  /*0410*/  LOP3.LUT R2, R172, 0x3f, R174.reuse, 0xf8, !PT ;  /* 0x0000003fac027812 */ /* 0x110fe200078ef8ae */
[C---:B------:R-:W-:Y:S01]  /*0420*/  IMAD.SHL.U32 R5, R0.reuse, 0x2, RZ ;  /* 0x0000000200057824 */ /* 0x040fe200078e00ff */
[----:B------:R-:W-:Y:S01]  /*0430*/  SHF.R.U32.HI R66, RZ, 0x6, R174 ;  /* 0x00000006ff427819 */ /* 0x000fe200000116ae */
[----:B------:R-:W-:-:S03]  /*0440*/  IMAD.HI R0, R0, 0x2, RZ ;  /* 0x0000000200007827 */ /* 0x000fc600078e02ff */
[----:B------:R-:W-:Y:S01]  /*0450*/  SGXT.U32 R66, R66, 0x1 ;  /* 0x000000014242781a */ /* 0x000fe20000000000 */
[----:B------:R-:W-:-:S04]  /*0460*/  IMAD R2, R2, UR7, RZ ;  /* 0x0000000702027c24 */ /* 0x000fc8000f8e02ff */
[----:B------:R-:W-:Y:S02]  /*0470*/  IMAD.SHL.U32 R3, R2, 0x2, RZ ;  /* 0x0000000202037824 */ /* 0x000fe400078e00ff */
[----:B-----5:R-:W-:Y:S02]  /*0480*/  IMAD R4, R66, R15, RZ ;  /* 0x0000000f42047224 */ /* 0x020fe400078e02ff */
[----:B------:R-:W-:Y:S01]  /*0490*/  IMAD.HI R2, R2, 0x2, RZ ;  /* 0x0000000202027827 */ /* 0x000fe200078e02ff */
[----:B---3--:R-:W-:Y:S02]  /*04a0*/  IADD3 R5, P0, P1, R3, R6, R5 ;  /* 0x0000000603057210 */ /* 0x008fe4000791e005 */
[C---:B------:R-:W-:Y:S02]  /*04b0*/  LEA R12, R15.reuse, R4, 0x1 ;  /* 0x000000040f0c7211 */ /* 0x040fe400078e08ff */
[----:B------:R-:W-:Y:S02]  /*04c0*/  IADD3.X R0, PT, PT, R2, R7, R0, P0, P1 ;  /* 0x0000000702007210 */ /* 0x000fe400007e2400 */
[-C--:B------:R-:W-:Y:S01]  /*04d0*/  LEA R6, P0, R4, R5.reuse, 0x1 ;  /* 0x0000000504067211 */ /* 0x080fe200078008ff */
[----:B------:R-:W0:Y:S01]  /*04e0*/  LDS R119, [UR6] ;  /* 0x00000006ff777984 */ /* 0x000e220008000800 */
[----:B------:R-:W-:Y:S01]  /*04f0*/  BAR.SYNC.DEFER_BLOCKING 0x0 ;  /* 0x0000000000007b1d */ /* 0x000fe20000010000 */
[----:B------:R-:W-:Y:S01]  /*0500*/  LEA R8, P2, R12, R5, 0x1 ;  /* 0x000000050c087211 */ /* 0x000fe200078408ff */
[----:B------:R-:W-:Y:S01]  /*0510*/  IMAD R2, R15, 0x2, R12 ;  /* 0x000000020f027824 */ /* 0x000fe200078e020c */
[----:B------:R-:W-:-:S03]  /*0520*/  LEA.HI.X.SX32 R7, R4, R0, 0x1, P0 ;  /* 0x0000000004077211 */ /* 0x000fc600000f0eff */
[----:B------:R-:W-:Y:S08]  /*0530*/  BRA.U UP0, `(.L_x_5) ;  /* 0x0000000100187547 */ /* 0x000ff0000b800000 */
[----:B------:R-:W-:Y:S01]  /*0540*/  ELECT P0, URZ, PT ;  /* 0x0000000000ff782f */ /* 0x000fe20003800000 */
[----:B------:R-:W-:Y:S01]  /*0550*/  IMAD.MOV.U32 R3, RZ, RZ, 0x1 ;  /* 0x00000001ff037424 */ /* 0x000fe200078e00ff */
[----:B------:R-:W-:Y:S01]  /*0560*/  UMOV UR5, 0x40 ;  /* 0x0000004000057882 */ /* 0x000fe20000000000 */
[----:B------:R-:W-:Y:S01]  /*0570*/  UVIRTCOUNT.DEALLOC.SMPOOL 0x80 ;  /* 0x000000800000784c */ /* 0x000fe20000000000 */
[----:B------:R-:W-:-:S09]  /*0580*/  ULEA UR5, UR4, UR5, 0x18 ;  /* 0x0000000504057291 */ /* 0x000fd2000f8ec0ff */
[----:B------:R1:W-:Y:S03]  /*0590*/  @P0 STS.U8 [UR5], R3 ;  /* 0x00000003ff000988 */ /* 0x0003e60008000005 */
.L_x_5:
[C---:B------:R-:W-:Y:S01]  /*05a0*/  IMAD R14, R15.reuse, 0x2, R2 ;  /* 0x000000020f0e7824 */ /* 0x040fe200078e0202 */
[----:B------:R-:W-:Y:S01]  /*05b0*/  LEA.HI.X.SX32 R9, R12, R0, 0x1, P2 ;  /* 0x000000000c097211 */ /* 0x000fe200010f0eff */
[----:B-1----:R-:W2:Y:S01]  /*05c0*/  LDG.E.U16 R3, desc[UR10][R6.64] ;  /* 0x0000000a06037981 */ /* 0x002ea2000c1e1500 */
[-C--:B------:R-:W-:Y:S01]  /*05d0*/  LEA R10, P0, R2, R5.reuse, 0x1 ;  /* 0x00000005020a7211 */ /* 0x080fe200078008ff */
[----:B------:R-:W1:Y:S01]  /*05e0*/  LDCU UR4, c[0x0][0x3c0] ;  /* 0x00007800ff0477ac */ /* 0x000e620008000800 */
[----:B------:R-:W-:Y:S01]  /*05f0*/  LEA R18, R15, R14, 0x1 ;  /* 0x0000000e0f127211 */ /* 0x000fe200078e08ff */
[----:B------:R3:W4:Y:S01]  /*0600*/  LDG.E.U16 R4, desc[UR10][R8.64] ;  /* 0x0000000a08047981 */ /* 0x000722000c1e1500 */
[CC--:B------:R-:W-:Y:S01]  /*0610*/  LEA R12, P1, R14.reuse, R5.reuse, 0x1 ;  /* 0x000000050e0c7211 */ /* 0x0c0fe200078208ff */
[----:B------:R-:W5:Y:S01]  /*0620*/  LDCU UR8, c[0x0][0x3c8] ;  /* 0x00007900ff0877ac */ /* 0x000f620008000800 */
[----:B0-----:R-:W-:Y:S01]  /*0630*/  R2UR UR7, R119 ;  /* 0x00000000770772ca */ /* 0x001fe200000e0000 */
[----:B------:R-:W0:Y:S01]  /*0640*/  LDC R197, c[0x0][0x3c4] ;  /* 0x0000f100ffc57b82 */ /* 0x000e220000000800 */
[-C--:B------:R-:W-:Y:S01]  /*0650*/  LEA.HI.X.SX32 R13, R14, R0.reuse, 0x1, P1 ;  /* 0x000000000e0d7211 */ /* 0x080fe200008f0eff */
[C---:B------:R-:W-:Y:S01]  /*0660*/  IMAD R14, R15.reuse, 0x2, R18 ;  /* 0x000000020f0e7824 */ /* 0x040fe200078e0212 */
[-C--:B------:R-:W-:Y:S01]  /*0670*/  LEA.HI.X.SX32 R11, R2, R0.reuse, 0x1, P0 ;  /* 0x00000000020b7211 */ /* 0x080fe200000f0eff */
[----:B------:R-:W-:Y:S01]  /*0680*/  UMOV UR14, 0x1 ;  /* 0x00000001000e7882 */ /* 0x000fe20000000000 */
[CC--:B------:R-:W-:Y:S01]  /*0690*/  LEA R16, P0, R18.reuse, R5.reuse, 0x1 ;  /* 0x0000000512107211 */ /* 0x0c0fe200078008ff */
[C---:B------:R-:W-:Y:S01]  /*06a0*/  IMAD R22, R15.reuse, 0x2, R14 ;  /* 0x000000020f167824 */ /* 0x040fe200078e020e */
[----:B------:R1:W2:Y:S01]  /*06b0*/  LDG.E.U16 R6, desc[UR10][R12.64] ;  /* 0x0000000a0c067981 */ /* 0x0002a2000c1e1500 */
[----:B------:R-:W0:Y:S01]  /*06c0*/  LDC R201, c[0x0][0x3c4] ;  /* 0x0000f100ffc97b82 */ /* 0x000e220000000800 */
[-C--:B------:R-:W-:Y:S01]  /*06d0*/  LEA.HI.X.SX32 R17, R18, R0.reuse, 0x1, P0 ;  /* 0x0000000012117211 */ /* 0x080fe200000f0eff */
[C---:B---3--:R-:W-:Y:S01]  /*06e0*/  IMAD R8, R15.reuse, 0x2, R22 ;  /* 0x000000020f087824 */ /* 0x048fe200078e0216 */
[CC--:B------:R-:W-:Y:S01]  /*06f0*/  LEA R18, P0, R14.reuse, R5.reuse, 0x1 ;  /* 0x000000050e127211 */ /* 0x0c0fe200078008ff */
[----:B------:R-:W3:Y:S01]  /*0700*/  LDG.E.U16 R2, desc[UR10][R10.64] ;  /* 0x0000000a0a027981 */ /* 0x000ee2000c1e1500 */
[----:B------:R-:W0:Y:S02]  /*0710*/  LDCU UR9, c[0x0][0x3d0] ;  /* 0x00007a00ff0977ac */ /* 0x000e240008000800 */
[----:B------:R-:W-:Y:S01]  /*0720*/  LEA.HI.X.SX32 R19, R14, R0, 0x1, P0 ;  /* 0x000000000e137211 */ /* 0x000fe200000f0eff */
[----:B------:R1:W2:Y:S01]  /*0730*/  LDG.E.U16 R7, desc[UR10][R16.64] ;  /* 0x0000000a10077981 */ /* 0x0002a2000c1e1500 */
[C---:B------:R-:W-:Y:S01]  /*0740*/  LEA R14, R15.reuse, R8, 0x1 ;  /* 0x000000080f0e7211 */ /* 0x040fe200078e08ff */
[----:B------:R-:W0:Y:S01]  /*0750*/  LDC R203, c[0x0][0x3c4] ;  /* 0x0000f100ffcb7b82 */ /* 0x000e220000000800 */
[-C--:B------:R-:W-:Y:S01]  /*0760*/  LEA R20, P0, R22, R5.reuse, 0x1 ;  /* 0x0000000516147211 */ /* 0x080fe200078008ff */
[----:B------:R5:W2:Y:S01]  /*0770*/  LDG.E.U16 R9, desc[UR10][R18.64] ;  /* 0x0000000a12097981 */ /* 0x000aa2000c1e1500 */
[----:B------:R-:W0:Y:S01]  /*0780*/  LDCU.64 UR16, c[0x0][0x390] ;  /* 0x00007200ff1077ac */ /* 0x000e220008000a00 */
[----:B------:R-:W-:Y:S01]  /*0790*/  IMAD R28, R15, 0x2, R14 ;  /* 0x000000020f1c7824 */ /* 0x000fe200078e020e */
[----:B------:R-:W-:-:S03]  /*07a0*/  LEA R24, P1, R14, R5, 0x1 ;  /* 0x000000050e187211 */ /* 0x000fc600078208ff */
[C---:B-1----:R-:W-:Y:S01]  /*07b0*/  IMAD R12, R15.reuse, 0x2, R28 ;  /* 0x000000020f0c7824 */ /* 0x042fe200078e021c */
[-C--:B------:R-:W-:Y:S01]  /*07c0*/  LEA.HI.X.SX32 R21, R22, R0.reuse, 0x1, P0 ;  /* 0x0000000016157211 */ /* 0x080fe200000f0eff */
[----:B------:R-:W1:Y:S01]  /*07d0*/  LDC R205, c[0x0][0x3c4] ;  /* 0x0000f100ffcd7b82 */ /* 0x000e620000000800 */
[-C--:B------:R-:W-:Y:S02]  /*07e0*/  LEA R22, P0, R8, R5.reuse, 0x1 ;  /* 0x0000000508167211 */ /* 0x080fe400078008ff */
[-C--:B------:R-:W-:Y:S01]  /*07f0*/  LEA.HI.X.SX32 R25, R14, R0.reuse, 0x1, P1 ;  /* 0x000000000e197211 */ /* 0x080fe200008f0eff */
[C---:B------:R-:W-:Y:S01]  /*0800*/  IMAD R14, R15.reuse, 0x2, R12 ;  /* 0x000000020f0e7824 */ /* 0x040fe200078e020c */
[----:B------:R-:W-:Y:S02]  /*0810*/  LEA.HI.X.SX32 R23, R8, R0, 0x1, P0 ;  /* 0x0000000008177211 */ /* 0x000fe400000f0eff */
[CC--:B------:R-:W-:Y:S01]  /*0820*/  LEA R26, P0, R28.reuse, R5.reuse, 0x1 ;  /* 0x000000051c1a7211 */ /* 0x0c0fe200078008ff */
[----:B------:R5:W2:Y:S01]  /*0830*/  LDG.E.U16 R8, desc[UR10][R20.64] ;  /* 0x0000000a14087981 */ /* 0x000aa2000c1e1500 */
[C---:B------:R-:W-:Y:S01]  /*0840*/  LEA R16, R15.reuse, R14, 0x1 ;  /* 0x0000000e0f107211 */ /* 0x040fe200078e08ff */
[----:B------:R-:W0:Y:S01]  /*0850*/  LDC R207, c[0x0][0x3c4] ;  /* 0x0000f100ffcf7b82 */ /* 0x000e220000000800 */
[-C--:B------:R-:W-:Y:S01]  /*0860*/  LEA.HI.X.SX32 R27, R28, R0.reuse, 0x1, P0 ;  /* 0x000000001c1b7211 */ /* 0x080fe200000f0eff */
[----:B------:R5:W2:Y:S01]  /*0870*/  LDG.E.U16 R10, desc[UR10][R22.64] ;  /* 0x0000000a160a7981 */ /* 0x000aa2000c1e1500 */
[-C--:B------:R-:W-:Y:S01]  /*0880*/  LEA R28, P1, R16, R5.reuse, 0x1 ;  /* 0x00000005101c7211 */ /* 0x080fe200078208ff */
[C---:B------:R-:W-:Y:S01]  /*0890*/  IMAD R30, R15.reuse, 0x2, R16 ;  /* 0x000000020f1e7824 */ /* 0x040fe200078e0210 */
[-C--:B-----5:R-:W-:Y:S01]  /*08a0*/  LEA R18, P0, R12, R5.reuse, 0x1 ;  /* 0x000000050c127211 */ /* 0x0a0fe200078008ff */
[----:B------:R5:W2:Y:S01]  /*08b0*/  LDG.E.U16 R11, desc[UR10][R24.64] ;  /* 0x0000000a180b7981 */ /* 0x000aa2000c1e1500 */
[-C--:B------:R-:W-:Y:S01]  /*08c0*/  LEA.HI.X.SX32 R29, R16, R0.reuse, 0x1, P1 ;  /* 0x00000000101d7211 */ /* 0x080fe200008f0eff */
[C---:B------:R-:W-:Y:S01]  /*08d0*/  IMAD R16, R15.reuse, 0x2, R30 ;  /* 0x000000020f107824 */ /* 0x040fe200078e021e */
[-C--:B------:R-:W-:Y:S01]  /*08e0*/  LEA.HI.X.SX32 R19, R12, R0.reuse, 0x1, P0 ;  /* 0x000000000c137211 */ /* 0x080fe200000f0eff */
[----:B------:R-:W0:Y:S01]  /*08f0*/  LDC R209, c[0x0][0x3c4] ;  /* 0x0000f100ffd17b82 */ /* 0x000e220000000800 */
[C---:B------:R-:W-:Y:S01]  /*0900*/  LEA R20, P0, R14.reuse, R5, 0x1 ;  /* 0x000000050e147211 */ /* 0x040fe200078008ff */
[----:B------:R-:W-:Y:S01]  /*0910*/  IMAD R32, R15, 0x2, R16 ;  /* 0x000000020f207824 */ /* 0x000fe200078e0210 */
[----:B------:R5:W2:Y:S02]  /*0920*/  LDG.E.U16 R12, desc[UR10][R26.64] ;  /* 0x0000000a1a0c7981 */ /* 0x000aa4000c1e1500 */
[----:B------:R-:W-:-:S02]  /*0930*/  LEA.HI.X.SX32 R21, R14, R0, 0x1, P0 ;  /* 0x000000000e157211 */ /* 0x000fc400000f0eff */
[CC--:B------:R-:W-:Y:S01]  /*0940*/  LEA R22, P0, R30.reuse, R5.reuse, 0x1 ;  /* 0x000000051e167211 */ /* 0x0c0fe200078008ff */
[----:B------:R-:W2:Y:S01]  /*0950*/  LDG.E.U16 R17, desc[UR10][R28.64] ;  /* 0x0000000a1c117981 */ /* 0x000ea2000c1e1500 */
[C---:B------:R-:W-:Y:S01]  /*0960*/  LEA R34, R15.reuse, R32, 0x1 ;  /* 0x000000200f227211 */ /* 0x040fe200078e08ff */
[----:B------:R-:W0:Y:S01]  /*0970*/  LDC R195, c[0x0][0x3c4] ;  /* 0x0000f100ffc37b82 */ /* 0x000e220000000800 */
[-C--:B------:R-:W-:Y:S01]  /*0980*/  LEA.HI.X.SX32 R23, R30, R0.reuse, 0x1, P0 ;  /* 0x000000001e177211 */ /* 0x080fe200000f0eff */
[----:B------:R1:W2:Y:S01]  /*0990*/  LDG.E.U16 R14, desc[UR10][R20.64] ;  /* 0x0000000a140e7981 */ /* 0x0002a2000c1e1500 */
[CC--:B-----5:R-:W-:Y:S01]  /*09a0*/  LEA R24, P0, R16.reuse, R5.reuse, 0x1 ;  /* 0x0000000510187211 */ /* 0x0e0fe200078008ff */
[C---:B------:R-:W-:Y:S02]  /*09b0*/  IMAD R36, R15.reuse, 0x2, R34 ;  /* 0x000000020f247824 */ /* 0x040fe400078e0222 */
[----:B------:R-:W5:Y:S01]  /*09c0*/  LDG.E.U16 R13, desc[UR10][R18.64] ;  /* 0x0000000a120d7981 */ /* 0x000f62000c1e1500 */
[-C--:B------:R-:W-:Y:S01]  /*09d0*/  LEA.HI.X.SX32 R25, R16, R0.reuse, 0x1, P0 ;  /* 0x0000000010197211 */ /* 0x080fe200000f0eff */
[----:B------:R-:W0:Y:S01]  /*09e0*/  LDC R199, c[0x0][0x3c4] ;  /* 0x0000f100ffc77b82 */ /* 0x000e220000000800 */
[C---:B------:R-:W-:Y:S01]  /*09f0*/  LEA R26, P0, R32.reuse, R5, 0x1 ;  /* 0x00000005201a7211 */ /* 0x040fe200078008ff */
[----:B------:R1:W2:Y:S02]  /*0a00*/  LDG.E.U16 R16, desc[UR10][R22.64] ;  /* 0x0000000a16107981 */ /* 0x0002a4000c1e1500 */
[----:B-1----:R-:W-:Y:S01]  /*0a10*/  IMAD R20, R15, 0x2, R36 ;  /* 0x000000020f147824 */ /* 0x002fe200078e0224 */
[----:B------:R-:W-:-:S02]  /*0a20*/  LEA.HI.X.SX32 R27, R32, R0, 0x1, P0 ;  /* 0x00000000201b7211 */ /* 0x000fc400000f0eff */
[CC--:B------:R-:W-:Y:S01]  /*0a30*/  LEA R32, P0, R36.reuse, R5.reuse, 0x1 ;  /* 0x0000000524207211 */ /* 0x0c0fe200078008ff */
[----:B------:R1:W2:Y:S01]  /*0a40*/  LDG.E.U16 R18, desc[UR10][R24.64] ;  /* 0x0000000a18127981 */ /* 0x0002a2000c1e1500 */
[----:B------:R-:W0:Y:S01]  /*0a50*/  LDC R193, c[0x0][0x3c4] ;  /* 0x0000f100ffc17b82 */ /* 0x000e220000000800 */
[C---:B------:R-:W-:Y:S01]  /*0a60*/  IMAD R22, R15.reuse, 0x2, R20 ;  /* 0x000000020f167824 */ /* 0x040fe200078e0214 */
[----:B------:R-:W-:Y:S01]  /*0a70*/  LEA.HI.X.SX32 R33, R36, R0, 0x1, P0 ;  /* 0x0000000024217211 */ /* 0x000fe200000f0eff */
[----:B------:R1:W2:Y:S01]  /*0a80*/  LDG.E.U16 R19, desc[UR10][R26.64] ;  /* 0x0000000a1a137981 */ /* 0x0002a2000c1e1500 */
[-C--:B------:R-:W-:Y:S02]  /*0a90*/  LEA R30, P1, R34, R5.reuse, 0x1 ;  /* 0x00000005221e7211 */ /* 0x080fe400078208ff */
[----:B------:R-:W-:Y:S02]  /*0aa0*/  LEA R38, R15, R22, 0x1 ;  /* 0x000000160f267211 */ /* 0x000fe400078e08ff */
[----:B------:R-:W0:Y:S01]  /*0ab0*/  LDC R191, c[0x0][0x3c4] ;  /* 0x0000f100ffbf7b82 */ /* 0x000e220000000800 */
[----:B------:R-:W-:-:S02]  /*0ac0*/  LEA R28, P0, R20, R5, 0x1 ;  /* 0x00000005141c7211 */ /* 0x000fc400078008ff */
[-C--:B------:R-:W-:Y:S01]  /*0ad0*/  LEA.HI.X.SX32 R31, R34, R0.reuse, 0x1, P1 ;  /* 0x00000000221f7211 */ /* 0x080fe200008f0eff */
[C---:B-1----:R-:W-:Y:S01]  /*0ae0*/  IMAD R24, R15.reuse, 0x2, R38 ;  /* 0x000000020f187824 */ /* 0x042fe200078e0226 */
[-C--:B------:R-:W-:Y:S02]  /*0af0*/  LEA.HI.X.SX32 R29, R20, R0.reuse, 0x1, P0 ;  /* 0x00000000141d7211 */ /* 0x080fe400000f0eff */
[-C--:B------:R-:W-:Y:S01]  /*0b00*/  LEA R34, P0, R22, R5.reuse, 0x1 ;  /* 0x0000000516227211 */ /* 0x080fe200078008ff */
[----:B------:R-:W1:Y:S01]  /*0b10*/  LDC R189, c[0x0][0x3c4] ;  /* 0x0000f100ffbd7b82 */ /* 0x000e620000000800 */
[-C--:B------:R-:W-:Y:S01]  /*0b20*/  LEA R36, P1, R38, R5.reuse, 0x1 ;  /* 0x0000000526247211 */ /* 0x080fe200078208ff */
[C---:B------:R-:W-:Y:S01]  /*0b30*/  IMAD R26, R15.reuse, 0x2, R24 ;  /* 0x000000020f1a7824 */ /* 0x040fe200078e0218 */
[-C--:B------:R-:W-:Y:S01]  /*0b40*/  LEA.HI.X.SX32 R35, R22, R0.reuse, 0x1, P0 ;  /* 0x0000000016237211 */ /* 0x080fe200000f0eff */
[----:B------:R0:W2:Y:S01]  /*0b50*/  LDG.E.U16 R21, desc[UR10][R30.64] ;  /* 0x0000000a1e157981 */ /* 0x0000a2000c1e1500 */
[-C--:B------:R-:W-:Y:S01]  /*0b60*/  LEA.HI.X.SX32 R37, R38, R0.reuse, 0x1, P1 ;  /* 0x0000000026257211 */ /* 0x080fe200008f0eff */
[C---:B------:R-:W-:Y:S01]  /*0b70*/  IMAD R42, R15.reuse, 0x2, R26 ;  /* 0x000000020f2a7824 */ /* 0x040fe200078e021a */
[C---:B------:R-:W-:Y:S01]  /*0b80*/  LEA R38, P0, R24.reuse, R5, 0x1 ;  /* 0x0000000518267211 */ /* 0x040fe200078008ff */
[----:B------:R0:W2:Y:S01]  /*0b90*/  LDG.E.U16 R20, desc[UR10][R32.64] ;  /* 0x0000000a20147981 */ /* 0x0000a2000c1e1500 */
[----:B------:R-:W1:Y:S02]  /*0ba0*/  LDC R187, c[0x0][0x3c4] ;  /* 0x0000f100ffbb7b82 */ /* 0x000e640000000800 */
[----:B------:R-:W-:Y:S01]  /*0bb0*/  LEA.HI.X.SX32 R39, R24, R0, 0x1, P0 ;  /* 0x0000000018277211 */ /* 0x000fe200000f0eff */
[----:B------:R0:W2:Y:S01]  /*0bc0*/  LDG.E.U16 R22, desc[UR10][R28.64] ;  /* 0x0000000a1c167981 */ /* 0x0000a2000c1e1500 */
[----:B------:R-:W-:-:S02]  /*0bd0*/  LEA R44, R15, R42, 0x1 ;  /* 0x0000002a0f2c7211 */ /* 0x000fc400078e08ff */
[CC--:B0-----:R-:W-:Y:S01]  /*0be0*/  LEA R30, P0, R26.reuse, R5.reuse, 0x1 ;  /* 0x000000051a1e7211 */ /* 0x0c1fe200078008ff */
[----:B------:R0:W2:Y:S01]  /*0bf0*/  LDG.E.U16 R23, desc[UR10][R34.64] ;  /* 0x0000000a22177981 */ /* 0x0000a2000c1e1500 */
[----:B------:R-:W1:Y:S02]  /*0c00*/  LDC R185, c[0x0][0x3c4] ;  /* 0x0000f100ffb97b82 */ /* 0x000e640000000800 */
[-C--:B------:R-:W-:Y:S01]  /*0c10*/  LEA.HI.X.SX32 R31, R26, R0.reuse, 0x1, P0 ;  /* 0x000000001a1f7211 */ /* 0x080fe200000f0eff */
[----:B------:R0:W2:Y:S01]  /*0c20*/  LDG.E.U16 R25, desc[UR10][R36.64] ;  /* 0x0000000a24197981 */ /* 0x0000a2000c1e1500 */
[-C--:B------:R-:W-:Y:S01]  /*0c30*/  LEA R32, P0, R42, R5.reuse, 0x1 ;  /* 0x000000052a207211 */ /* 0x080fe200078008ff */
[C---:B------:R-:W-:Y:S01]  /*0c40*/  IMAD R28, R15.reuse, 0x2, R44 ;  /* 0x000000020f1c7824 */ /* 0x040fe200078e022c */
[-C--:B------:R-:W-:Y:S01]  /*0c50*/  LEA R40, P1, R44, R5.reuse, 0x1 ;  /* 0x000000052c287211 */ /* 0x080fe200078208ff */
[----:B------:R0:W2:Y:S01]  /*0c60*/  LDG.E.U16 R24, desc[UR10][R38.64] ;  /* 0x0000000a26187981 */ /* 0x0000a2000c1e1500 */
[-C--:B------:R-:W-:Y:S01]  /*0c70*/  LEA.HI.X.SX32 R33, R42, R0.reuse, 0x1, P0 ;  /* 0x000000002a217211 */ /* 0x080fe200000f0eff */
[C---:B------:R-:W-:Y:S01]  /*0c80*/  IMAD R42, R15.reuse, 0x2, R28 ;  /* 0x000000020f2a7824 */ /* 0x040fe200078e021c */
[----:B------:R-:W-:Y:S01]  /*0c90*/  LEA.HI.X.SX32 R41, R44, R0, 0x1, P1 ;  /* 0x000000002c297211 */ /* 0x000fe200008f0eff */
[----:B------:R-:W2:Y:S01]  /*0ca0*/  LDG.E.U16 R26, desc[UR10][R30.64] ;  /* 0x0000000a1e1a7981 */ /* 0x000ea2000c1e1500 */
[----:B------:R-:W1:Y:S01]  /*0cb0*/  LDC R183, c[0x0][0x3c4] ;  /* 0x0000f100ffb77b82 */ /* 0x000e620000000800 */
[C---:B------:R-:W-:Y:S01]  /*0cc0*/  IMAD R44, R15.reuse, 0x2, R42 ;  /* 0x000000020f2c7824 */ /* 0x040fe200078e022a */
[----:B0-----:R-:W-:Y:S01]  /*0cd0*/  LEA R34, P0, R28, R5, 0x1 ;  /* 0x000000051c227211 */ /* 0x001fe200078008ff */
[----:B------:R0:W2:Y:S03]  /*0ce0*/  LDG.E.U16 R29, desc[UR10][R40.64] ;  /* 0x0000000a281d7981 */ /* 0x0000a6000c1e1500 */
[C---:B------:R-:W-:Y:S01]  /*0cf0*/  LEA R46, R15.reuse, R44, 0x1 ;  /* 0x0000002c0f2e7211 */ /* 0x040fe200078e08ff */
[----:B------:R-:W2:Y:S01]  /*0d00*/  LDG.E.U16 R27, desc[UR10][R32.64] ;  /* 0x0000000a201b7981 */ /* 0x000ea2000c1e1500 */
[----:B------:R-:W1:Y:S03]  /*0d10*/  LDC R181, c[0x0][0x3c4] ;  /* 0x0000f100ffb57b82 */ /* 0x000e660000000800 */
[----:B------:R-:W-:-:S04]  /*0d20*/  IMAD R48, R15, 0x2, R46 ;  /* 0x000000020f307824 */ /* 0x000fc800078e022e */
[C---:B------:R-:W-:Y:S01]  /*0d30*/  IMAD R50, R15.reuse, 0x2, R48 ;  /* 0x000000020f327824 */ /* 0x040fe200078e0230 */
[----:B------:R-:W-:Y:S01]  /*0d40*/  LEA.HI.X.SX32 R35, R28, R0, 0x1, P0 ;  /* 0x000000001c237211 */ /* 0x000fe200000f0eff */
[----:B------:R-:W1:Y:S02]  /*0d50*/  LDC R179, c[0x0][0x3c4] ;  /* 0x0000f100ffb37b82 */ /* 0x000e640000000800 */
[C---:B------:R-:W-:Y:S01]  /*0d60*/  IMAD R52, R15.reuse, 0x2, R50 ;  /* 0x000000020f347824 */ /* 0x040fe200078e0232 */
[C---:B------:R-:W-:Y:S01]  /*0d70*/  LEA R36, P0, R42.reuse, R5, 0x1 ;  /* 0x000000052a247211 */ /* 0x040fe200078008ff */
[----:B------:R-:W2:Y:S03]  /*0d80*/  LDG.E.U16 R28, desc[UR10][R34.64] ;  /* 0x0000000a221c7981 */ /* 0x000ea6000c1e1500 */
[----:B------:R-:W-:Y:S01]  /*0d90*/  LEA R54, R15, R52, 0x1 ;  /* 0x000000340f367211 */ /* 0x000fe200078e08ff */
[----:B------:R-:W1:Y:S01]  /*0da0*/  LDC R177, c[0x0][0x3c4] ;  /* 0x0000f100ffb17b82 */ /* 0x000e620000000800 */
[----:B------:R-:W-:-:S02]  /*0db0*/  LEA.HI.X.SX32 R37, R42, R0, 0x1, P0 ;  /* 0x000000002a257211 */ /* 0x000fc400000f0eff */
[CC--:B------:R-:W-:Y:S01]  /*0dc0*/  LEA R38, P0, R44.reuse, R5.reuse, 0x1 ;  /* 0x000000052c267211 */ /* 0x0c0fe200078008ff */
[C---:B------:R-:W-:Y:S02]  /*0dd0*/  IMAD R56, R15.reuse, 0x2, R54 ;  /* 0x000000020f387824 */ /* 0x040fe400078e0236 */
[----:B------:R0:W2:Y:S01]  /*0de0*/  LDG.E.U16 R30, desc[UR10][R36.64] ;  /* 0x0000000a241e7981 */ /* 0x0000a2000c1e1500 */
[-C--:B------:R-:W-:Y:S01]  /*0df0*/  LEA.HI.X.SX32 R39, R44, R0.reuse, 0x1, P0 ;  /* 0x000000002c277211 */ /* 0x080fe200000f0eff */
[----:B------:R-:W1:Y:S01]  /*0e00*/  LDC R175, c[0x0][0x3c4] ;  /* 0x0000f100ffaf7b82 */ /* 0x000e620000000800 */
[-C--:B0-----:R-:W-:Y:S02]  /*0e10*/  LEA R40, P0, R48, R5.reuse, 0x1 ;  /* 0x0000000530287211 */ /* 0x081fe400078008ff */
[----:B------:R-:W-:Y:S01]  /*0e20*/  LEA R42, P1, R46, R5, 0x1 ;  /* 0x000000052e2a7211 */ /* 0x000fe200078208ff */
[----:B------:R-:W2:Y:S01]  /*0e30*/  LDG.E.U16 R31, desc[UR10][R38.64] ;  /* 0x0000000a261f7981 */ /* 0x000ea2000c1e1500 */
[----:B------:R-:W-:Y:S01]  /*0e40*/  IMAD R36, R15, 0x2, R56 ;  /* 0x000000020f247824 */ /* 0x000fe200078e0238 */
[----:B------:R-:W-:-:S02]  /*0e50*/  LEA.HI.X.SX32 R41, R48, R0, 0x1, P0 ;  /* 0x0000000030297211 */ /* 0x000fc400000f0eff */
[----:B------:R-:W0:Y:S01]  /*0e60*/  LDC R173, c[0x0][0x3c4] ;  /* 0x0000f100ffad7b82 */ /* 0x000e220000000800 */
[C---:B------:R-:W-:Y:S01]  /*0e70*/  IMAD R58, R15.reuse, 0x2, R36 ;  /* 0x000000020f3a7824 */ /* 0x040fe200078e0224 */
[-C--:B------:R-:W-:Y:S01]  /*0e80*/  LEA R44, P0, R50, R5.reuse, 0x1 ;  /* 0x00000005322c7211 */ /* 0x080fe200078008ff */
[----:B------:R-:W2:Y:S01]  /*0e90*/  LDG.E.U16 R32, desc[UR10][R40.64] ;  /* 0x0000000a28207981 */ /* 0x000ea2000c1e1500 */
[----:B------:R-:W-:Y:S02]  /*0ea0*/  LEA.HI.X.SX32 R43, R46, R0, 0x1, P1 ;  /* 0x000000002e2b7211 */ /* 0x000fe400008f0eff */
[----:B------:R-:W-:Y:S02]  /*0eb0*/  LEA R48, P1, R54, R5, 0x1 ;  /* 0x0000000536307211 */ /* 0x000fe400078208ff */
[----:B------:R-:W0:Y:S01]  /*0ec0*/  LDC R169, c[0x0][0x3c4] ;  /* 0x0000f100ffa97b82 */ /* 0x000e220000000800 */
[----:B------:R-:W-:Y:S01]  /*0ed0*/  LEA R60, R15, R58, 0x1 ;  /* 0x0000003a0f3c7211 */ /* 0x000fe200078e08ff */
[----:B------:R1:W2:Y:S01]  /*0ee0*/  LDG.E.U16 R33, desc[UR10][R42.64] ;  /* 0x0000000a2a217981 */ /* 0x0002a2000c1e1500 */
[----:B------:R-:W-:-:S02]  /*0ef0*/  LEA.HI.X.SX32 R45, R50, R0, 0x1, P0 ;  /* 0x00000000322d7211 */ /* 0x000fc400000f0eff */
[-C--:B------:R-:W-:Y:S02]  /*0f00*/  LEA R46, P0, R52, R5.reuse, 0x1 ;  /* 0x00000005342e7211 */ /* 0x080fe400078008ff */
[-C--:B------:R-:W-:Y:S01]  /*0f10*/  LEA.HI.X.SX32 R49, R54, R0.reuse, 0x1, P1 ;  /* 0x0000000036317211 */ /* 0x080fe200008f0eff */
[C---:B------:R-:W-:Y:S01]  /*0f20*/  IMAD R54, R15.reuse, 0x2, R60 ;  /* 0x000000020f367824 */ /* 0x040fe200078e023c */
[-C--:B------:R-:W-:Y:S01]  /*0f30*/  LEA.HI.X.SX32 R47, R52, R0.reuse, 0x1, P0 ;  /* 0x00000000342f7211 */ /* 0x080fe200000f0eff */
[----:B------:R1:W2:Y:S01]  /*0f40*/  LDG.E.U16 R34, desc[UR10][R44.64] ;  /* 0x0000000a2c227981 */ /* 0x0002a2000c1e1500 */
[----:B------:R-:W0:Y:S01]  /*0f50*/  LDC R165, c[0x0][0x3c4] ;  /* 0x0000f100ffa57b82 */ /* 0x000e220000000800 */
[CC--:B-1----:R-:W-:Y:S01]  /*0f60*/  LEA R42, P0, R56.reuse, R5.reuse, 0x1 ;  /* 0x00000005382a7211 */ /* 0x0c2fe200078008ff */
[C---:B------:R-:W-:Y:S01]  /*0f70*/  IMAD R40, R15.reuse, 0x2, R54 ;  /* 0x000000020f287824 */ /* 0x040fe200078e0236 */
[----:B------:R1:W2:Y:S02]  /*0f80*/  LDG.E.U16 R35, desc[UR10][R46.64] ;  /* 0x0000000a2e237981 */ /* 0x0002a4000c1e1500 */
[----:B------:R-:W-:Y:S01]  /*0f90*/  LEA.HI.X.SX32 R43, R56, R0, 0x1, P0 ;  /* 0x00000000382b7211 */ /* 0x000fe200000f0eff */
[C---:B------:R-:W-:Y:S01]  /*0fa0*/  IMAD R56, R15.reuse, 0x2, R40 ;  /* 0x000000020f387824 */ /* 0x040fe200078e0228 */
[----:B------:R-:W-:Y:S01]  /*0fb0*/  LEA R50, P0, R36, R5, 0x1 ;  /* 0x0000000524327211 */ /* 0x000fe200078008ff */
[----:B------:R1:W2:Y:S01]  /*0fc0*/  LDG.E.U16 R37, desc[UR10][R48.64] ;  /* 0x0000000a30257981 */ /* 0x0002a2000c1e1500 */
[----:B------:R-:W0:Y:S02]  /*0fd0*/  LDC R161, c[0x0][0x3c4] ;  /* 0x0000f100ffa17b82 */ /* 0x000e240000000800 */
[----:B------:R-:W-:-:S02]  /*0fe0*/  LEA R62, R15, R56, 0x1 ;  /* 0x000000380f3e7211 */ /* 0x000fc400078e08ff */
[-C--:B------:R-:W-:Y:S02]  /*0ff0*/  LEA.HI.X.SX32 R51, R36, R0.reuse, 0x1, P0 ;  /* 0x0000000024337211 */ /* 0x080fe400000f0eff */
[-C--:B------:R-:W-:Y:S01]  /*1000*/  LEA R44, P0, R58, R5.reuse, 0x1 ;  /* 0x000000053a2c7211 */ /* 0x080fe200078008ff */
[C---:B------:R-:W-:Y:S01]  /*1010*/  IMAD R64, R15.reuse, 0x2, R62 ;  /* 0x000000020f407824 */ /* 0x040fe200078e023e */
[-C--:B------:R-:W-:Y:S01]  /*1020*/  LEA R52, P1, R60, R5.reuse, 0x1 ;  /* 0x000000053c347211 */ /* 0x080fe200078208ff */
[----:B------:R1:W2:Y:S01]  /*1030*/  LDG.E.U16 R38, desc[UR10][R50.64] ;  /* 0x0000000a32267981 */ /* 0x0002a2000c1e1500 */
[----:B------:R-:W-:Y:S01]  /*1040*/  LEA.HI.X.SX32 R45, R58, R0, 0x1, P0 ;  /* 0x000000003a2d7211 */ /* 0x000fe200000f0eff */
[C---:B------:R-:W-:Y:S01]  /*1050*/  IMAD R58, R15.reuse, 0x2, R64 ;  /* 0x000000020f3a7824 */ /* 0x040fe200078e0240 */
[----:B------:R-:W0:Y:S01]  /*1060*/  LDC R157, c[0x0][0x3c4] ;  /* 0x0000f100ff9d7b82 */ /* 0x000e220000000800 */
[----:B------:R-:W2:Y:S02]  /*1070*/  LDG.E.U16 R36, desc[UR10][R42.64] ;  /* 0x0000000a2a247981 */ /* 0x000ea4000c1e1500 */
[C---:B------:R-:W-:Y:S01]  /*1080*/  IMAD R68, R15.reuse, 0x2, R58 ;  /* 0x000000020f447824 */ /* 0x040fe200078e023a */
[----:B-1----:R-:W-:Y:S01]  /*1090*/  LEA R46, P0, R54, R5, 0x1 ;  /* 0x00000005362e7211 */ /* 0x002fe200078008ff */
[----:B------:R-:W2:Y:S03]  /*10a0*/  LDG.E.U16 R39, desc[UR10][R44.64] ;  /* 0x0000000a2c277981 */ /* 0x000ea6000c1e1500 */
[C---:B------:R-:W-:Y:S01]  /*10b0*/  LEA R70, R15.reuse, R68, 0x1 ;  /* 0x000000440f467211 */ /* 0x040fe200078e08ff */
[----:B------:R-:W1:Y:S04]  /*10c0*/  LDC R155, c[0x0][0x3c4] ;  /* 0x0000f100ff9b7b82 */ /* 0x000e680000000800 */
[----:B------:R-:W-:-:S04]  /*10d0*/  IMAD R72, R15, 0x2, R70 ;  /* 0x000000020f487824 */ /* 0x000fc800078e0246 */
[C---:B------:R-:W-:Y:S01]  /*10e0*/  IMAD R74, R15.reuse, 0x2, R72 ;  /* 0x000000020f4a7824 */ /* 0x040fe200078e0248 */
[-C--:B------:R-:W-:Y:S01]  /*10f0*/  LEA.HI.X.SX32 R47, R54, R0.reuse, 0x1, P0 ;  /* 0x00000000362f7211 */ /* 0x080fe200000f0eff */
[----:B------:R-:W0:Y:S02]  /*1100*/  LDC R158, c[0x0][0x3c4] ;  /* 0x0000f100ff9e7b82 */ /* 0x000e240000000800 */
[C---:B------:R-:W-:Y:S01]  /*1110*/  IMAD R76, R15.reuse, 0x2, R74 ;  /* 0x000000020f4c7824 */ /* 0x040fe200078e024a */
[-C--:B------:R-:W-:Y:S02]  /*1120*/  LEA R48, P0, R40, R5.reuse, 0x1 ;  /* 0x0000000528307211 */ /* 0x080fe400078008ff */
[----:B------:R-:W-:Y:S02]  /*1130*/  LEA.HI.X.SX32 R53, R60, R0, 0x1, P1 ;  /* 0x000000003c357211 */ /* 0x000fe400008f0eff */
[C---:B------:R-:W-:Y:S01]  /*1140*/  LEA R78, R15.reuse, R76, 0x1 ;  /* 0x0000004c0f4e7211 */ /* 0x040fe200078e08ff */
[----:B------:R-:W0:Y:S01]  /*1150*/  LDC R159, c[0x0][0x3c4] ;  /* 0x0000f100ff9f7b82 */ /* 0x000e220000000800 */
[-C--:B------:R-:W-:Y:S01]  /*1160*/  LEA.HI.X.SX32 R49, R40, R0.reuse, 0x1, P0 ;  /* 0x0000000028317211 */ /* 0x080fe200000f0eff */
[----:B------:R1:W2:Y:S01]  /*1170*/  LDG.E.U16 R41, desc[UR10][R52.64] ;  /* 0x0000000a34297981 */ /* 0x0002a2000c1e1500 */
[-C--:B------:R-:W-:Y:S01]  /*1180*/  LEA R50, P0, R56, R5.reuse, 0x1 ;  /* 0x0000000538327211 */ /* 0x080fe200078008ff */
[C---:B------:R-:W-:Y:S01]  /*1190*/  IMAD R80, R15.reuse, 0x2, R78 ;  /* 0x000000020f507824 */ /* 0x040fe200078e024e */
[-C--:B------:R-:W-:Y:S01]  /*11a0*/  LEA R54, P1, R62, R5.reuse, 0x1 ;  /* 0x000000053e367211 */ /* 0x080fe200078208ff */
[----:B------:R-:W2:Y:S01]  /*11b0*/  LDG.E.U16 R40, desc[UR10][R46.64] ;  /* 0x0000000a2e287981 */ /* 0x000ea2000c1e1500 */
[-C--:B------:R-:W-:Y:S01]  /*11c0*/  LEA.HI.X.SX32 R51, R56, R0.reuse, 0x1, P0 ;  /* 0x0000000038337211 */ /* 0x080fe200000f0eff */
[C---:B------:R-:W-:Y:S01]  /*11d0*/  IMAD R82, R15.reuse, 0x2, R80 ;  /* 0x000000020f527824 */ /* 0x040fe200078e0250 */
[----:B------:R-:W0:Y:S01]  /*11e0*/  LDC R160, c[0x0][0x3c4] ;  /* 0x0000f100ffa07b82 */ /* 0x000e220000000800 */
[----:B------:R-:W2:Y:S01]  /*11f0*/  LDG.E.U16 R42, desc[UR10][R48.64] ;  /* 0x0000000a302a7981 */ /* 0x000ea2000c1e1500 */
[----:B-1----:R-:W-:Y:S01]  /*1200*/  LEA R52, P0, R64, R5, 0x1 ;  /* 0x0000000540347211 */ /* 0x002fe200078008ff */
[----:B------:R-:W-:Y:S01]  /*1210*/  IMAD R84, R15, 0x2, R82 ;  /* 0x000000020f547824 */ /* 0x000fe200078e0252 */
[-C--:B------:R-:W-:Y:S01]  /*1220*/  LEA.HI.X.SX32 R55, R62, R0.reuse, 0x1, P1 ;  /* 0x000000003e377211 */ /* 0x080fe200008f0eff */
[----:B------:R-:W2:Y:S01]  /*1230*/  LDG.E.U16 R43, desc[UR10][R50.64] ;  /* 0x0000000a322b7981 */ /* 0x000ea2000c1e1500 */
[----:B------:R-:W-:-:S02]  /*1240*/  LEA.HI.X.SX32 R53, R64, R0, 0x1, P0 ;  /* 0x0000000040357211 */ /* 0x000fc400000f0eff */
[----:B------:R-:W1:Y:S01]  /*1250*/  LDC R162, c[0x0][0x3c4] ;  /* 0x0000f100ffa27b82 */ /* 0x000e620000000800 */
[-C--:B------:R-:W-:Y:S01]  /*1260*/  LEA R56, P0, R58, R5.reuse, 0x1 ;  /* 0x000000053a387211 */ /* 0x080fe200078008ff */
[----:B------:R0:W2:Y:S01]  /*1270*/  LDG.E.U16 R45, desc[UR10][R54.64] ;  /* 0x0000000a362d7981 */ /* 0x0000a2000c1e1500 */
[-C--:B------:R-:W-:Y:S02]  /*1280*/  LEA R60, P1, R70, R5.reuse, 0x1 ;  /* 0x00000005463c7211 */ /* 0x080fe400078208ff */
[----:B------:R-:W-:Y:S01]  /*1290*/  LEA.HI.X.SX32 R57, R58, R0, 0x1, P0 ;  /* 0x000000003a397211 */ /* 0x000fe200000f0eff */
[----:B------:R-:W2:Y:S01]  /*12a0*/  LDG.E.U16 R46, desc[UR10][R52.64] ;  /* 0x0000000a342e7981 */ /* 0x000ea2000c1e1500 */
[C---:B------:R-:W-:Y:S01]  /*12b0*/  LEA R58, P0, R68.reuse, R5, 0x1 ;  /* 0x00000005443a7211 */ /* 0x040fe200078008ff */
[----:B------:R-:W1:Y:S01]  /*12c0*/  LDC R163, c[0x0][0x3c4] ;  /* 0x0000f100ffa37b82 */ /* 0x000e620000000800 */
[----:B------:R-:W-:Y:S01]  /*12d0*/  LEA R86, R15, R84, 0x1 ;  /* 0x000000540f567211 */ /* 0x000fe200078e08ff */
[----:B------:R0:W2:Y:S01]  /*12e0*/  LDG.E.U16 R44, desc[UR10][R56.64] ;  /* 0x0000000a382c7981 */ /* 0x0000a2000c1e1500 */
[----:B------:R-:W-:-:S02]  /*12f0*/  LEA.HI.X.SX32 R59, R68, R0, 0x1, P0 ;  /* 0x00000000443b7211 */ /* 0x000fc400000f0eff */
[-C--:B------:R-:W-:Y:S01]  /*1300*/  LEA.HI.X.SX32 R61, R70, R0.reuse, 0x1, P1 ;  /* 0x00000000463d7211 */ /* 0x080fe200008f0eff */
[C---:B------:R-:W-:Y:S01]  /*1310*/  IMAD R70, R15.reuse, 0x2, R86 ;  /* 0x000000020f467824 */ /* 0x040fe200078e0256 */
[CC--:B0-----:R-:W-:Y:S01]  /*1320*/  LEA R54, P0, R72.reuse, R5.reuse, 0x1 ;  /* 0x0000000548367211 */ /* 0x0c1fe200078008ff */
[----:B------:R0:W2:Y:S01]  /*1330*/  LDG.E.U16 R47, desc[UR10][R58.64] ;  /* 0x0000000a3a2f7981 */ /* 0x0000a2000c1e1500 */
[----:B------:R-:W1:Y:S02]  /*1340*/  LDC R164, c[0x0][0x3c4] ;  /* 0x0000f100ffa47b82 */ /* 0x000e640000000800 */
[----:B------:R-:W-:Y:S01]  /*1350*/  LEA.HI.X.SX32 R55, R72, R0, 0x1, P0 ;  /* 0x0000000048377211 */ /* 0x000fe200000f0eff */
[C---:B------:R-:W-:Y:S01]  /*1360*/  IMAD R72, R15.reuse, 0x2, R70 ;  /* 0x000000020f487824 */ /* 0x040fe200078e0246 */
[-C--:B------:R-:W-:Y:S01]  /*1370*/  LEA R64, P1, R78, R5.reuse, 0x1 ;  /* 0x000000054e407211 */ /* 0x080fe200078208ff */
[----:B------:R0:W2:Y:S02]  /*1380*/  LDG.E.U16 R49, desc[UR10][R60.64] ;  /* 0x0000000a3c317981 */ /* 0x0000a4000c1e1500 */
[C---:B------:R-:W-:Y:S01]  /*1390*/  IMAD R88, R15.reuse, 0x2, R72 ;  /* 0x000000020f587824 */ /* 0x040fe200078e0248 */
[----:B------:R-:W-:Y:S01]  /*13a0*/  LEA R62, P0, R74, R5, 0x1 ;  /* 0x000000054a3e7211 */ /* 0x000fe200078008ff */
[----:B------:R-:W2:Y:S01]  /*13b0*/  LDG.E.U16 R50, desc[UR10][R54.64] ;  /* 0x0000000a36327981 */ /* 0x000ea2000c1e1500 */
[----:B------:R-:W1:Y:S02]  /*13c0*/  LDC R166, c[0x0][0x3c4] ;  /* 0x0000f100ffa67b82 */ /* 0x000e640000000800 */
[----:B------:R-:W-:-:S02]  /*13d0*/  LEA R90, R15, R88, 0x1 ;  /* 0x000000580f5a7211 */ /* 0x000fc400078e08ff */
[----:B------:R-:W-:-:S03]  /*13e0*/  LEA.HI.X.SX32 R63, R74, R0, 0x1, P0 ;  /* 0x000000004a3f7211 */ /* 0x000fc600000f0eff */
[C---:B------:R-:W-:Y:S01]  /*13f0*/  IMAD R92, R15.reuse, 0x2, R90 ;  /* 0x000000020f5c7824 */ /* 0x040fe200078e025a */
[-C--:B------:R-:W-:Y:S01]  /*1400*/  LEA R56, P0, R76, R5.reuse, 0x1 ;  /* 0x000000054c387211 */ /* 0x080fe200078008ff */
[----:B------:R4:W2:Y:S01]  /*1410*/  LDG.E.U16 R48, desc[UR10][R62.64] ;  /* 0x0000000a3e307981 */ /* 0x0008a2000c1e1500 */
[-C--:B------:R-:W-:Y:S01]  /*1420*/  LEA.HI.X.SX32 R65, R78, R0.reuse, 0x1, P1 ;  /* 0x000000004e417211 */ /* 0x080fe200008f0eff */
[C---:B------:R-:W-:Y:S01]  /*1430*/  IMAD R78, R15.reuse, 0x2, R92 ;  /* 0x000000020f4e7824 */ /* 0x040fe200078e025c */
[-C--:B------:R-:W-:Y:S01]  /*1440*/  LEA.HI.X.SX32 R57, R76, R0.reuse, 0x1, P0 ;  /* 0x000000004c397211 */ /* 0x080fe200000f0eff */
[----:B------:R-:W1:Y:S01]  /*1450*/  LDC R168, c[0x0][0x3c4] ;  /* 0x0000f100ffa87b82 */ /* 0x000e620000000800 */
[-C--:B0-----:R-:W-:Y:S01]  /*1460*/  LEA R58, P0, R80, R5.reuse, 0x1 ;  /* 0x00000005503a7211 */ /* 0x081fe200078008ff */
[----:B------:R-:W-:Y:S01]  /*1470*/  IMAD R94, R15, 0x2, R78 ;  /* 0x000000020f5e7824 */ /* 0x000fe200078e024e */
[----:B------:R-:W-:Y:S01]  /*1480*/  LEA R68, P1, R86, R5, 0x1 ;  /* 0x0000000556447211 */ /* 0x000fe200078208ff */
[----:B------:R0:W2:Y:S01]  /*1490*/  LDG.E.U16 R53, desc[UR10][R64.64] ;  /* 0x0000000a40357981 */ /* 0x0000a2000c1e1500 */
[----:B------:R-:W-:-:S02]  /*14a0*/  LEA.HI.X.SX32 R59, R80, R0, 0x1, P0 ;  /* 0x00000000503b7211 */ /* 0x000fc400000f0eff */
[CC--:B------:R-:W-:Y:S01]  /*14b0*/  LEA R60, P0, R82.reuse, R5.reuse, 0x1 ;  /* 0x00000005523c7211 */ /* 0x0c0fe200078008ff */
[----:B------:R-:W2:Y:S01]  /*14c0*/  LDG.E.U16 R51, desc[UR10][R56.64] ;  /* 0x0000000a38337981 */ /* 0x000ea2000c1e1500 */
[C---:B------:R-:W-:Y:S01]  /*14d0*/  LEA R80, R15.reuse, R94, 0x1 ;  /* 0x0000005e0f507211 */ /* 0x040fe200078e08ff */
[----:B------:R-:W1:Y:S01]  /*14e0*/  LDC R167, c[0x0][0x3c4] ;  /* 0x0000f100ffa77b82 */ /* 0x000e620000000800 */
[-C--:B------:R-:W-:Y:S01]  /*14f0*/  LEA.HI.X.SX32 R61, R82, R0.reuse, 0x1, P0 ;  /* 0x00000000523d7211 */ /* 0x080fe200000f0eff */
[----:B------:R-:W2:Y:S02]  /*1500*/  LDG.E.U16 R54, desc[UR10][R58.64] ;  /* 0x0000000a3a367981 */ /* 0x000ea4000c1e1500 */
[C---:B------:R-:W-:Y:S01]  /*1510*/  IMAD R82, R15.reuse, 0x2, R80 ;  /* 0x000000020f527824 */ /* 0x040fe200078e0250 */
[CC--:B----4-:R-:W-:Y:S01]  /*1520*/  LEA R62, P0, R84.reuse, R5.reuse, 0x1 ;  /* 0x00000005543e7211 */ /* 0x0d0fe200078008ff */
[----:B------:R-:W4:Y:S02]  /*1530*/  LDG.E.U16 R52, desc[UR10][R60.64] ;  /* 0x0000000a3c347981 */ /* 0x000f24000c1e1500 */
[C---:B------:R-:W-:Y:S01]  /*1540*/  IMAD R96, R15.reuse, 0x2, R82 ;  /* 0x000000020f607824 */ /* 0x040fe200078e0252 */
[-C--:B------:R-:W-:Y:S01]  /*1550*/  LEA.HI.X.SX32 R63, R84, R0.reuse, 0x1, P0 ;  /* 0x00000000543f7211 */ /* 0x080fe200000f0eff */
[----:B------:R-:W1:Y:S02]  /*1560*/  LDC R170, c[0x0][0x3c4] ;  /* 0x0000f100ffaa7b82 */ /* 0x000e640000000800 */
[C---:B------:R-:W-:Y:S01]  /*1570*/  IMAD R84, R15.reuse, 0x2, R96 ;  /* 0x000000020f547824 */ /* 0x040fe200078e0260 */
[----:B------:R-:W-:Y:S01]  /*1580*/  LEA.HI.X.SX32 R69, R86, R0, 0x1, P1 ;  /* 0x0000000056457211 */ /* 0x000fe200008f0eff */
[----:B------:R-:W2:Y:S03]  /*1590*/  LDG.E.U16 R55, desc[UR10][R62.64] ;  /* 0x0000000a3e377981 */ /* 0x000ea6000c1e1500 */
[C---:B------:R-:W-:Y:S01]  /*15a0*/  LEA R86, R15.reuse, R84, 0x1 ;  /* 0x000000540f567211 */ /* 0x040fe200078e08ff */
[----:B------:R3:W2:Y:S01]  /*15b0*/  LDG.E.U16 R57, desc[UR10][R68.64] ;  /* 0x0000000a44397981 */ /* 0x0006a2000c1e1500 */
[C---:B0-----:R-:W-:Y:S01]  /*15c0*/  LEA R64, P0, R70.reuse, R5, 0x1 ;  /* 0x0000000546407211 */ /* 0x041fe200078008ff */
[----:B------:R-:W0:Y:S02]  /*15d0*/  LDC R171, c[0x0][0x3c4] ;  /* 0x0000f100ffab7b82 */ /* 0x000e240000000800 */
[----:B------:R-:W-:Y:S01]  /*15e0*/  IMAD R98, R15, 0x2, R86 ;  /* 0x000000020f627824 */ /* 0x000fe200078e0256 */
[----:B------:R-:W-:-:S02]  /*15f0*/  LEA.HI.X.SX32 R65, R70, R0, 0x1, P0 ;  /* 0x0000000046417211 */ /* 0x000fc400000f0eff */
[-C--:B------:R-:W-:Y:S01]  /*1600*/  LEA R70, P0, R72, R5.reuse, 0x1 ;  /* 0x0000000548467211 */ /* 0x080fe200078008ff */
[C---:B------:R-:W-:Y:S01]  /*1610*/  IMAD R100, R15.reuse, 0x2, R98 ;  /* 0x000000020f647824 */ /* 0x040fe200078e0262 */
[-C--:B------:R-:W-:Y:S01]  /*1620*/  LEA R74, P1, R90, R5.reuse, 0x1 ;  /* 0x000000055a4a7211 */ /* 0x080fe200078208ff */
[----:B------:R-:W2:Y:S01]  /*1630*/  LDG.E.U16 R58, desc[UR10][R64.64] ;  /* 0x0000000a403a7981 */ /* 0x000ea2000c1e1500 */
[-C--:B------:R-:W-:Y:S01]  /*1640*/  LEA.HI.X.SX32 R71, R72, R0.reuse, 0x1, P0 ;  /* 0x0000000048477211 */ /* 0x080fe200000f0eff */
[----:B------:R-:W-:Y:S01]  /*1650*/  IMAD R102, R15, 0x2, R100 ;  /* 0x000000020f667824 */ /* 0x000fe200078e0264 */
[C---:B------:R-:W-:Y:S01]  /*1660*/  LEA R72, P0, R88.reuse, R5, 0x1 ;  /* 0x0000000558487211 */ /* 0x040fe200078008ff */
[----:B------:R-:W0:Y:S02]  /*1670*/  LDC R252, c[0x0][0x3d8] ;  /* 0x0000f600fffc7b82 */ /* 0x000e240000000800 */
[----:B------:R1:W2:Y:S01]  /*1680*/  LDG.E.U16 R56, desc[UR10][R70.64] ;  /* 0x0000000a46387981 */ /* 0x0002a2000c1e1500 */
[----:B------:R-:W-:-:S02]  /*1690*/  LEA.HI.X.SX32 R73, R88, R0, 0x1, P0 ;  /* 0x0000000058497211 */ /* 0x000fc400000f0eff */
[C---:B------:R-:W-:Y:S02]  /*16a0*/  LEA R88, R15.reuse, R102, 0x1 ;  /* 0x000000660f587211 */ /* 0x040fe400078e08ff */
[C---:B---3--:R-:W-:Y:S01]  /*16b0*/  LEA R68, P0, R92.reuse, R5, 0x1 ;  /* 0x000000055c447211 */ /* 0x048fe200078008ff */
[----:B------:R3:W2:Y:S02]  /*16c0*/  LDG.E.U16 R59, desc[UR10][R72.64] ;  /* 0x0000000a483b7981 */ /* 0x0006a4000c1e1500 */
[----:B------:R-:W-:Y:S01]  /*16d0*/  IMAD R104, R15, 0x2, R88 ;  /* 0x000000020f687824 */ /* 0x000fe200078e0258 */
[----:B------:R-:W-:-:S03]  /*16e0*/  LEA.HI.X.SX32 R69, R92, R0, 0x1, P0 ;  /* 0x000000005c457211 */ /* 0x000fc600000f0eff */
[C---:B------:R-:W-:Y:S01]  /*16f0*/  IMAD R92, R15.reuse, 0x2, R104 ;  /* 0x000000020f5c7824 */ /* 0x040fe200078e0268 */
[C---:B------:R-:W-:Y:S01]  /*1700*/  LEA R76, P0, R78.reuse, R5, 0x1 ;  /* 0x000000054e4c7211 */ /* 0x040fe200078008ff */
[----:B------:R-:W2:Y:S02]  /*1710*/  LDG.E.U16 R60, desc[UR10][R68.64] ;  /* 0x0000000a443c7981 */ /* 0x000ea4000c1e1500 */
[----:B------:R-:W-:Y:S01]  /*1720*/  IMAD R106, R15, 0x2, R92 ;  /* 0x000000020f6a7824 */ /* 0x000fe200078e025c */
[----:B------:R-:W-:-:S04]  /*1730*/  LEA.HI.X.SX32 R77, R78, R0, 0x1, P0 ;  /* 0x000000004e4d7211 */ /* 0x000fc800000f0eff */
[----:B------:R-:W-:Y:S01]  /*1740*/  LEA R108, R15, R106, 0x1 ;  /* 0x0000006a0f6c7211 */ /* 0x000fe200078e08ff */
[----:B------:R-:W2:Y:S01]  /*1750*/  LDG.E.U16 R62, desc[UR10][R76.64] ;  /* 0x0000000a4c3e7981 */ /* 0x000ea2000c1e1500 */
[----:B-1----:R-:W-:-:S03]  /*1760*/  LEA R70, P0, R94, R5, 0x1 ;  /* 0x000000055e467211 */ /* 0x002fc600078008ff */
[----:B------:R-:W-:Y:S01]  /*1770*/  IMAD R110, R15, 0x2, R108 ;  /* 0x000000020f6e7824 */ /* 0x000fe200078e026c */
[----:B------:R-:W-:-:S03]  /*1780*/  LEA.HI.X.SX32 R71, R94, R0, 0x1, P0 ;  /* 0x000000005e477211 */ /* 0x000fc600000f0eff */
[C---:B------:R-:W-:Y:S01]  /*1790*/  IMAD R94, R15.reuse, 0x2, R110 ;  /* 0x000000020f5e7824 */ /* 0x040fe200078e026e */
[----:B------:R-:W-:Y:S01]  /*17a0*/  LEA.HI.X.SX32 R75, R90, R0, 0x1, P1 ;  /* 0x000000005a4b7211 */ /* 0x000fe200008f0eff */
[----:B------:R-:W2:Y:S02]  /*17b0*/  LDG.E.U16 R63, desc[UR10][R70.64] ;  /* 0x0000000a463f7981 */ /* 0x000ea4000c1e1500 */
[C---:B------:R-:W-:Y:S01]  /*17c0*/  IMAD R112, R15.reuse, 0x2, R94 ;  /* 0x000000020f707824 */ /* 0x040fe200078e025e */
[----:B---3--:R-:W-:Y:S01]  /*17d0*/  LEA R72, P0, R82, R5, 0x1 ;  /* 0x0000000552487211 */ /* 0x008fe200078008ff */
[----:B------:R1:W3:Y:S03]  /*17e0*/  LDG.E.U16 R61, desc[UR10][R74.64] ;  /* 0x0000000a4a3d7981 */ /* 0x0002e6000c1e1500 */
[----:B------:R-:W-:-:S05]  /*17f0*/  LEA R114, R15, R112, 0x1 ;  /* 0x000000700f727211 */ /* 0x000fca00078e08ff */
[----:B------:R-:W-:-:S04]  /*1800*/  IMAD R116, R15, 0x2, R114 ;  /* 0x000000020f747824 */ /* 0x000fc800078e0272 */
[----:B------:R-:W-:-:S04]  /*1810*/  IMAD R118, R15, 0x2, R116 ;  /* 0x000000020f767824 */ /* 0x000fc800078e0274 */
[----:B------:R-:W-:Y:S01]  /*1820*/  IMAD R120, R15, 0x2, R118 ;  /* 0x000000020f787824 */ /* 0x000fe200078e0276 */
[----:B------:R-:W-:-:S04]  /*1830*/  LEA.HI.X.SX32 R73, R82, R0, 0x1, P0 ;  /* 0x0000000052497211 */ /* 0x000fc800000f0eff */
[C---:B------:R-:W-:Y:S01]  /*1840*/  LEA R122, R15.reuse, R120, 0x1 ;  /* 0x000000780f7a7211 */ /* 0x040fe200078e08ff */
[----:B------:R-:W2:Y:S01]  /*1850*/  LDG.E.U16 R64, desc[UR10][R72.64] ;  /* 0x0000000a48407981 */ /* 0x000ea2000c1e1500 */
[-C--:B------:R-:W-:Y:S02]  /*1860*/  LEA R78, P1, R80, R5.reuse, 0x1 ;  /* 0x00000005504e7211 */ /* 0x080fe400078208ff */
[-C--:B-1----:R-:W-:Y:S01]  /*1870*/  LEA R74, P0, R96, R5.reuse, 0x1 ;  /* 0x00000005604a7211 */ /* 0x082fe200078008ff */
[C---:B------:R-:W-:Y:S01]  /*1880*/  IMAD R124, R15.reuse, 0x2, R122 ;  /* 0x000000020f7c7824 */ /* 0x040fe200078e027a */
[-C--:B------:R-:W-:Y:S02]  /*1890*/  LEA.HI.X.SX32 R79, R80, R0.reuse, 0x1, P1 ;  /* 0x00000000504f7211 */ /* 0x080fe400008f0eff */
[-C--:B------:R-:W-:Y:S01]  /*18a0*/  LEA.HI.X.SX32 R75, R96, R0.reuse, 0x1, P0 ;  /* 0x00000000604b7211 */ /* 0x080fe200000f0eff */
[C---:B------:R-:W-:Y:S01]  /*18b0*/  IMAD R126, R15.reuse, 0x2, R124 ;  /* 0x000000020f7e7824 */ /* 0x040fe200078e027c */
[CC--:B------:R-:W-:Y:S01]  /*18c0*/  LEA R76, P0, R84.reuse, R5.reuse, 0x1 ;  /* 0x00000005544c7211 */ /* 0x0c0fe200078008ff */
[----:B------:R1:W2:Y:S02]  /*18d0*/  LDG.E.U16 R65, desc[UR10][R78.64] ;  /* 0x0000000a4e417981 */ /* 0x0002a4000c1e1500 */
[----:B------:R-:W-:Y:S01]  /*18e0*/  IMAD R90, R15, 0x2, R126 ;  /* 0x000000020f5a7824 */ /* 0x000fe200078e027e */
[----:B------:R-:W-:Y:S01]  /*18f0*/  LEA.HI.X.SX32 R77, R84, R0, 0x1, P0 ;  /* 0x00000000544d7211 */ /* 0x000fe200000f0eff */
[----:B------:R-:W2:Y:S01]  /*1900*/  LDG.E.U16 R67, desc[UR10][R74.64] ;  /* 0x0000000a4a437981 */ /* 0x000ea2000c1e1500 */
[----:B------:R-:W-:-:S02]  /*1910*/  LEA R80, P1, R86, R5, 0x1 ;  /* 0x0000000556507211 */ /* 0x000fc400078208ff */
[----:B------:R-:W-:Y:S01]  /*1920*/  LEA R128, R15, R90, 0x1 ;  /* 0x0000005a0f807211 */ /* 0x000fe200078e08ff */
[----:B------:R-:W2:Y:S01]  /*1930*/  LDG.E.U16 R68, desc[UR10][R76.64] ;  /* 0x0000000a4c447981 */ /* 0x000ea2000c1e1500 */
[----:B-1----:R-:W-:-:S04]  /*1940*/  LEA R78, P0, R98, R5, 0x1 ;  /* 0x00000005624e7211 */ /* 0x002fc800078008ff */
[-C--:B------:R-:W-:Y:S02]  /*1950*/  LEA.HI.X.SX32 R79, R98, R0.reuse, 0x1, P0 ;  /* 0x00000000624f7211 */ /* 0x080fe400000f0eff */
[-C--:B------:R-:W-:Y:S01]  /*1960*/  LEA R82, P0, R100, R5.reuse, 0x1 ;  /* 0x0000000564527211 */ /* 0x080fe200078008ff */
[C---:B------:R-:W-:Y:S01]  /*1970*/  IMAD R130, R15.reuse, 0x2, R128 ;  /* 0x000000020f827824 */ /* 0x040fe200078e0280 */
[-C--:B------:R-:W-:Y:S01]  /*1980*/  LEA.HI.X.SX32 R81, R86, R0.reuse, 0x1, P1 ;  /* 0x0000000056517211 */ /* 0x080fe200008f0eff */
[----:B------:R-:W2:Y:S01]  /*1990*/  LDG.E.U16 R70, desc[UR10][R78.64] ;  /* 0x0000000a4e467981 */ /* 0x000ea2000c1e1500 */
[-C--:B------:R-:W-:Y:S02]  /*19a0*/  LEA.HI.X.SX32 R83, R100, R0.reuse, 0x1, P0 ;  /* 0x0000000064537211 */ /* 0x080fe400000f0eff */
[CC--:B------:R-:W-:Y:S01]  /*19b0*/  LEA R84, P0, R102.reuse, R5.reuse, 0x1 ;  /* 0x0000000566547211 */ /* 0x0c0fe200078008ff */
[C---:B------:R-:W-:Y:S01]  /*19c0*/  IMAD R132, R15.reuse, 0x2, R130 ;  /* 0x000000020f847824 */ /* 0x040fe200078e0282 */
[----:B------:R1:W2:Y:S02]  /*19d0*/  LDG.E.U16 R69, desc[UR10][R80.64] ;  /* 0x0000000a50457981 */ /* 0x0002a4000c1e1500 */
[----:B------:R-:W-:Y:S01]  /*19e0*/  LEA.HI.X.SX32 R85, R102, R0, 0x1, P0 ;  /* 0x0000000066557211 */ /* 0x000fe200000f0eff */
[----:B------:R-:W-:Y:S01]  /*19f0*/  IMAD R96, R15, 0x2, R132 ;  /* 0x000000020f607824 */ /* 0x000fe200078e0284 */
[-C--:B------:R-:W-:Y:S01]  /*1a00*/  LEA R86, P1, R88, R5.reuse, 0x1 ;  /* 0x0000000558567211 */ /* 0x080fe200078208ff */
[----:B------:R0:W2:Y:S01]  /*1a10*/  LDG.E.U16 R71, desc[UR10][R82.64] ;  /* 0x0000000a52477981 */ /* 0x0000a2000c1e1500 */
[----:B-1----:R-:W-:-:S03]  /*1a20*/  LEA R80, P0, R104, R5, 0x1 ;  /* 0x0000000568507211 */ /* 0x002fc600078008ff */
[----:B------:R1:W2:Y:S01]  /*1a30*/  LDG.E.U16 R72, desc[UR10][R84.64] ;  /* 0x0000000a54487981 */ /* 0x0002a2000c1e1500 */
[C---:B------:R-:W-:Y:S02]  /*1a40*/  LEA R134, R15.reuse, R96, 0x1 ;  /* 0x000000600f867211 */ /* 0x040fe400078e08ff */
[-C--:B------:R-:W-:Y:S02]  /*1a50*/  LEA.HI.X.SX32 R81, R104, R0.reuse, 0x1, P0 ;  /* 0x0000000068517211 */ /* 0x080fe400000f0eff */
[-C--:B------:R-:W-:Y:S02]  /*1a60*/  LEA R78, P0, R92, R5.reuse, 0x1 ;  /* 0x000000055c4e7211 */ /* 0x080fe400078008ff */
[-C--:B------:R-:W-:Y:S01]  /*1a70*/  LEA.HI.X.SX32 R87, R88, R0.reuse, 0x1, P1 ;  /* 0x0000000058577211 */ /* 0x080fe200008f0eff */
[----:B------:R-:W-:Y:S01]  /*1a80*/  IMAD R136, R15, 0x2, R134 ;  /* 0x000000020f887824 */ /* 0x000fe200078e0286 */
[----:B------:R-:W-:Y:S01]  /*1a90*/  LEA.HI.X.SX32 R79, R92, R0, 0x1, P0 ;  /* 0x000000005c4f7211 */ /* 0x000fe200000f0eff */
[----:B------:R1:W2:Y:S01]  /*1aa0*/  LDG.E.U16 R74, desc[UR10][R80.64] ;  /* 0x0000000a504a7981 */ /* 0x0002a2000c1e1500 */
[----:B------:R-:W-:-:S02]  /*1ab0*/  LEA R92, P1, R108, R5, 0x1 ;  /* 0x000000056c5c7211 */ /* 0x000fc400078208ff */
[-C--:B0-----:R-:W-:Y:S01]  /*1ac0*/  LEA R82, P0, R106, R5.reuse, 0x1 ;  /* 0x000000056a527211 */ /* 0x081fe200078008ff */
[----:B------:R0:W2:Y:S01]  /*1ad0*/  LDG.E.U16 R75, desc[UR10][R78.64] ;  /* 0x0000000a4e4b7981 */ /* 0x0000a2000c1e1500 */
[-C--:B------:R-:W-:Y:S01]  /*1ae0*/  LEA.HI.X.SX32 R93, R108, R0.reuse, 0x1, P1 ;  /* 0x000000006c5d7211 */ /* 0x080fe200008f0eff */
[C---:B------:R-:W-:Y:S02]  /*1af0*/  IMAD R108, R15.reuse, 0x2, R136 ;  /* 0x000000020f6c7824 */ /* 0x040fe400078e0288 */
[----:B------:R-:W2:Y:S02]  /*1b00*/  LDG.E.U16 R73, desc[UR10][R86.64] ;  /* 0x0000000a56497981 */ /* 0x000ea4000c1e1500 */
[C---:B------:R-:W-:Y:S01]  /*1b10*/  IMAD R98, R15.reuse, 0x2, R108 ;  /* 0x000000020f627824 */ /* 0x040fe200078e026c */
[----:B------:R-:W-:Y:S01]  /*1b20*/  LEA.HI.X.SX32 R83, R106, R0, 0x1, P0 ;  /* 0x000000006a537211 */ /* 0x000fe200000f0eff */
[----:B------:R-:W2:Y:S03]  /*1b30*/  LDG.E.U16 R77, desc[UR10][R92.64] ;  /* 0x0000000a5c4d7981 */ /* 0x000ea6000c1e1500 */
[C---:B------:R-:W-:Y:S01]  /*1b40*/  LEA R138, R15.reuse, R98, 0x1 ;  /* 0x000000620f8a7211 */ /* 0x040fe200078e08ff */
[----:B------:R0:W2:Y:S04]  /*1b50*/  LDG.E.U16 R76, desc[UR10][R82.64] ;  /* 0x0000000a524c7981 */ /* 0x0000a8000c1e1500 */
[----:B------:R-:W-:Y:S01]  /*1b60*/  IMAD R140, R15, 0x2, R138 ;  /* 0x000000020f8c7824 */ /* 0x000fe200078e028a */
[----:B-1----:R-:W-:-:S03]  /*1b70*/  LEA R84, P0, R110, R5, 0x1 ;  /* 0x000000056e547211 */ /* 0x002fc600078008ff */
[----:B------:R-:W-:Y:S01]  /*1b80*/  IMAD R142, R15, 0x2, R140 ;  /* 0x000000020f8e7824 */ /* 0x000fe200078e028c */
[----:B------:R-:W-:-:S03]  /*1b90*/  LEA.HI.X.SX32 R85, R110, R0, 0x1, P0 ;  /* 0x000000006e557211 */ /* 0x000fc600000f0eff */
[C---:B------:R-:W-:Y:S01]  /*1ba0*/  IMAD R102, R15.reuse, 0x2, R142 ;  /* 0x000000020f667824 */ /* 0x040fe200078e028e */
[CC--:B------:R-:W-:Y:S01]  /*1bb0*/  LEA R80, P0, R94.reuse, R5.reuse, 0x1 ;  /* 0x000000055e507211 */ /* 0x0c0fe200078008ff */
[----:B------:R1:W3:Y:S03]  /*1bc0*/  LDG.E.U16 R88, desc[UR10][R84.64] ;  /* 0x0000000a54587981 */ /* 0x0002e6000c1e1500 */
[C---:B------:R-:W-:Y:S02]  /*1bd0*/  LEA R144, R15.reuse, R102, 0x1 ;  /* 0x000000660f907211 */ /* 0x040fe400078e08ff */
[-C--:B------:R-:W-:Y:S02]  /*1be0*/  LEA.HI.X.SX32 R81, R94, R0.reuse, 0x1, P0 ;  /* 0x000000005e517211 */ /* 0x080fe400000f0eff */
[-C--:B0-----:R-:W-:Y:S01]  /*1bf0*/  LEA R78, P0, R112, R5.reuse, 0x1 ;  /* 0x00000005704e7211 */ /* 0x081fe200078008ff */
[C---:B------:R-:W-:Y:S01]  /*1c00*/  IMAD R146, R15.reuse, 0x2, R144 ;  /* 0x000000020f927824 */ /* 0x040fe200078e0290 */
[-C--:B------:R-:W-:Y:S01]  /*1c10*/  LEA R82, P1, R114, R5.reuse, 0x1 ;  /* 0x0000000572527211 */ /* 0x080fe200078208ff */
[----:B------:R0:W3:Y:S01]  /*1c20*/  LDG.E.U16 R89, desc[UR10][R80.64] ;  /* 0x0000000a50597981 */ /* 0x0000e2000c1e1500 */
[----:B------:R-:W-:Y:S01]  /*1c30*/  LEA.HI.X.SX32 R79, R112, R0, 0x1, P0 ;  /* 0x00000000704f7211 */ /* 0x000fe200000f0eff */
[----:B------:R-:W-:Y:S01]  /*1c40*/  IMAD R148, R15, 0x2, R146 ;  /* 0x000000020f947824 */ /* 0x000fe200078e0292 */
[----:B------:R-:W-:-:S02]  /*1c50*/  LEA R86, P0, R116, R5, 0x1 ;  /* 0x0000000574567211 */ /* 0x000fc400078008ff */
[-C--:B------:R-:W-:Y:S01]  /*1c60*/  LEA.HI.X.SX32 R83, R114, R0.reuse, 0x1, P1 ;  /* 0x0000000072537211 */ /* 0x080fe200008f0eff */
[C---:B------:R-:W-:Y:S01]  /*1c70*/  IMAD R106, R15.reuse, 0x2, R148 ;  /* 0x000000020f6a7824 */ /* 0x040fe200078e0294 */
[-C--:B------:R-:W-:Y:S01]  /*1c80*/  LEA.HI.X.SX32 R87, R116, R0.reuse, 0x1, P0 ;  /* 0x0000000074577211 */ /* 0x080fe200000f0eff */
[----:B------:R5:W3:Y:S01]  /*1c90*/  LDG.E.U16 R91, desc[UR10][R78.64] ;  /* 0x0000000a4e5b7981 */ /* 0x000ae2000c1e1500 */
[-C--:B-1----:R-:W-:Y:S02]  /*1ca0*/  LEA R84, P0, R118, R5.reuse, 0x1 ;  /* 0x0000000576547211 */ /* 0x082fe400078008ff */
[----:B0-----:R-:W-:Y:S01]  /*1cb0*/  LEA R80, P1, R120, R5, 0x1 ;  /* 0x0000000578507211 */ /* 0x001fe200078208ff */
[----:B------:R0:W3:Y:S01]  /*1cc0*/  LDG.E.U16 R97, desc[UR10][R82.64] ;  /* 0x0000000a52617981 */ /* 0x0000e2000c1e1500 */
[-C--:B------:R-:W-:Y:S02]  /*1cd0*/  LEA.HI.X.SX32 R85, R118, R0.reuse, 0x1, P0 ;  /* 0x0000000076557211 */ /* 0x080fe400000f0eff */
[----:B------:R-:W-:Y:S01]  /*1ce0*/  LEA.HI.X.SX32 R81, R120, R0, 0x1, P1 ;  /* 0x0000000078517211 */ /* 0x000fe200008f0eff */
[----:B------:R1:W3:Y:S01]  /*1cf0*/  LDG.E.U16 R99, desc[UR10][R86.64] ;  /* 0x0000000a56637981 */ /* 0x0002e2000c1e1500 */
[----:B------:R-:W-:-:S02]  /*1d00*/  LEA R120, R15, R106, 0x1 ;  /* 0x0000006a0f787211 */ /* 0x000fc400078e08ff */
[CC--:B-----5:R-:W-:Y:S01]  /*1d10*/  LEA R78, P0, R122.reuse, R5.reuse, 0x1 ;  /* 0x000000057a4e7211 */ /* 0x0e0fe200078008ff */
[----:B------:R5:W3:Y:S03]  /*1d20*/  LDG.E.U16 R101, desc[UR10][R80.64] ;  /* 0x0000000a50657981 */ /* 0x000ae6000c1e1500 */
[-C--:B------:R-:W-:Y:S01]  /*1d30*/  LEA.HI.X.SX32 R79, R122, R0.reuse, 0x1, P0 ;  /* 0x000000007a4f7211 */ /* 0x080fe200000f0eff */
[C---:B------:R-:W-:Y:S01]  /*1d40*/  IMAD R122, R15.reuse, 0x2, R120 ;  /* 0x000000020f7a7824 */ /* 0x040fe200078e0278 */
[----:B------:R-:W3:Y:S03]  /*1d50*/  LDG.E.U16 R100, desc[UR10][R84.64] ;  /* 0x0000000a54647981 */ /* 0x000ee6000c1e1500 */
[C---:B------:R-:W-:Y:S01]  /*1d60*/  IMAD R150, R15.reuse, 0x2, R122 ;  /* 0x000000020f967824 */ /* 0x040fe200078e027a */
[C---:B0-----:R-:W-:Y:S01]  /*1d70*/  LEA R82, P0, R124.reuse, R5, 0x1 ;  /* 0x000000057c527211 */ /* 0x041fe200078008ff */
[----:B------:R-:W3:Y:S02]  /*1d80*/  LDG.E.U16 R103, desc[UR10][R78.64] ;  /* 0x0000000a4e677981 */ /* 0x000ee4000c1e1500 */
[----:B------:R-:W-:Y:S01]  /*1d90*/  IMAD R112, R15, 0x2, R150 ;  /* 0x000000020f707824 */ /* 0x000fe200078e0296 */
[----:B------:R-:W-:-:S02]  /*1da0*/  LEA.HI.X.SX32 R83, R124, R0, 0x1, P0 ;  /* 0x000000007c537211 */ /* 0x000fc400000f0eff */
[CC--:B-1----:R-:W-:Y:S02]  /*1db0*/  LEA R86, P1, R126.reuse, R5.reuse, 0x1 ;  /* 0x000000057e567211 */ /* 0x0c2fe400078208ff */
[C---:B------:R-:W-:Y:S01]  /*1dc0*/  LEA R124, R15.reuse, R112, 0x1 ;  /* 0x000000700f7c7211 */ /* 0x040fe200078e08ff */
[----:B------:R0:W4:Y:S01]  /*1dd0*/  LDG.E.U16 R104, desc[UR10][R82.64] ;  /* 0x0000000a52687981 */ /* 0x000122000c1e1500 */
[-C--:B------:R-:W-:Y:S02]  /*1de0*/  LEA.HI.X.SX32 R87, R126, R0.reuse, 0x1, P1 ;  /* 0x000000007e577211 */ /* 0x080fe400008f0eff */
[-C--:B------:R-:W-:Y:S01]  /*1df0*/  LEA R92, P0, R128, R5.reuse, 0x1 ;  /* 0x00000005805c7211 */ /* 0x080fe200078008ff */
[C---:B------:R-:W-:Y:S01]  /*1e00*/  IMAD R126, R15.reuse, 0x2, R124 ;  /* 0x000000020f7e7824 */ /* 0x040fe200078e027c */
[-C--:B------:R-:W-:Y:S01]  /*1e10*/  LEA R94, P1, R132, R5.reuse, 0x1 ;  /* 0x00000005845e7211 */ /* 0x080fe200078208ff */
[----:B------:R-:W4:Y:S01]  /*1e20*/  LDG.E.U16 R105, desc[UR10][R86.64] ;  /* 0x0000000a56697981 */ /* 0x000f22000c1e1500 */
[----:B------:R-:W-:Y:S01]  /*1e30*/  LEA.HI.X.SX32 R93, R128, R0, 0x1, P0 ;  /* 0x00000000805d7211 */ /* 0x000fe200000f0eff */
[----:B------:R-:W-:Y:S01]  /*1e40*/  IMAD R128, R15, 0x2, R126 ;  /* 0x000000020f807824 */ /* 0x000fe200078e027e */
[----:B-----5:R-:W-:-:S03]  /*1e50*/  LEA R80, P0, R130, R5, 0x1 ;  /* 0x0000000582507211 */ /* 0x020fc600078008ff */
[C---:B------:R-:W-:Y:S01]  /*1e60*/  IMAD R116, R15.reuse, 0x2, R128 ;  /* 0x000000020f747824 */ /* 0x040fe200078e0280 */
[----:B------:R-:W-:Y:S01]  /*1e70*/  LEA.HI.X.SX32 R81, R130, R0, 0x1, P0 ;  /* 0x0000000082517211 */ /* 0x000fe200000f0eff */
[----:B------:R-:W5:Y:S03]  /*1e80*/  LDG.E.U16 R107, desc[UR10][R92.64] ;  /* 0x0000000a5c6b7981 */ /* 0x000f66000c1e1500 */
[C---:B------:R-:W-:Y:S01]  /*1e90*/  LEA R130, R15.reuse, R116, 0x1 ;  /* 0x000000740f827211 */ /* 0x040fe200078e08ff */
[----:B------:R1:W4:Y:S01]  /*1ea0*/  LDG.E.U16 R110, desc[UR10][R80.64] ;  /* 0x0000000a506e7981 */ /* 0x000322000c1e1500 */
[----:B0-----:R-:W-:Y:S02]  /*1eb0*/  LEA R82, P0, R134, R5, 0x1 ;  /* 0x0000000586527211 */ /* 0x001fe400078008ff */
[-C--:B------:R-:W-:Y:S01]  /*1ec0*/  LEA.HI.X.SX32 R95, R132, R0.reuse, 0x1, P1 ;  /* 0x00000000845f7211 */ /* 0x080fe200008f0eff */
[----:B------:R-:W-:Y:S01]  /*1ed0*/  IMAD R132, R15, 0x2, R130 ;  /* 0x000000020f847824 */ /* 0x000fe200078e0282 */
[----:B------:R-:W-:-:S02]  /*1ee0*/  LEA.HI.X.SX32 R83, R134, R0, 0x1, P0 ;  /* 0x0000000086537211 */ /* 0x000fc400000f0eff */
[-C--:B------:R-:W-:Y:S01]  /*1ef0*/  LEA R84, P0, R136, R5.reuse, 0x1 ;  /* 0x0000000588547211 */ /* 0x080fe200078008ff */
[C---:B------:R-:W-:Y:S01]  /*1f00*/  IMAD R134, R15.reuse, 0x2, R132 ;  /* 0x000000020f867824 */ /* 0x040fe200078e0284 */
[-C--:B------:R-:W-:Y:S01]  /*1f10*/  LEA R78, P1, R108, R5.reuse, 0x1 ;  /* 0x000000056c4e7211 */ /* 0x080fe200078208ff */
[----:B------:R-:W4:Y:S01]  /*1f20*/  LDG.E.U16 R111, desc[UR10][R94.64] ;  /* 0x0000000a5e6f7981 */ /* 0x000f22000c1e1500 */
[-C--:B------:R-:W-:Y:S01]  /*1f30*/  LEA.HI.X.SX32 R85, R136, R0.reuse, 0x1, P0 ;  /* 0x0000000088557211 */ /* 0x080fe200000f0eff */
[C---:B------:R-:W-:Y:S01]  /*1f40*/  IMAD R136, R15.reuse, 0x2, R134 ;  /* 0x000000020f887824 */ /* 0x040fe200078e0286 */
[----:B------:R-:W-:Y:S01]  /*1f50*/  LEA.HI.X.SX32 R79, R108, R0, 0x1, P1 ;  /* 0x000000006c4f7211 */ /* 0x000fe200008f0eff */
[----:B------:R0:W4:Y:S01]  /*1f60*/  LDG.E.U16 R113, desc[UR10][R82.64] ;  /* 0x0000000a52717981 */ /* 0x000122000c1e1500 */
[C---:B-1----:R-:W-:Y:S02]  /*1f70*/  LEA R80, P0, R138.reuse, R5, 0x1 ;  /* 0x000000058a507211 */ /* 0x042fe400078008ff */
[----:B------:R-:W-:Y:S01]  /*1f80*/  LEA R108, R15, R136, 0x1 ;  /* 0x000000880f6c7211 */ /* 0x000fe200078e08ff */
[----:B------:R1:W4:Y:S01]  /*1f90*/  LDG.E.U16 R114, desc[UR10][R84.64] ;  /* 0x0000000a54727981 */ /* 0x000322000c1e1500 */
[----:B------:R-:W-:-:S03]  /*1fa0*/  LEA.HI.X.SX32 R81, R138, R0, 0x1, P0 ;  /* 0x000000008a517211 */ /* 0x000fc600000f0eff */
[C---:B------:R-:W-:Y:S01]  /*1fb0*/  IMAD R138, R15.reuse, 0x2, R108 ;  /* 0x000000020f8a7824 */ /* 0x040fe200078e026c */
[CC--:B------:R-:W-:Y:S01]  /*1fc0*/  LEA R86, P0, R140.reuse, R5.reuse, 0x1 ;  /* 0x000000058c567211 */ /* 0x0c0fe200078008ff */
[----:B------:R1:W4:Y:S02]  /*1fd0*/  LDG.E.U16 R115, desc[UR10][R78.64] ;  /* 0x0000000a4e737981 */ /* 0x000324000c1e1500 */
[C---:B------:R-:W-:Y:S01]  /*1fe0*/  IMAD R152, R15.reuse, 0x2, R138 ;  /* 0x000000020f987824 */ /* 0x040fe200078e028a */
[----:B------:R-:W-:Y:S01]  /*1ff0*/  LEA.HI.X.SX32 R87, R140, R0, 0x1, P0 ;  /* 0x000000008c577211 */ /* 0x000fe200000f0eff */
[----:B------:R1:W4:Y:S02]  /*2000*/  LDG.E.U16 R117, desc[UR10][R80.64] ;  /* 0x0000000a50757981 */ /* 0x000324000c1e1500 */
[C---:B------:R-:W-:Y:S01]  /*2010*/  IMAD R140, R15.reuse, 0x2, R152 ;  /* 0x000000020f8c7824 */ /* 0x040fe200078e0298 */
[----:B0-----:R-:W-:Y:S01]  /*2020*/  LEA R82, P1, R142, R5, 0x1 ;  /* 0x000000058e527211 */ /* 0x001fe200078208ff */
[----:B------:R0:W4:Y:S03]  /*2030*/  LDG.E.U16 R118, desc[UR10][R86.64] ;  /* 0x0000000a56767981 */ /* 0x000126000c1e1500 */
[----:B------:R-:W-:-:S02]  /*2040*/  LEA R94, R15, R140, 0x1 ;  /* 0x0000008c0f5e7211 */ /* 0x000fc400078e08ff */
[-C--:B-1----:R-:W-:Y:S02]  /*2050*/  LEA R84, P0, R144, R5.reuse, 0x1 ;  /* 0x0000000590547211 */ /* 0x082fe400078008ff */
[-C--:B------:R-:W-:Y:S01]  /*2060*/  LEA.HI.X.SX32 R83, R142, R0.reuse, 0x1, P1 ;  /* 0x000000008e537211 */ /* 0x080fe200008f0eff */
[C---:B------:R-:W-:Y:S01]  /*2070*/  IMAD R142, R15.reuse, 0x2, R94 ;  /* 0x000000020f8e7824 */ /* 0x040fe200078e025e */
[-C--:B------:R-:W-:Y:S02]  /*2080*/  LEA.HI.X.SX32 R85, R144, R0.reuse, 0x1, P0 ;  /* 0x0000000090557211 */ /* 0x080fe400000f0eff */
[-C--:B------:R-:W-:Y:S01]  /*2090*/  LEA R78, P0, R120, R5.reuse, 0x1 ;  /* 0x00000005784e7211 */ /* 0x080fe200078008ff */
[C---:B------:R-:W-:Y:S01]  /*20a0*/  IMAD R144, R15.reuse, 0x2, R142 ;  /* 0x000000020f907824 */ /* 0x040fe200078e028e */
[-C--:B------:R-:W-:Y:S01]  /*20b0*/  LEA R80, P1, R124, R5.reuse, 0x1 ;  /* 0x000000057c507211 */ /* 0x080fe200078208ff */
[----:B------:R1:W4:Y:S01]  /*20c0*/  LDG.E.U16 R123, desc[UR10][R84.64] ;  /* 0x0000000a547b7981 */ /* 0x000322000c1e1500 */
[-C--:B------:R-:W-:Y:S01]  /*20d0*/  LEA.HI.X.SX32 R79, R120, R0.reuse, 0x1, P0 ;  /* 0x00000000784f7211 */ /* 0x080fe200000f0eff */
[----:B------:R-:W-:Y:S01]  /*20e0*/  IMAD R120, R15, 0x2, R144 ;  /* 0x000000020f787824 */ /* 0x000fe200078e0290 */
[----:B0-----:R-:W-:Y:S01]  /*20f0*/  LEA R86, P0, R130, R5, 0x1 ;  /* 0x0000000582567211 */ /* 0x001fe200078008ff */
[----:B------:R0:W4:Y:S01]  /*2100*/  LDG.E.U16 R121, desc[UR10][R82.64] ;  /* 0x0000000a52797981 */ /* 0x000122000c1e1500 */
[----:B------:R-:W-:-:S02]  /*2110*/  LEA.HI.X.SX32 R81, R124, R0, 0x1, P1 ;  /* 0x000000007c517211 */ /* 0x000fc400008f0eff */
[C---:B------:R-:W-:Y:S01]  /*2120*/  LEA R124, R15.reuse, R120, 0x1 ;  /* 0x000000780f7c7211 */ /* 0x040fe200078e08ff */
[----:B------:R-:W4:Y:S01]  /*2130*/  LDG.E.U16 R125, desc[UR10][R78.64] ;  /* 0x0000000a4e7d7981 */ /* 0x000f22000c1e1500 */
[-C--:B------:R-:W-:Y:S02]  /*2140*/  LEA.HI.X.SX32 R87, R130, R0.reuse, 0x1, P0 ;  /* 0x0000000082577211 */ /* 0x080fe400000f0eff */
[CC--:B------:R-:W-:Y:S01]  /*2150*/  LEA R92, P0, R108.reuse, R5.reuse, 0x1 ;  /* 0x000000056c5c7211 */ /* 0x0c0fe200078008ff */
[C---:B------:R-:W-:Y:S01]  /*2160*/  IMAD R130, R15.reuse, 0x2, R124 ;  /* 0x000000020f827824 */ /* 0x040fe200078e027c */
[----:B------:R0:W4:Y:S02]  /*2170*/  LDG.E.U16 R129, desc[UR10][R80.64] ;  /* 0x0000000a50817981 */ /* 0x000124000c1e1500 */
[-C--:B------:R-:W-:Y:S02]  /*2180*/  LEA.HI.X.SX32 R93, R108, R0.reuse, 0x1, P0 ;  /* 0x000000006c5d7211 */ /* 0x080fe400000f0eff */
[-C--:B-1----:R-:W-:Y:S01]  /*2190*/  LEA R84, P0, R124, R5.reuse, 0x1 ;  /* 0x000000057c547211 */ /* 0x082fe200078008ff */
[C---:B------:R-:W-:Y:S01]  /*21a0*/  IMAD R154, R15.reuse, 0x2, R130 ;  /* 0x000000020f9a7824 */ /* 0x040fe200078e0282 */
[-C--:B0-----:R-:W-:Y:S01]  /*21b0*/  LEA R82, P1, R94, R5.reuse, 0x1 ;  /* 0x000000055e527211 */ /* 0x081fe200078208ff */
[----:B------:R0:W4:Y:S01]  /*21c0*/  LDG.E.U16 R137, desc[UR10][R92.64] ;  /* 0x0000000a5c897981 */ /* 0x000122000c1e1500 */
[-C--:B------:R-:W-:Y:S01]  /*21d0*/  LEA.HI.X.SX32 R85, R124, R0.reuse, 0x1, P0 ;  /* 0x000000007c557211 */ /* 0x080fe200000f0eff */
[----:B------:R-:W-:Y:S01]  /*21e0*/  IMAD R156, R15, 0x2, R154 ;  /* 0x000000020f9c7824 */ /* 0x000fe200078e029a */
[----:B------:R-:W-:Y:S01]  /*21f0*/  LEA R80, P0, R146, R5, 0x1 ;  /* 0x0000000592507211 */ /* 0x000fe200078008ff */
[----:B------:R1:W4:Y:S01]  /*2200*/  LDG.E.U16 R133, desc[UR10][R86.64] ;  /* 0x0000000a56857981 */ /* 0x000322000c1e1500 */
[----:B------:R-:W-:-:S02]  /*2210*/  LEA.HI.X.SX32 R83, R94, R0, 0x1, P1 ;  /* 0x000000005e537211 */ /* 0x000fc400008f0eff */
[----:B------:R-:W-:Y:S01]  /*2220*/  LEA.HI.X.SX32 R81, R146, R0, 0x1, P0 ;  /* 0x0000000092517211 */ /* 0x000fe200000f0eff */
[----:B------:R-:W4:Y:S01]  /*2230*/  LDG.E.U16 R143, desc[UR10][R84.64] ;  /* 0x0000000a548f7981 */ /* 0x000f22000c1e1500 */
[CC--:B------:R-:W-:Y:S02]  /*2240*/  LEA R94, P0, R122.reuse, R5.reuse, 0x1 ;  /* 0x000000057a5e7211 */ /* 0x0c0fe400078008ff */
[----:B------:R-:W-:Y:S01]  /*2250*/  LEA R108, R15, R156, 0x1 ;  /* 0x0000009c0f6c7211 */ /* 0x000fe200078e08ff */
[----:B------:R1:W4:Y:S01]  /*2260*/  LDG.E.U16 R139, desc[UR10][R82.64] ;  /* 0x0000000a528b7981 */ /* 0x000322000c1e1500 */
[----:B------:R-:W-:Y:S02]  /*2270*/  LEA.HI.X.SX32 R95, R122, R0, 0x1, P0 ;  /* 0x000000007a5f7211 */ /* 0x000fe400000f0eff */
[-C--:B------:R-:W-:Y:S01]  /*2280*/  LEA R78, P1, R108, R5.reuse, 0x1 ;  /* 0x000000056c4e7211 */ /* 0x080fe200078208ff */
[----:B------:R-:W4:Y:S01]  /*2290*/  LDG.E.U16 R122, desc[UR10][R80.64] ;  /* 0x0000000a507a7981 */ /* 0x000f22000c1e1500 */
[----:B0-----:R-:W-:-:S02]  /*22a0*/  LEA R92, P0, R132, R5, 0x1 ;  /* 0x00000005845c7211 */ /* 0x001fc400078008ff */
[-C--:B------:R-:W-:Y:S02]  /*22b0*/  LEA.HI.X.SX32 R79, R108, R0.reuse, 0x1, P1 ;  /* 0x000000006c4f7211 */ /* 0x080fe400008f0eff */
[-C--:B------:R-:W-:Y:S02]  /*22c0*/  LEA.HI.X.SX32 R93, R132, R0.reuse, 0x1, P0 ;  /* 0x00000000845d7211 */ /* 0x080fe400000f0eff */
[-C--:B-1----:R-:W-:Y:S01]  /*22d0*/  LEA R86, P1, R126, R5.reuse, 0x1 ;  /* 0x000000057e567211 */ /* 0x082fe200078208ff */
[----:B------:R0:W4:Y:S01]  /*22e0*/  LDG.E.U16 R147, desc[UR10][R78.64] ;  /* 0x0000000a4e937981 */ /* 0x000122000c1e1500 */
[----:B------:R-:W-:Y:S02]  /*22f0*/  LEA R82, P0, R138, R5, 0x1 ;  /* 0x000000058a527211 */ /* 0x000fe400078008ff */
[-C--:B------:R-:W-:Y:S01]  /*2300*/  LEA.HI.X.SX32 R87, R126, R0.reuse, 0x1, P1 ;  /* 0x000000007e577211 */ /* 0x080fe200008f0eff */
[----:B------:R-:W4:Y:S01]  /*2310*/  LDG.E.U16 R135, desc[UR10][R92.64] ;  /* 0x0000000a5c877981 */ /* 0x000f22000c1e1500 */
[----:B------:R-:W-:-:S02]  /*2320*/  LEA.HI.X.SX32 R83, R138, R0, 0x1, P0 ;  /* 0x000000008a537211 */ /* 0x000fc400000f0eff */
[-C--:B------:R-:W-:Y:S01]  /*2330*/  LEA R84, P1, R142, R5.reuse, 0x1 ;  /* 0x000000058e547211 */ /* 0x080fe200078208ff */
[----:B------:R1:W4:Y:S01]  /*2340*/  LDG.E.U16 R131, desc[UR10][R86.64] ;  /* 0x0000000a56837981 */ /* 0x000322000c1e1500 */
[C---:B0-----:R-:W-:Y:S01]  /*2350*/  LEA R78, P0, R130.reuse, R5, 0x1 ;  /* 0x00000005824e7211 */ /* 0x041fe200078008ff */
[----:B------:R-:W-:Y:S02]  /*2360*/  IMAD R108, R15, 0x2, R108 ;  /* 0x000000020f6c7824 */ /* 0x000fe400078e026c */
[----:B------:R-:W4:Y:S01]  /*2370*/  LDG.E.U16 R126, desc[UR10][R94.64] ;  /* 0x0000000a5e7e7981 */ /* 0x000f22000c1e1500 */
[----:B------:R-:W-:-:S03]  /*2380*/  LEA.HI.X.SX32 R79, R130, R0, 0x1, P0 ;  /* 0x00000000824f7211 */ /* 0x000fc600000f0eff */
[----:B------:R-:W4:Y:S01]  /*2390*/  LDG.E.U16 R138, desc[UR10][R82.64] ;  /* 0x0000000a528a7981 */ /* 0x000f22000c1e1500 */
[-C--:B-1----:R-:W-:Y:S02]  /*23a0*/  LEA R86, P0, R148, R5.reuse, 0x1 ;  /* 0x0000000594567211 */ /* 0x082fe400078008ff */
[-C--:B------:R-:W-:Y:S01]  /*23b0*/  LEA.HI.X.SX32 R85, R142, R0.reuse, 0x1, P1 ;  /* 0x000000008e557211 */ /* 0x080fe200008f0eff */
[----:B------:R-:W4:Y:S01]  /*23c0*/  LDG.E.U16 R145, desc[UR10][R78.64] ;  /* 0x0000000a4e917981 */ /* 0x000f22000c1e1500 */
[-C--:B------:R-:W-:Y:S02]  /*23d0*/  LEA.HI.X.SX32 R87, R148, R0.reuse, 0x1, P0 ;  /* 0x0000000094577211 */ /* 0x080fe400000f0eff */
[-C--:B------:R-:W-:Y:S01]  /*23e0*/  LEA R92, P0, R150, R5.reuse, 0x1 ;  /* 0x00000005965c7211 */ /* 0x080fe200078008ff */
[----:B------:R0:W4:Y:S01]  /*23f0*/  LDG.E.U16 R141, desc[UR10][R84.64] ;  /* 0x0000000a548d7981 */ /* 0x000122000c1e1500 */
[----:B------:R-:W-:Y:S02]  /*2400*/  LEA R80, P1, R108, R5, 0x1 ;  /* 0x000000056c507211 */ /* 0x000fe400078208ff */
[-C--:B------:R-:W-:Y:S01]  /*2410*/  LEA.HI.X.SX32 R93, R150, R0.reuse, 0x1, P0 ;  /* 0x00000000965d7211 */ /* 0x080fe200000f0eff */
[----:B------:R-:W4:Y:S01]  /*2420*/  LDG.E.U16 R124, desc[UR10][R86.64] ;  /* 0x0000000a567c7981 */ /* 0x000f22000c1e1500 */
[----:B------:R-:W-:-:S02]  /*2430*/  LEA.HI.X.SX32 R81, R108, R0, 0x1, P1 ;  /* 0x000000006c517211 */ /* 0x000fc400008f0eff */
[----:B------:R-:W-:Y:S01]  /*2440*/  PRMT R119, RZ, 0x7610, R119 ;  /* 0x00007610ff777816 */ /* 0x000fe20000000077 */
[----:B------:R-:W4:Y:S01]  /*2450*/  LDG.E.U16 R127, desc[UR10][R92.64] ;  /* 0x0000000a5c7f7981 */ /* 0x000f22000c1e1500 */
[----:B------:R-:W-:Y:S01]  /*2460*/  IMAD.SHL.U32 R197, R197, 0x10, RZ ;  /* 0x00000010c5c57824 */ /* 0x000fe200078e00ff */
[-C--:B0-----:R-:W-:Y:S01]  /*2470*/  LEA R84, P0, R134, R5.reuse, 0x1 ;  /* 0x0000000586547211 */ /* 0x081fe200078008ff */
[----:B------:R-:W-:Y:S01]  /*2480*/  IMAD R201, R201, 0x18, RZ ;  /* 0x00000018c9c97824 */ /* 0x000fe200078e02ff */
[-C--:B------:R-:W-:Y:S01]  /*2490*/  LEA R94, P1, R128, R5.reuse, 0x1 ;  /* 0x00000005805e7211 */ /* 0x080fe200078208ff */
[----:B------:R0:W4:Y:S01]  /*24a0*/  LDG.E.U16 R146, desc[UR10][R80.64] ;  /* 0x0000000a50927981 */ /* 0x000122000c1e1500 */
[-C--:B------:R-:W-:Y:S01]  /*24b0*/  LEA.HI.X.SX32 R85, R134, R0.reuse, 0x1, P0 ;  /* 0x0000000086557211 */ /* 0x080fe200000f0eff */
[----:B------:R-:W-:Y:S01]  /*24c0*/  IMAD.SHL.U32 R203, R203, 0x20, RZ ;  /* 0x00000020cbcb7824 */ /* 0x000fe200078e00ff */
[-C--:B------:R-:W-:Y:S01]  /*24d0*/  LEA R78, P0, R144, R5.reuse, 0x1 ;  /* 0x00000005904e7211 */ /* 0x080fe200078008ff */
[----:B------:R-:W-:Y:S01]  /*24e0*/  IMAD R205, R205, 0x28, RZ ;  /* 0x00000028cdcd7824 */ /* 0x000fe200078e02ff */
[-C--:B------:R-:W-:Y:S01]  /*24f0*/  LEA.HI.X.SX32 R95, R128, R0.reuse, 0x1, P1 ;  /* 0x00000000805f7211 */ /* 0x080fe200008f0eff */
[----:B------:R-:W-:Y:S01]  /*2500*/  IMAD R108, R15, 0x2, R108 ;  /* 0x000000020f6c7824 */ /* 0x000fe200078e026c */
[-C--:B------:R-:W-:Y:S01]  /*2510*/  LEA.HI.X.SX32 R79, R144, R0.reuse, 0x1, P0 ;  /* 0x00000000904f7211 */ /* 0x080fe200000f0eff */
[----:B------:R-:W4:Y:S01]  /*2520*/  LDG.E.U16 R130, desc[UR10][R84.64] ;  /* 0x0000000a54827981 */ /* 0x000f22000c1e1500 */
[-C--:B------:R-:W-:Y:S01]  /*2530*/  LEA R82, P1, R152, R5.reuse, 0x1 ;  /* 0x0000000598527211 */ /* 0x080fe200078208ff */
[----:B------:R-:W-:Y:S01]  /*2540*/  IMAD R207, R207, 0x30, RZ ;  /* 0x00000030cfcf7824 */ /* 0x000fe200078e02ff */
[-C--:B0-----:R-:W-:Y:S01]  /*2550*/  LEA R80, P0, R154, R5.reuse, 0x1 ;  /* 0x000000059a507211 */ /* 0x081fe200078008ff */
[----:B------:R-:W-:Y:S01]  /*2560*/  IMAD R15, R15, 0x2, R108 ;  /* 0x000000020f0f7824 */ /* 0x000fe200078e026c */
[-C--:B------:R-:W-:Y:S01]  /*2570*/  LEA.HI.X.SX32 R83, R152, R0.reuse, 0x1, P1 ;  /* 0x0000000098537211 */ /* 0x080fe200008f0eff */
[----:B------:R-:W4:Y:S01]  /*2580*/  LDG.E.U16 R128, desc[UR10][R94.64] ;  /* 0x0000000a5e807981 */ /* 0x000f22000c1e1500 */
[-C--:B------:R-:W-:Y:S01]  /*2590*/  LEA.HI.X.SX32 R81, R154, R0.reuse, 0x1, P0 ;  /* 0x000000009a517211 */ /* 0x080fe200000f0eff */
[----:B------:R-:W-:Y:S01]  /*25a0*/  IMAD R209, R209, 0x38, RZ ;  /* 0x00000038d1d17824 */ /* 0x000fe200078e02ff */
[-C--:B------:R-:W-:Y:S01]  /*25b0*/  LEA R92, P0, R90, R5.reuse, 0x1 ;  /* 0x000000055a5c7211 */ /* 0x080fe200078008ff */
[----:B------:R0:W4:Y:S01]  /*25c0*/  LDG.E.U16 R134, desc[UR10][R82.64] ;  /* 0x0000000a52867981 */ /* 0x000122000c1e1500 */
[-C--:B------:R-:W-:Y:S01]  /*25d0*/  LEA R86, P1, R108, R5.reuse, 0x1 ;  /* 0x000000056c567211 */ /* 0x080fe200078208ff */
[----:B------:R-:W-:Y:S01]  /*25e0*/  IMAD R195, R195, 0x9, RZ ;  /* 0x00000009c3c37824 */ /* 0x000fe200078e02ff */
[-C--:B------:R-:W-:Y:S01]  /*25f0*/  LEA.HI.X.SX32 R93, R90, R0.reuse, 0x1, P0 ;  /* 0x000000005a5d7211 */ /* 0x080fe200000f0eff */
[----:B------:R-:W4:Y:S01]  /*2600*/  LDG.E.U16 R142, desc[UR10][R78.64] ;  /* 0x0000000a4e8e7981 */ /* 0x000f22000c1e1500 */
[----:B------:R-:W-:Y:S01]  /*2610*/  LEA.HI.X.SX32 R87, R108, R0, 0x1, P1 ;  /* 0x000000006c577211 */ /* 0x000fe200008f0eff */
[----:B------:R-:W-:Y:S01]  /*2620*/  IMAD R199, R199, 0x11, RZ ;  /* 0x00000011c7c77824 */ /* 0x000fe200078e02ff */
[----:B------:R-:W1:Y:S01]  /*2630*/  LDC R150, c[0x0][0x3c4] ;  /* 0x0000f100ff967b82 */ /* 0x000e620000000800 */
[----:B------:R-:W4:Y:S01]  /*2640*/  LDG.E.U16 R144, desc[UR10][R80.64] ;  /* 0x0000000a50907981 */ /* 0x000f22000c1e1500 */
[----:B0-----:R-:W-:-:S02]  /*2650*/  LEA R82, P0, R96, R5, 0x1 ;  /* 0x0000000560527211 */ /* 0x001fc400078008ff */
[-C--:B------:R-:W-:Y:S01]  /*2660*/  LEA R84, P1, R15, R5.reuse, 0x1 ;  /* 0x000000050f547211 */ /* 0x080fe200078208ff */
[----:B------:R0:W4:Y:S01]  /*2670*/  LDG.E.U16 R148, desc[UR10][R86.64] ;  /* 0x0000000a56947981 */ /* 0x000122000c1e1500 */
[-C--:B------:R-:W-:Y:S01]  /*2680*/  LEA.HI.X.SX32 R83, R96, R0.reuse, 0x1, P0 ;  /* 0x0000000060537211 */ /* 0x080fe200000f0eff */
[----:B------:R-:W-:Y:S01]  /*2690*/  IMAD R193, R193, 0x19, RZ ;  /* 0x00000019c1c17824 */ /* 0x000fe200078e02ff */
[CC--:B------:R-:W-:Y:S01]  /*26a0*/  LEA R108, P0, R98.reuse, R5.reuse, 0x1 ;  /* 0x00000005626c7211 */ /* 0x0c0fe200078008ff */
[----:B------:R-:W-:Y:S01]  /*26b0*/  IMAD R191, R191, 0x21, RZ ;  /* 0x00000021bfbf7824 */ /* 0x000fe200078e02ff */
[-C--:B------:R-:W-:Y:S01]  /*26c0*/  LEA.HI.X.SX32 R85, R15, R0.reuse, 0x1, P1 ;  /* 0x000000000f557211 */ /* 0x080fe200008f0eff */
[----:B------:R-:W4:Y:S01]  /*26d0*/  LDG.E.U16 R90, desc[UR10][R82.64] ;  /* 0x0000000a525a7981 */ /* 0x000f22000c1e1500 */
[-C--:B------:R-:W-:Y:S01]  /*26e0*/  LEA.HI.X.SX32 R109, R98, R0.reuse, 0x1, P0 ;  /* 0x00000000626d7211 */ /* 0x080fe200000f0eff */
[----:B------:R-:W-:Y:S01]  /*26f0*/  IMAD R189, R189, 0x29, RZ ;  /* 0x00000029bdbd7824 */ /* 0x000fe200078e02ff */
[-C--:B------:R-:W-:Y:S01]  /*2700*/  LEA R94, P1, R102, R5.reuse, 0x1 ;  /* 0x00000005665e7211 */ /* 0x080fe200078208ff */
[----:B------:R0:W4:Y:S02]  /*2710*/  LDG.E.U16 R149, desc[UR10][R84.64] ;  /* 0x0000000a54957981 */ /* 0x000124000c1e1500 */
[-C--:B0-----:R-:W-:Y:S01]  /*2720*/  LEA R86, P0, R106, R5.reuse, 0x1 ;  /* 0x000000056a567211 */ /* 0x081fe200078008ff */
[----:B------:R-:W-:Y:S01]  /*2730*/  IMAD R187, R187, 0x31, RZ ;  /* 0x00000031bbbb7824 */ /* 0x000fe200078e02ff */
[-C--:B------:R-:W-:Y:S01]  /*2740*/  LEA.HI.X.SX32 R95, R102, R0.reuse, 0x1, P1 ;  /* 0x00000000665f7211 */ /* 0x080fe200008f0eff */
[----:B------:R0:W4:Y:S01]  /*2750*/  LDG.E.U16 R15, desc[UR10][R92.64] ;  /* 0x0000000a5c0f7981 */ /* 0x000122000c1e1500 */
[-C--:B------:R-:W-:Y:S01]  /*2760*/  LEA.HI.X.SX32 R87, R106, R0.reuse, 0x1, P0 ;  /* 0x000000006a577211 */ /* 0x080fe200000f0eff */
[----:B------:R-:W-:Y:S01]  /*2770*/  IMAD R185, R185, 0x39, RZ ;  /* 0x00000039b9b97824 */ /* 0x000fe200078e02ff */
[-C--:B------:R-:W-:Y:S01]  /*2780*/  LEA R78, P1, R112, R5.reuse, 0x1 ;  /* 0x00000005704e7211 */ /* 0x080fe200078208ff */
[----:B------:R0:W4:Y:S01]  /*2790*/  LDG.E.U16 R96, desc[UR10][R94.64] ;  /* 0x0000000a5e607981 */ /* 0x000122000c1e1500 */
[----:B------:R-:W-:Y:S01]  /*27a0*/  IMAD R183, R183, 0xa, RZ ;  /* 0x0000000ab7b77824 */ /* 0x000fe200078e02ff */
[-C--:B------:R-:W-:Y:S01]  /*27b0*/  LEA R84, P0, R116, R5.reuse, 0x1 ;  /* 0x0000000574547211 */ /* 0x080fe200078008ff */
[----:B------:R-:W-:Y:S01]  /*27c0*/  IMAD R181, R181, 0x12, RZ ;  /* 0x00000012b5b57824 */ /* 0x000fe200078e02ff */
[-C--:B------:R-:W-:Y:S01]  /*27d0*/  LEA.HI.X.SX32 R79, R112, R0.reuse, 0x1, P1 ;  /* 0x00000000704f7211 */ /* 0x080fe200008f0eff */
[----:B------:R1:W4:Y:S01]  /*27e0*/  LDG.E.U16 R108, desc[UR10][R108.64] ;  /* 0x0000000a6c6c7981 */ /* 0x000322000c1e1500 */
[-C--:B------:R-:W-:Y:S01]  /*27f0*/  LEA.HI.X.SX32 R85, R116, R0.reuse, 0x1, P0 ;  /* 0x0000000074557211 */ /* 0x080fe200000f0eff */
[----:B------:R-:W-:Y:S01]  /*2800*/  IMAD R179, R179, 0x1a, RZ ;  /* 0x0000001ab3b37824 */ /* 0x000fe200078e02ff */
[-C--:B0-----:R-:W-:Y:S01]  /*2810*/  LEA R92, P1, R136, R5.reuse, 0x1 ;  /* 0x00000005885c7211 */ /* 0x081fe200078208ff */
[----:B------:R-:W4:Y:S01]  /*2820*/  LDG.E.U16 R86, desc[UR10][R86.64] ;  /* 0x0000000a56567981 */ /* 0x000f22000c1e1500 */
[-C--:B------:R-:W-:Y:S01]  /*2830*/  LEA R80, P0, R140, R5.reuse, 0x1 ;  /* 0x000000058c507211 */ /* 0x080fe200078008ff */
[----:B------:R-:W-:Y:S01]  /*2840*/  IMAD R177, R177, 0x22, RZ ;  /* 0x00000022b1b17824 */ /* 0x000fe200078e02ff */
[-C--:B------:R-:W-:Y:S01]  /*2850*/  LEA.HI.X.SX32 R93, R136, R0.reuse, 0x1, P1 ;  /* 0x00000000885d7211 */ /* 0x080fe200008f0eff */
[----:B------:R-:W4:Y:S01]  /*2860*/  LDG.E.U16 R78, desc[UR10][R78.64] ;  /* 0x0000000a4e4e7981 */ /* 0x000f22000c1e1500 */
[-C--:B------:R-:W-:Y:S01]  /*2870*/  LEA.HI.X.SX32 R81, R140, R0.reuse, 0x1, P0 ;  /* 0x000000008c517211 */ /* 0x080fe200000f0eff */
[----:B------:R-:W-:Y:S01]  /*2880*/  IMAD R175, R175, 0x2a, RZ ;  /* 0x0000002aafaf7824 */ /* 0x000fe200078e02ff */
[-C--:B------:R-:W-:Y:S01]  /*2890*/  LEA R82, P0, R120, R5.reuse, 0x1 ;  /* 0x0000000578527211 */ /* 0x080fe200078008ff */
[----:B------:R-:W4:Y:S01]  /*28a0*/  LDG.E.U16 R84, desc[UR10][R84.64] ;  /* 0x0000000a54547981 */ /* 0x000f22000c1e1500 */
[----:B------:R-:W-:Y:S01]  /*28b0*/  LEA R94, P1, R156, R5, 0x1 ;  /* 0x000000059c5e7211 */ /* 0x000fe200078208ff */
[----:B------:R-:W-:Y:S01]  /*28c0*/  IMAD R173, R173, 0x32, RZ ;  /* 0x00000032adad7824 */ /* 0x000fe200078e02ff */
[-C--:B------:R-:W-:Y:S01]  /*28d0*/  LEA.HI.X.SX32 R83, R120, R0.reuse, 0x1, P0 ;  /* 0x0000000078537211 */ /* 0x080fe200000f0eff */
[----:B------:R-:W4:Y:S01]  /*28e0*/  LDG.E.U16 R92, desc[UR10][R92.64] ;  /* 0x0000000a5c5c7981 */ /* 0x000f22000c1e1500 */
[----:B------:R-:W-:Y:S01]  /*28f0*/  LEA.HI.X.SX32 R95, R156, R0, 0x1, P1 ;  /* 0x000000009c5f7211 */ /* 0x000fe200008f0eff */
[----:B------:R-:W-:Y:S01]  /*2900*/  IMAD R169, R169, 0x3a, RZ ;  /* 0x0000003aa9a97824 */ /* 0x000fe200078e02ff */
[----:B------:R-:W0:Y:S01]  /*2910*/  LDC R152, c[0x0][0x3c4] ;  /* 0x0000f100ff987b82 */ /* 0x000e220000000800 */
[----:B------:R-:W4:Y:S04]  /*2920*/  LDG.E.U16 R80, desc[UR10][R80.64] ;  /* 0x0000000a50507981 */ /* 0x000f28000c1e1500 */
[----:B------:R-:W4:Y:S01]  /*2930*/  LDG.E.U16 R82, desc[UR10][R82.64] ;  /* 0x0000000a52527981 */ /* 0x000f22000c1e1500 */
[----:B------:R-:W-:-:S02]  /*2940*/  SHF.R.S32.HI R5, RZ, 0x6, R174 ;  /* 0x00000006ff057819 */ /* 0x000fc400000114ae */
[----:B------:R-:W-:Y:S01]  /*2950*/  LOP3.LUT R140, R174, 0x3f, RZ, 0xc0, !PT ;  /* 0x0000003fae8c7812 */ /* 0x000fe200078ec0ff */
[----:B------:R0:W4:Y:S01]  /*2960*/  LDG.E.U16 R94, desc[UR10][R94.64] ;  /* 0x0000000a5e5e7981 */ /* 0x000122000c1e1500 */
[----:B------:R-:W-:Y:S01]  /*2970*/  SGXT R5, R5, 0x1 ;  /* 0x000000010505781a */ /* 0x000fe20000000200 */
[----:B------:R-:W-:Y:S01]  /*2980*/  IMAD R165, R165, 0xb, RZ ;  /* 0x0000000ba5a57824 */ /* 0x000fe200078e02ff */
[----:B------:R-:W-:Y:S01]  /*2990*/  SHF.L.U32 R140, R140, 0x1, RZ ;  /* 0x000000018c8c7819 */ /* 0x000fe200000006ff */
[----:B------:R-:W-:Y:S01]  /*29a0*/  IMAD R161, R161, 0x13, RZ ;  /* 0x00000013a1a17824 */ /* 0x000fe200078e02ff */
[----:B------:R-:W-:Y:S01]  /*29b0*/  PRMT R116, RZ, 0x7610, R116 ;  /* 0x00007610ff747816 */ /* 0x000fe20000000074 */
[----:B------:R-:W-:Y:S01]  /*29c0*/  IMAD R157, R157, 0x1b, RZ ;  /* 0x0000001b9d9d7824 */ /* 0x000fe200078e02ff */
[----:B------:R-:W-:Y:S01]  /*29d0*/  LOP3.LUT R132, R140, 0x90, R5, 0x78, !PT ;  /* 0x000000908c847812 */ /* 0x000fe200078e7805 */
[----:B------:R-:W0:Y:S03]  /*29e0*/  LDC R154, c[0x0][0x3c4] ;  /* 0x0000f100ff9a7b82 */ /* 0x000e260000000800 */
[C---:B------:R-:W-:Y:S01]  /*29f0*/  LOP3.LUT R153, R132.reuse, 0x20, RZ, 0x3c, !PT ;  /* 0x0000002084997812 */ /* 0x040fe200078e3cff */
[----:B--2---:R2:W-:Y:S04]  /*2a00*/  STS.U16 [R132+UR6], R3 ;  /* 0x0000000384007988 */ /* 0x0045e80008000406 */
[----:B------:R-:W-:Y:S01]  /*2a10*/  STS.U16 [R132+UR6+0x400], R7 ;  /* 0x0004000784007988 */ /* 0x000fe20008000406 */
[----:B------:R-:W-:Y:S01]  /*2a20*/  SHF.R.U32.HI R0, RZ, 0x5, R174 ;  /* 0x00000005ff007819 */ /* 0x000fe200000116ae */
[----:B------:R-:W0:Y:S02]  /*2a30*/  LDC R5, c[0x0][0x3c4] ;  /* 0x0000f100ff057b82 */ /* 0x000e240000000800 */
[----:B------:R-:W-:Y:S04]  /*2a40*/  STS.U16 [R132+UR6+0x800], R11 ;  /* 0x0008000b84007988 */ /* 0x000fe80008000406 */
[----:B------:R-:W-:Y:S01]  /*2a50*/  STS.U16 [R132+UR6+0xc00], R17 ;  /* 0x000c001184007988 */ /* 0x000fe20008000406 */
[----:B------:R-:W-:Y:S01]  /*2a60*/  PRMT R120, RZ, 0x7610, R120 ;  /* 0x00007610ff787816 */ /* 0x000fe20000000078 */
[----:B--2---:R-:W2:Y:S02]  /*2a70*/  LDC R3, c[0x0][0x3c8] ;  /* 0x0000f200ff037b82 */ /* 0x004ea40000000800 */
[----:B------:R-:W-:Y:S04]  /*2a80*/  STS.U16 [R132+UR6+0x1000], R21 ;  /* 0x0010001584007988 */ /* 0x000fe80008000406 */
[----:B------:R-:W-:Y:S01]  /*2a90*/  STS.U16 [R132+UR6+0x1400], R25 ;  /* 0x0014001984007988 */ /* 0x000fe20008000406 */
[----:B------:R-:W-:Y:S01]  /*2aa0*/  PRMT R112, RZ, 0x7610, R112 ;  /* 0x00007610ff707816 */ /* 0x000fe20000000070 */
[----:B------:R-:W0:Y:S02]  /*2ab0*/  LDC R156, c[0x0][0x3c4] ;  /* 0x0000f100ff9c7b82 */ /* 0x000e240000000800 */
[----:B------:R-:W-:Y:S04]  /*2ac0*/  STS.U16 [R132+UR6+0x1800], R29 ;  /* 0x0018001d84007988 */ /* 0x000fe80008000406 */
[----:B------:R-:W-:Y:S04]  /*2ad0*/  STS.U16 [R132+UR6+0x1c00], R33 ;  /* 0x001c002184007988 */ /* 0x000fe80008000406 */
[----:B------:R-:W-:Y:S04]  /*2ae0*/  STS.U16 [R132+UR6+0x2000], R37 ;  /* 0x0020002584007988 */ /* 0x000fe80008000406 */
[----:B------:R-:W-:Y:S04]  /*2af0*/  STS.U16 [R132+UR6+0x2400], R41 ;  /* 0x0024002984007988 */ /* 0x000fe80008000406 */
[----:B------:R-:W-:Y:S04]  /*2b00*/  STS.U16 [R132+UR6+0x2800], R45 ;  /* 0x0028002d84007988 */ /* 0x000fe80008000406 */
[----:B------:R-:W-:Y:S04]  /*2b10*/  STS.U16 [R132+UR6+0x2c00], R49 ;  /* 0x002c003184007988 */ /* 0x000fe80008000406 */
[----:B------:R-:W-:Y:S04]  /*2b20*/  STS.U16 [R132+UR6+0x3000], R53 ;  /* 0x0030003584007988 */ /* 0x000fe80008000406 */
[----:B------:R-:W-:Y:S04]  /*2b30*/  STS.U16 [R132+UR6+0x3400], R57 ;  /* 0x0034003984007988 */ /* 0x000fe80008000406 */
[----:B---3--:R-:W-:Y:S04]  /*2b40*/  STS.U16 [R132+UR6+0x3800], R61 ;  /* 0x0038003d84007988 */ /* 0x008fe80008000406 */
[----:B------:R-:W-:Y:S04]  /*2b50*/  STS.U16 [R132+UR6+0x3c00], R65 ;  /* 0x003c004184007988 */ /* 0x000fe80008000406 */
[----:B------:R-:W-:Y:S04]  /*2b60*/  STS.U16 [R132+UR6+0x4000], R69 ;  /* 0x0040004584007988 */ /* 0x000fe80008000406 */
[----:B------:R-:W-:Y:S04]  /*2b70*/  STS.U16 [R132+UR6+0x4400], R73 ;  /* 0x0044004984007988 */ /* 0x000fe80008000406 */
[----:B------:R-:W-:Y:S04]  /*2b80*/  STS.U16 [R132+UR6+0x4800], R77 ;  /* 0x0048004d84007988 */ /* 0x000fe80008000406 */
[----:B------:R-:W-:Y:S04]  /*2b90*/  STS.U16 [R132+UR6+0x4c00], R97 ;  /* 0x004c006184007988 */ /* 0x000fe80008000406 */
[----:B------:R-:W-:Y:S04]  /*2ba0*/  STS.U16 [R132+UR6+0x5000], R103 ;  /* 0x0050006784007988 */ /* 0x000fe80008000406 */
[----:B-----5:R-:W-:Y:S04]  /*2bb0*/  STS.U16 [R132+UR6+0x5400], R107 ;  /* 0x0054006b84007988 */ /* 0x020fe80008000406 */
[----:B----4-:R-:W-:Y:S04]  /*2bc0*/  STS.U16 [R132+UR6+0x5800], R113 ;  /* 0x0058007184007988 */ /* 0x010fe80008000406 */
[----:B------:R-:W-:Y:S04]  /*2bd0*/  STS.U16 [R132+UR6+0x5c00], R117 ;  /* 0x005c007584007988 */ /* 0x000fe80008000406 */
[----:B------:R-:W-:Y:S04]  /*2be0*/  STS.U16 [R132+UR6+0x6000], R123 ;  /* 0x0060007b84007988 */ /* 0x000fe80008000406 */
[----:B------:R-:W-:Y:S04]  /*2bf0*/  STS.U16 [R132+UR6+0x6400], R125 ;  /* 0x0064007d84007988 */ /* 0x000fe80008000406 */
[----:B------:R-:W-:Y:S04]  /*2c00*/  STS.U16 [R132+UR6+0x6800], R129 ;  /* 0x0068008184007988 */ /* 0x000fe80008000406 */
[----:B------:R3:W-:Y:S04]  /*2c10*/  STS.U16 [R132+UR6+0x7000], R137 ;  /* 0x0070008984007988 */ /* 0x0007e80008000406 */
[----:B------:R4:W-:Y:S04]  /*2c20*/  STS.U16 [R132+UR6+0x6c00], R133 ;  /* 0x006c008584007988 */ /* 0x0009e80008000406 */
[----:B------:R5:W-:Y:S04]  /*2c30*/  STS.U16 [R132+UR6+0x7800], R143 ;  /* 0x0078008f84007988 */ /* 0x000be80008000406 */
[----:B------:R-:W-:Y:S01]  /*2c40*/  STS.U16 [R132+UR6+0x7400], R139 ;  /* 0x0074008b84007988 */ /* 0x000fe20008000406 */
[----:B------:R-:W-:Y:S01]  /*2c50*/  LOP3.LUT R151, R132, 0x40, RZ, 0x3c, !PT ;  /* 0x0000004084977812 */ /* 0x000fe200078e3cff */
[----:B---3--:R-:W3:Y:S02]  /*2c60*/  LDC.64 R136, c[0x0][0x388] ;  /* 0x0000e200ff887b82 */ /* 0x008ee40000000a00 */
[----:B------:R1:W-:Y:S01]  /*2c70*/  STS.U16 [R132+UR6+0x7c00], R147 ;  /* 0x007c009384007988 */ /* 0x0003e20008000406 */
[----:B------:R-:W-:Y:S01]  /*2c80*/  R2UR UR5, R0 ;  /* 0x00000000000572ca */ /* 0x000fe200000e0000 */
[----:B------:R-:W-:-:S02]  /*2c90*/  VIADD R7, R172, 0x40 ;  /* 0x00000040ac077836 */ /* 0x000fc40000000000 */
[----:B0-----:R-:W-:Y:S01]  /*2ca0*/  IMAD.SHL.U32 R5, R5, 0x8, RZ ;  /* 0x0000000805057824 */ /* 0x001fe200078e00ff */
[----:B------:R0:W-:Y:S01]  /*2cb0*/  STS.U16 [R153+UR6+0x100], R4 ;  /* 0x0001000499007988 */ /* 0x0001e20008000406 */
[----:B----4-:R-:W-:Y:S01]  /*2cc0*/  PRMT R133, RZ, 0x7610, R133 ;  /* 0x00007610ff857816 */ /* 0x010fe20000000085 */
[----:B-----5:R-:W4:Y:S02]  /*2cd0*/  LDC R143, c[0x0][0x3c4] ;  /* 0x0000f100ff8f7b82 */ /* 0x020f240000000800 */
[----:B------:R-:W-:Y:S04]  /*2ce0*/  STS.U16 [R153+UR6+0x500], R9 ;  /* 0x0005000999007988 */ /* 0x000fe80008000406 */
[----:B------:R-:W-:Y:S01]  /*2cf0*/  STS.U16 [R153+UR6+0x900], R12 ;  /* 0x0009000c99007988 */ /* 0x000fe20008000406 */
[----:B------:R-:W-:Y:S01]  /*2d00*/  PRMT R117, RZ, 0x7610, R117 ;  /* 0x00007610ff757816 */ /* 0x000fe20000000075 */
[----:B------:R-:W5:Y:S02]  /*2d10*/  LDC R37, c[0x0][0x3c4] ;  /* 0x0000f100ff257b82 */ /* 0x000f640000000800 */
[----:B------:R0:W-:Y:S04]  /*2d20*/  STS.U16 [R153+UR6+0xd00], R16 ;  /* 0x000d001099007988 */ /* 0x0001e80008000406 */
[----:B------:R0:W-:Y:S01]  /*2d30*/  STS.U16 [R153+UR6+0x1100], R20 ;  /* 0x0011001499007988 */ /* 0x0001e20008000406 */
[----:B------:R-:W-:Y:S01]  /*2d40*/  PRMT R73, RZ, 0x7610, R73 ;  /* 0x00007610ff497816 */ /* 0x000fe20000000049 */
[----:B-1----:R-:W1:Y:S02]  /*2d50*/  LDC R147, c[0x0][0x3c4] ;  /* 0x0000f100ff937b82 */ /* 0x002e640000000800 */
[----:B------:R-:W-:Y:S04]  /*2d60*/  STS.U16 [R153+UR6+0x1500], R24 ;  /* 0x0015001899007988 */ /* 0x000fe80008000406 */
[----:B------:R-:W-:Y:S01]  /*2d70*/  STS.U16 [R153+UR6+0x1900], R28 ;  /* 0x0019001c99007988 */ /* 0x000fe20008000406 */
[----:B------:R-:W-:Y:S01]  /*2d80*/  IMAD R0, R176, UR4, RZ ;  /* 0x00000004b0007c24 */ /* 0x000fe2000f8e02ff */
[----:B0-----:R-:W-:Y:S01]  /*2d90*/  LOP3.LUT R4, R132, 0x60, RZ, 0x3c, !PT ;  /* 0x0000006084047812 */ /* 0x001fe200078e3cff */
[----:B------:R-:W0:Y:S01]  /*2da0*/  LDC R16, c[0x0][0x3c4] ;  /* 0x0000f100ff107b82 */ /* 0x000e220000000800 */
[----:B------:R-:W-:Y:S04]  /*2db0*/  STS.U16 [R153+UR6+0x1d00], R32 ;  /* 0x001d002099007988 */ /* 0x000fe80008000406 */
[----:B------:R2:W-:Y:S01]  /*2dc0*/  STS.U16 [R153+UR6+0x2100], R36 ;  /* 0x0021002499007988 */ /* 0x0005e20008000406 */
[----:B------:R-:W-:-:S02]  /*2dd0*/  PRMT R113, RZ, 0x7610, R113 ;  /* 0x00007610ff717816 */ /* 0x000fc40000000071 */
[----:B------:R-:W-:Y:S01]  /*2de0*/  PRMT R109, RZ, 0x7610, R109 ;  /* 0x00007610ff6d7816 */ /* 0x000fe2000000006d */
[----:B------:R-:W-:Y:S01]  /*2df0*/  STS.U16 [R153+UR6+0x2500], R40 ;  /* 0x0025002899007988 */ /* 0x000fe20008000406 */
[----:B------:R-:W-:Y:S01]  /*2e00*/  PRMT R125, RZ, 0x7610, R125 ;  /* 0x00007610ff7d7816 */ /* 0x000fe2000000007d */
[----:B------:R-:W0:Y:S02]  /*2e10*/  LDC R20, c[0x0][0x3c4] ;  /* 0x0000f100ff147b82 */ /* 0x000e240000000800 */
[----:B------:R-:W-:Y:S04]  /*2e20*/  STS.U16 [R153+UR6+0x2900], R46 ;  /* 0x0029002e99007988 */ /* 0x000fe80008000406 */
[----:B------:R-:W-:Y:S01]  /*2e30*/  STS.U16 [R153+UR6+0x2d00], R50 ;  /* 0x002d003299007988 */ /* 0x000fe20008000406 */
[----:B------:R-:W-:Y:S01]  /*2e40*/  USHF.L.U32 UR4, UR5, 0x15, URZ ;  /* 0x0000001505047899 */ /* 0x000fe200080006ff */
[----:B---3--:R-:W-:Y:S01]  /*2e50*/  LEA R136, P0, R0, R136, 0x1 ;  /* 0x0000008800887211 */ /* 0x008fe200078008ff */
[----:B--2---:R-:W2:Y:S01]  /*2e60*/  LDC R36, c[0x0][0x3c4] ;  /* 0x0000f100ff247b82 */ /* 0x004ea20000000800 */
[----:B------:R-:W-:Y:S04]  /*2e70*/  STS.U16 [R153+UR6+0x3100], R54 ;  /* 0x0031003699007988 */ /* 0x000fe80008000406 */
[----:B------:R-:W-:Y:S01]  /*2e80*/  STS.U16 [R153+UR6+0x3500], R58 ;  /* 0x0035003a99007988 */ /* 0x000fe20008000406 */
[----:B------:R-:W-:-:S02]  /*2e90*/  PRMT R123, RZ, 0x7610, R123 ;  /* 0x00007610ff7b7816 */ /* 0x000fc4000000007b */
[----:B------:R-:W-:Y:S01]  /*2ea0*/  PRMT R129, RZ, 0x7610, R129 ;  /* 0x00007610ff817816 */ /* 0x000fe20000000081 */
[----:B------:R-:W-:Y:S01]  /*2eb0*/  STS.U16 [R153+UR6+0x3900], R60 ;  /* 0x0039003c99007988 */ /* 0x000fe20008000406 */
[----:B------:R-:W-:Y:S01]  /*2ec0*/  PRMT R107, RZ, 0x7610, R107 ;  /* 0x00007610ff6b7816 */ /* 0x000fe2000000006b */
[----:B------:R-:W3:Y:S02]  /*2ed0*/  LDC R139, c[0x0][0x3c4] ;  /* 0x0000f100ff8b7b82 */ /* 0x000ee40000000800 */
        /* <DEDUP_REMOVED lines=13> */
[----:B------:R0:W-:Y:S04]  /*2fb0*/  STS.U16 [R153+UR6+0x7100], R138 ;  /* 0x0071008a99007988 */ /* 0x0001e80008000406 */
[----:B------:R-:W-:Y:S04]  /*2fc0*/  STS.U16 [R153+UR6+0x7500], R141 ;  /* 0x0075008d99007988 */ /* 0x000fe80008000406 */
[----:B------:R1:W-:Y:S01]  /*2fd0*/  STS.U16 [R153+UR6+0x7900], R145 ;  /* 0x0079009199007988 */ /* 0x0003e20008000406 */
[----:B------:R-:W-:Y:S01]  /*2fe0*/  LEA.HI.X.SX32 R0, R0, R137, 0x1, P0 ;  /* 0x0000008900007211 */ /* 0x000fe200000f0eff */
[----:B0-----:R-:W0:Y:S02]  /*2ff0*/  LDC R138, c[0x0][0x3c4] ;  /* 0x0000f100ff8a7b82 */ /* 0x001e240000000800 */
[----:B------:R2:W-:Y:S04]  /*3000*/  STS.U16 [R153+UR6+0x7d00], R146 ;  /* 0x007d009299007988 */ /* 0x0005e80008000406 */
[----:B------:R2:W-:Y:S01]  /*3010*/  STS.U16 [R151+UR6+0x200], R2 ;  /* 0x0002000297007988 */ /* 0x0005e20008000406 */
[----:B------:R-:W-:Y:S01]  /*3020*/  PRMT R118, RZ, 0x7610, R118 ;  /* 0x00007610ff767816 */ /* 0x000fe20000000076 */
[----:B-1----:R-:W1:Y:S02]  /*3030*/  LDC R145, c[0x0][0x3c4] ;  /* 0x0000f100ff917b82 */ /* 0x002e640000000800 */
[----:B------:R3:W-:Y:S04]  /*3040*/  STS.U16 [R151+UR6+0x600], R8 ;  /* 0x0006000897007988 */ /* 0x0007e80008000406 */
[----:B------:R3:W-:Y:S01]  /*3050*/  STS.U16 [R151+UR6+0xa00], R13 ;  /* 0x000a000d97007988 */ /* 0x0007e20008000406 */
[C---:B------:R-:W-:Y:S01]  /*3060*/  LOP3.LUT P0, RZ, R174.reuse, 0x7f, RZ, 0xc0, !PT ;  /* 0x0000007faeff7812 */ /* 0x040fe2000780c0ff */
[----:B--2---:R-:W2:Y:S02]  /*3070*/  LDC R153, c[0x0][0x3c4] ;  /* 0x0000f100ff997b82 */ /* 0x004ea40000000800 */
[----:B------:R0:W-:Y:S04]  /*3080*/  STS.U16 [R151+UR6+0xe00], R18 ;  /* 0x000e001297007988 */ /* 0x0001e80008000406 */
[----:B------:R-:W-:Y:S01]  /*3090*/  STS.U16 [R151+UR6+0x1200], R22 ;  /* 0x0012001697007988 */ /* 0x000fe20008000406 */
[----:B------:R-:W-:Y:S01]  /*30a0*/  LOP3.LUT R2, R174, 0x7f, RZ, 0xc0, !PT ;  /* 0x0000007fae027812 */ /* 0x000fe200078ec0ff */
[----:B---3--:R-:W3:Y:S02]  /*30b0*/  LDC R8, c[0x0][0x3c4] ;  /* 0x0000f100ff087b82 */ /* 0x008ee40000000800 */
[----:B------:R-:W-:Y:S04]  /*30c0*/  STS.U16 [R151+UR6+0x1600], R26 ;  /* 0x0016001a97007988 */ /* 0x000fe80008000406 */
[----:B------:R-:W-:Y:S01]  /*30d0*/  STS.U16 [R151+UR6+0x1a00], R30 ;  /* 0x001a001e97007988 */ /* 0x000fe20008000406 */
[----:B------:R-:W-:Y:S01]  /*30e0*/  VOTEU.ALL UP1, P0 ;  /* 0x0000000000ff7886 */ /* 0x000fe20000020000 */
[----:B------:R-:W-:Y:S01]  /*30f0*/  VOTEU.ALL UP2, P0 ;  /* 0x0000000000ff7886 */ /* 0x000fe20000040000 */
[----:B------:R-:W0:Y:S01]  /*3100*/  LDC R13, c[0x0][0x3c4] ;  /* 0x0000f100ff0d7b82 */ /* 0x000e220000000800 */
[----:B------:R-:W-:Y:S04]  /*3110*/  STS.U16 [R151+UR6+0x1e00], R34 ;  /* 0x001e002297007988 */ /* 0x000fe80008000406 */
[----:B------:R-:W-:Y:S01]  /*3120*/  STS.U16 [R151+UR6+0x2200], R38 ;  /* 0x0022002697007988 */ /* 0x000fe20008000406 */
[----:B------:R-:W-:-:S02]  /*3130*/  PRMT R114, RZ, 0x7610, R114 ;  /* 0x00007610ff727816 */ /* 0x000fc40000000072 */
[----:B------:R-:W-:Y:S01]  /*3140*/  PRMT R110, RZ, 0x7610, R110 ;  /* 0x00007610ff6e7816 */ /* 0x000fe2000000006e */
[----:B------:R-:W-:Y:S01]  /*3150*/  STS.U16 [R151+UR6+0x2600], R42 ;  /* 0x0026002a97007988 */ /* 0x000fe20008000406 */
[----:B------:R-:W-:Y:S02]  /*3160*/  PRMT R126, RZ, 0x7610, R126 ;  /* 0x00007610ff7e7816 */ /* 0x000fe4000000007e */
[----:B------:R-:W-:Y:S01]  /*3170*/  PRMT R122, RZ, 0x7610, R122 ;  /* 0x00007610ff7a7816 */ /* 0x000fe2000000007a */
[----:B------:R-:W-:Y:S01]  /*3180*/  STS.U16 [R151+UR6+0x2a00], R44 ;  /* 0x002a002c97007988 */ /* 0x000fe20008000406 */
[----:B------:R-:W-:Y:S02]  /*3190*/  PRMT R131, RZ, 0x7610, R131 ;  /* 0x00007610ff837816 */ /* 0x000fe40000000083 */
[----:B------:R-:W-:Y:S01]  /*31a0*/  PRMT R106, RZ, 0x7610, R106 ;  /* 0x00007610ff6a7816 */ /* 0x000fe2000000006a */
        /* <DEDUP_REMOVED lines=10> */
[----:B------:R-:W-:Y:S01]  /*3250*/  IMAD R2, R2, UR8, RZ ;  /* 0x0000000802027c24 */ /* 0x000fe2000f8e02ff */
[----:B------:R-:W-:-:S02]  /*3260*/  PRMT R95, RZ, 0x7610, R95 ;  /* 0x00007610ff5f7816 */ /* 0x000fc4000000005f */
[----:B------:R-:W-:Y:S01]  /*3270*/  PRMT R93, RZ, 0x7610, R93 ;  /* 0x00007610ff5d7816 */ /* 0x000fe2000000005d */
[----:B------:R-:W-:Y:S01]  /*3280*/  STS.U16 [R151+UR6+0x3e00], R67 ;  /* 0x003e004397007988 */ /* 0x000fe20008000406 */
[----:B------:R-:W-:Y:S01]  /*3290*/  ULOP3.LUT UR8, UR4, 0x600000, URZ, 0xc0, !UPT ;  /* 0x0060000004087892 */ /* 0x000fe2000f8ec0ff */
[----:B------:R-:W-:Y:S02]  /*32a0*/  PRMT R74, RZ, 0x7610, R74 ;  /* 0x00007610ff4a7816 */ /* 0x000fe4000000004a */
[----:B------:R-:W-:Y:S01]  /*32b0*/  PRMT R77, RZ, 0x7610, R77 ;  /* 0x00007610ff4d7816 */ /* 0x000fe2000000004d */
[----:B------:R-:W-:Y:S01]  /*32c0*/  STS.U16 [R151+UR6+0x4200], R71 ;  /* 0x0042004797007988 */ /* 0x000fe20008000406 */
[----:B------:R-:W-:Y:S01]  /*32d0*/  PRMT R79, RZ, 0x7610, R79 ;  /* 0x00007610ff4f7816 */ /* 0x000fe2000000004f */
[----:B--2---:R-:W-:Y:S01]  /*32e0*/  IMAD R153, R153, 0x23, RZ ;  /* 0x0000002399997824 */ /* 0x004fe200078e02ff */
[----:B------:R-:W-:Y:S01]  /*32f0*/  PRMT R81, RZ, 0x7610, R81 ;  /* 0x00007610ff517816 */ /* 0x000fe20000000051 */
[----:B------:R-:W-:Y:S01]  /*3300*/  STS.U16 [R151+UR6+0x4600], R75 ;  /* 0x0046004b97007988 */ /* 0x000fe20008000406 */
[----:B------:R-:W-:Y:S01]  /*3310*/  PRMT R83, RZ, 0x7610, R83 ;  /* 0x00007610ff537816 */ /* 0x000fe20000000053 */
[----:B-1----:R-:W-:Y:S01]  /*3320*/  IMAD R145, R145, 0x33, RZ ;  /* 0x0000003391917824 */ /* 0x002fe200078e02ff */
[----:B------:R-:W-:Y:S01]  /*3330*/  PRMT R85, RZ, 0x7610, R85 ;  /* 0x00007610ff557816 */ /* 0x000fe20000000055 */
[----:B------:R-:W-:Y:S01]  /*3340*/  STS.U16 [R151+UR6+0x4a00], R89 ;  /* 0x004a005997007988 */ /* 0x000fe20008000406 */
[----:B------:R-:W-:Y:S01]  /*3350*/  PRMT R87, RZ, 0x7610, R87 ;  /* 0x00007610ff577816 */ /* 0x000fe20000000057 */
[----:B------:R-:W1:Y:S02]  /*3360*/  LDC R146, c[0x0][0x3c4] ;  /* 0x0000f100ff927b82 */ /* 0x000e640000000800 */
[----:B------:R-:W-:Y:S01]  /*3370*/  STS.U16 [R151+UR6+0x4e00], R100 ;  /* 0x004e006497007988 */ /* 0x000fe20008000406 */
[----:B------:R-:W-:-:S03]  /*3380*/  UIADD3 UR8, UPT, UPT, UR7, UR8, URZ ;  /* 0x0000000807087290 */ /* 0x000fc6000fffe0ff */
[----:B------:R-:W-:Y:S01]  /*3390*/  STS.U16 [R151+UR6+0x5200], R105 ;  /* 0x0052006997007988 */ /* 0x000fe20008000406 */
[----:B------:R-:W-:Y:S01]  /*33a0*/  PRMT R88, RZ, 0x7610, R88 ;  /* 0x00007610ff587816 */ /* 0x000fe20000000058 */
[----:B----4-:R-:W-:Y:S01]  /*33b0*/  IMAD R143, R143, 0x3b, RZ ;  /* 0x0000003b8f8f7824 */ /* 0x010fe200078e02ff */
[----:B------:R-:W-:Y:S01]  /*33c0*/  PRMT R69, RZ, 0x7610, R69 ;  /* 0x00007610ff457816 */ /* 0x000fe20000000045 */
[----:B------:R-:W-:Y:S01]  /*33d0*/  STS.U16 [R151+UR6+0x5600], R111 ;  /* 0x0056006f97007988 */ /* 0x000fe20008000406 */
[----:B------:R-:W-:Y:S01]  /*33e0*/  PRMT R70, RZ, 0x7610, R70 ;  /* 0x00007610ff467816 */ /* 0x000fe20000000046 */
[----:B------:R-:W2:Y:S02]  /*33f0*/  LDC R141, c[0x0][0x3c4] ;  /* 0x0000f100ff8d7b82 */ /* 0x000ea40000000800 */
[----:B------:R-:W-:Y:S04]  /*3400*/  STS.U16 [R151+UR6+0x5a00], R115 ;  /* 0x005a007397007988 */ /* 0x000fe80008000406 */
[----:B------:R-:W-:Y:S01]  /*3410*/  STS.U16 [R151+UR6+0x5e00], R121 ;  /* 0x005e007997007988 */ /* 0x000fe20008000406 */
[----:B------:R-:W-:Y:S01]  /*3420*/  PRMT R12, RZ, 0x7610, R12 ;  /* 0x00007610ff0c7816 */ /* 0x000fe2000000000c */
[----:B0-----:R-:W-:Y:S01]  /*3430*/  IMAD R138, R138, 0xc, RZ ;  /* 0x0000000c8a8a7824 */ /* 0x001fe200078e02ff */
[----:B------:R-:W-:Y:S01]  /*3440*/  PRMT R46, RZ, 0x7610, R46 ;  /* 0x00007610ff2e7816 */ /* 0x000fe2000000002e */
[----:B------:R-:W-:Y:S01]  /*3450*/  STS.U16 [R151+UR6+0x6200], R124 ;  /* 0x0062007c97007988 */ /* 0x000fe20008000406 */
[----:B------:R-:W-:Y:S01]  /*3460*/  PRMT R65, RZ, 0x7610, R65 ;  /* 0x00007610ff417816 */ /* 0x000fe20000000041 */
[----:B------:R-:W-:Y:S01]  /*3470*/  IMAD R36, R36, 0x1c, RZ ;  /* 0x0000001c24247824 */ /* 0x000fe200078e02ff */
[----:B------:R-:W-:Y:S01]  /*3480*/  PRMT R45, RZ, 0x7610, R45 ;  /* 0x00007610ff2d7816 */ /* 0x000fe2000000002d */
[----:B------:R-:W-:Y:S01]  /*3490*/  STS.U16 [R151+UR6+0x6600], R127 ;  /* 0x0066007f97007988 */ /* 0x000fe20008000406 */
[----:B------:R-:W0:Y:S03]  /*34a0*/  LDC R18, c[0x0][0x3c4] ;  /* 0x0000f100ff127b82 */ /* 0x000e260000000800 */
[----:B------:R-:W-:Y:S04]  /*34b0*/  STS.U16 [R151+UR6+0x6a00], R128 ;  /* 0x006a008097007988 */ /* 0x000fe80008000406 */
[----:B------:R-:W-:Y:S04]  /*34c0*/  STS.U16 [R151+UR6+0x6e00], R130 ;  /* 0x006e008297007988 */ /* 0x000fe80008000406 */
[----:B------:R4:W-:Y:S04]  /*34d0*/  STS.U16 [R151+UR6+0x7200], R134 ;  /* 0x0072008697007988 */ /* 0x0009e80008000406 */
[----:B------:R-:W-:Y:S04]  /*34e0*/  STS.U16 [R151+UR6+0x7600], R142 ;  /* 0x0076008e97007988 */ /* 0x000fe80008000406 */
[----:B------:R-:W-:Y:S04]  /*34f0*/  STS.U16 [R151+UR6+0x7a00], R144 ;  /* 0x007a009097007988 */ /* 0x000fe80008000406 */
[----:B------:R-:W-:Y:S01]  /*3500*/  STS.U16 [R151+UR6+0x7e00], R148 ;  /* 0x007e009497007988 */ /* 0x000fe20008000406 */
[----:B------:R-:W-:Y:S01]  /*3510*/  STTM.16dp32bit_t0_t15.x128 tmem[UR8], RZ ;  /* 0x000000ff000079ed */ /* 0x000fe20008b80008 */
[----:B------:R-:W-:Y:S02]  /*3520*/  STTM.16dp32bit_t16_t31.x128 tmem[UR8+0x80], RZ ;  /* 0x000080ff000079ed */ /* 0x000fe40008ba0008 */
[----:B------:R1:W-:Y:S01]  /*3530*/  STS.U16 [R4+UR6+0x300], R6 ;  /* 0x0003000604007988 */ /* 0x0003e20008000406 */
[----:B------:R-:W-:-:S02]  /*3540*/  UIADD3 UR4, UPT, UPT, UR6, 0x20000, URZ ;  /* 0x0002000006047890 */ /* 0x000fc4000fffe0ff */
[----:B------:R-:W-:-:S04]  /*3550*/  @!UP1 UIADD3 UR12, UPT, UPT, -UR14, 0x100000, URZ ;  /* 0x001000000e0c9890 */ /* 0x000fc8000fffe1ff */
[----:B------:R-:W-:Y:S02]  /*3560*/  @!UP1 USHF.L.U32 UR13, UR12, 0xb, URZ ;  /* 0x0000000b0c0d9899 */ /* 0x000fe400080006ff */
[----:B------:R-:W-:Y:S01]  /*3570*/  @!UP1 USHF.L.U32 UR12, UR12, 0x1, URZ ;  /* 0x000000010c0c9899 */ /* 0x000fe200080006ff */
[----:B------:R-:W-:Y:S01]  /*3580*/  IMAD R3, R3, 0x80, R2 ;  /* 0x0000008003037824 */ /* 0x000fe200078e0202 */
[----:B------:R-:W-:Y:S01]  /*3590*/  STS.U16 [R4+UR6+0x700], R10 ;  /* 0x0007000a04007988 */ /* 0x000fe20008000406 */
[-C--:B----4-:R-:W-:Y:S01]  /*35a0*/  LEA R134, P1, R2, R136.reuse, 0x1 ;  /* 0x0000008802867211 */ /* 0x090fe200078208ff */
[----:B---3--:R-:W-:Y:S01]  /*35b0*/  IMAD R11, R8, 0x3, RZ ;  /* 0x00000003080b7824 */ /* 0x008fe200078e02ff */
[----:B------:R-:W-:Y:S01]  /*35c0*/  PRMT R121, RZ, 0x7610, R121 ;  /* 0x00007610ff797816 */ /* 0x000fe20000000079 */
[----:B------:R3:W-:Y:S01]  /*35d0*/  STS.U16 [R4+UR6+0xb00], R14 ;  /* 0x000b000e04007988 */ /* 0x0007e20008000406 */
[----:B------:R-:W-:Y:S01]  /*35e0*/  PRMT R100, RZ, 0x7610, R100 ;  /* 0x00007610ff647816 */ /* 0x000fe20000000064 */
[----:B-1----:R-:W1:Y:S02]  /*35f0*/  LDC R6, c[0x0][0x3c4] ;  /* 0x0000f100ff067b82 */ /* 0x002e640000000800 */
[----:B------:R-:W-:Y:S04]  /*3600*/  STS.U16 [R4+UR6+0xf00], R19 ;  /* 0x000f001304007988 */ /* 0x000fe80008000406 */
[----:B------:R-:W-:Y:S01]  /*3610*/  STS.U16 [R4+UR6+0x1300], R23 ;  /* 0x0013001704007988 */ /* 0x000fe20008000406 */
[----:B------:R-:W-:Y:S01]  /*3620*/  PRMT R67, RZ, 0x7610, R67 ;  /* 0x00007610ff437816 */ /* 0x000fe20000000043 */
[----:B---3--:R-:W3:Y:S02]  /*3630*/  LDC R14, c[0x0][0x3c4] ;  /* 0x0000f100ff0e7b82 */ /* 0x008ee40000000800 */
[----:B------:R-:W-:Y:S04]  /*3640*/  STS.U16 [R4+UR6+0x1700], R27 ;  /* 0x0017001b04007988 */ /* 0x000fe80008000406 */
[----:B------:R4:W-:Y:S01]  /*3650*/  STS.U16 [R4+UR6+0x7f00], R149 ;  /* 0x007f009504007988 */ /* 0x0009e20008000406 */
[----:B------:R-:W-:Y:S01]  /*3660*/  PRMT R115, RZ, 0x7610, R115 ;  /* 0x00007610ff737816 */ /* 0x000fe20000000073 */
[----:B------:R-:W0:Y:S02]  /*3670*/  LDC R142, c[0x0][0x3c4] ;  /* 0x0000f100ff8e7b82 */ /* 0x000e240000000800 */
[----:B------:R-:W-:Y:S04]  /*3680*/  STS.U16 [R4+UR6+0x1b00], R31 ;  /* 0x001b001f04007988 */ /* 0x000fe80008000406 */
[----:B------:R-:W-:Y:S01]  /*3690*/  STS.U16 [R4+UR6+0x1f00], R35 ;  /* 0x001f002304007988 */ /* 0x000fe20008000406 */
[----:B------:R-:W-:Y:S01]  /*36a0*/  PRMT R111, RZ, 0x7610, R111 ;  /* 0x00007610ff6f7816 */ /* 0x000fe2000000006f */
[----:B----4-:R-:W4:Y:S02]  /*36b0*/  LDC R149, c[0x0][0x3c4] ;  /* 0x0000f100ff957b82 */ /* 0x010f240000000800 */
[----:B------:R-:W-:Y:S04]  /*36c0*/  STS.U16 [R4+UR6+0x2300], R39 ;  /* 0x0023002704007988 */ /* 0x000fe80008000406 */
[----:B------:R-:W-:Y:S01]  /*36d0*/  STS.U16 [R4+UR6+0x2700], R43 ;  /* 0x0027002b04007988 */ /* 0x000fe20008000406 */
[----:B------:R-:W-:Y:S01]  /*36e0*/  PRMT R128, RZ, 0x7610, R128 ;  /* 0x00007610ff807816 */ /* 0x000fe20000000080 */
[----:B------:R-:W0:Y:S02]  /*36f0*/  LDC R148, c[0x0][0x3c4] ;  /* 0x0000f100ff947b82 */ /* 0x000e240000000800 */
[----:B------:R-:W-:Y:S04]  /*3700*/  STS.U16 [R4+UR6+0x2b00], R47 ;  /* 0x002b002f04007988 */ /* 0x000fe80008000406 */
[----:B------:R-:W-:Y:S01]  /*3710*/  STS.U16 [R4+UR6+0x2f00], R51 ;  /* 0x002f003304007988 */ /* 0x000fe20008000406 */
[----:B------:R-:W-:Y:S01]  /*3720*/  PRMT R127, RZ, 0x7610, R127 ;  /* 0x00007610ff7f7816 */ /* 0x000fe2000000007f */
[----:B------:R-:W0:Y:S02]  /*3730*/  LDC R144, c[0x0][0x3c4] ;  /* 0x0000f100ff907b82 */ /* 0x000e240000000800 */
[----:B------:R-:W-:Y:S04]  /*3740*/  STS.U16 [R4+UR6+0x3300], R55 ;  /* 0x0033003704007988 */ /* 0x000fe80008000406 */
[----:B------:R-:W-:Y:S01]  /*3750*/  STS.U16 [R4+UR6+0x3700], R59 ;  /* 0x0037003b04007988 */ /* 0x000fe20008000406 */
[----:B------:R-:W-:Y:S01]  /*3760*/  PRMT R124, RZ, 0x7610, R124 ;  /* 0x00007610ff7c7816 */ /* 0x000fe2000000007c */
[----:B-----5:R-:W-:Y:S01]  /*3770*/  IMAD R37, R37, 0x24, RZ ;  /* 0x0000002425257824 */ /* 0x020fe200078e02ff */
[----:B------:R-:W-:Y:S01]  /*3780*/  PRMT R105, RZ, 0x7610, R105 ;  /* 0x00007610ff697816 */ /* 0x000fe20000000069 */
[----:B------:R-:W-:Y:S01]  /*3790*/  STS.U16 [R4+UR6+0x3b00], R63 ;  /* 0x003b003f04007988 */ /* 0x000fe20008000406 */
[----:B------:R-:W-:Y:S01]  /*37a0*/  PRMT R130, RZ, 0x7610, R130 ;  /* 0x00007610ff827816 */ /* 0x000fe20000000082 */
[----:B------:R-:W5:Y:S02]  /*37b0*/  LDC R151, c[0x0][0x3c4] ;  /* 0x0000f100ff977b82 */ /* 0x000f640000000800 */
[----:B------:R-:W-:Y:S04]  /*37c0*/  STS.U16 [R4+UR6+0x3f00], R68 ;  /* 0x003f004404007988 */ /* 0x000fe80008000406 */
[----:B------:R-:W-:Y:S04]  /*37d0*/  STS.U16 [R4+UR6+0x4300], R72 ;  /* 0x0043004804007988 */ /* 0x000fe80008000406 */
[----:B------:R-:W-:Y:S04]  /*37e0*/  STS.U16 [R4+UR6+0x4700], R76 ;  /* 0x0047004c04007988 */ /* 0x000fe80008000406 */
[----:B------:R-:W-:Y:S04]  /*37f0*/  STS.U16 [R4+UR6+0x4b00], R91 ;  /* 0x004b005b04007988 */ /* 0x000fe80008000406 */
[----:B------:R-:W-:Y:S04]  /*3800*/  STS.U16 [R4+UR6+0x4f00], R101 ;  /* 0x004f006504007988 */ /* 0x000fe80008000406 */
[----:B------:R0:W-:Y:S04]  /*3810*/  STS.U16 [R4+UR6+0x5300], R15 ;  /* 0x0053000f04007988 */ /* 0x0001e80008000406 */
        /* <DEDUP_REMOVED lines=9> */
[----:B------:R1:W-:Y:S01]  /*38b0*/  STS.U16 [R4+UR6+0x7b00], R94 ;  /* 0x007b005e04007988 */ /* 0x0003e20008000406 */
[----:B------:R-:W-:Y:S01]  /*38c0*/  LEA R136, P2, R3, R136, 0x1 ;  /* 0x0000008803887211 */ /* 0x000fe200078408ff */
[----:B0-----:R-:W0:Y:S01]  /*38d0*/  LDC R15, c[0x0][0x3c4] ;  /* 0x0000f100ff0f7b82 */ /* 0x001e220000000800 */
[----:B------:R-:W1:Y:S07]  /*38e0*/  FENCE.VIEW.ASYNC.T ;  /* 0x00000000000073c6 */ /* 0x000e6e0000000200 */
[----:B-1----:R-:W-:Y:S01]  /*38f0*/  BAR.SYNC.DEFER_BLOCKING 0x0 ;  /* 0x0000000000007b1d */ /* 0x002fe20000010000 */
[----:B------:R-:W-:-:S02]  /*3900*/  LEA.HI.X.SX32 R135, R2, R0, 0x1, P1 ;  /* 0x0000000002877211 */ /* 0x000fc400008f0eff */
[----:B------:R-:W-:-:S05]  /*3910*/  LEA.HI.X.SX32 R137, R3, R0, 0x1, P2 ;  /* 0x0000000003897211 */ /* 0x000fca00010f0eff */
[----:B------:R-:W1:Y:S01]  /*3920*/  LDC R0, c[0x0][0x3c4] ;  /* 0x0000f100ff007b82 */ /* 0x000e620000000800 */
[----:B------:R-:W-:Y:S01]  /*3930*/  ISETP.GT.AND P1, PT, R7, RZ, PT ;  /* 0x000000ff0700720c */ /* 0x000fe20003f24270 */
[----:B------:R-:W2:Y:S02]  /*3940*/  FENCE.VIEW.ASYNC.S ;  /* 0x00000000000073c6 */ /* 0x000ea40000000000 */
[----:B--2---:R2:W2:Y:S04]  /*3950*/  @!UP2 SYNCS.EXCH.64 URZ, [UR4], UR12 ;  /* 0x0000000c04ffa5b2 */ /* 0x0044a80008000100 */
[----:B--2---:R-:W-:Y:S01]  /*3960*/  BAR.SYNC.DEFER_BLOCKING 0x0 ;  /* 0x0000000000007b1d */ /* 0x004fe20000010000 */
[----:B------:R-:W-:Y:S01]  /*3970*/  IMAD.WIDE R2, R5, 0x2, R134 ;  /* 0x0000000205027825 */ /* 0x000fe200078e0286 */
[----:B------:R-:W-:-:S03]  /*3980*/  SHF.L.U32 R7, R6, 0x1, RZ ;  /* 0x0000000106077819 */ /* 0x000fc600000006ff */
[----:B------:R-:W-:Y:S01]  /*3990*/  IMAD.WIDE R4, R5, 0x2, R136 ;  /* 0x0000000205047825 */ /* 0x000fe200078e0288 */
[----:B------:R-:W-:Y:S02]  /*39a0*/  PRMT R101, RZ, 0x7610, R101 ;  /* 0x00007610ff657816 */ /* 0x000fe40000000065 */
[----:B------:R-:W-:Y:S01]  /*39b0*/  PRMT R72, RZ, 0x7610, R72 ;  /* 0x00007610ff487816 */ /* 0x000fe20000000048 */
[----:B---3--:R-:W-:Y:S02]  /*39c0*/  IMAD.SHL.U32 R17, R14, 0x4, RZ ;  /* 0x000000040e117824 */ /* 0x008fe400078e00ff */
[C---:B------:R-:W-:Y:S01]  /*39d0*/  IMAD.WIDE R8, R11.reuse, 0x2, R134 ;  /* 0x000000020b087825 */ /* 0x040fe200078e0286 */
[----:B------:R-:W-:Y:S01]  /*39e0*/  PRMT R108, RZ, 0x7610, R108 ;  /* 0x00007610ff6c7816 */ /* 0x000fe2000000006c */
[----:B------:R-:W2:Y:S02]  /*39f0*/  LDCU UR12, c[0x0][0x3d4] ;  /* 0x00007a80ff0c77ac */ /* 0x000ea40008000800 */
[----:B------:R-:W-:Y:S01]  /*3a00*/  IMAD.WIDE R10, R11, 0x2, R136 ;  /* 0x000000020b0a7825 */ /* 0x000fe200078e0288 */
[----:B------:R3:W2:Y:S04]  /*3a10*/  @P1 LDG.E.U16 R133, desc[UR10][R4.64] ;  /* 0x0000000a04851981 */ /* 0x0006a8000c1e1500 */
[----:B------:R0:W4:Y:S04]  /*3a20*/  @P1 LDG.E.U16 R121, desc[UR10][R2.64] ;  /* 0x0000000a02791981 */ /* 0x000128000c1e1500 */
[----:B------:R-:W5:Y:S01]  /*3a30*/  @P1 LDG.E.U16 R72, desc[UR10][R8.64] ;  /* 0x0000000a08481981 */ /* 0x000f62000c1e1500 */
[----:B---3--:R-:W-:-:S03]  /*3a40*/  IMAD.WIDE R4, R7, 0x2, R134 ;  /* 0x0000000207047825 */ /* 0x008fc600078e0286 */
[----:B------:R-:W5:Y:S01]  /*3a50*/  @P1 LDG.E.U16 R73, desc[UR10][R10.64] ;  /* 0x0000000a0a491981 */ /* 0x000f62000c1e1500 */
[----:B------:R-:W-:-:S03]  /*3a60*/  IMAD.WIDE R6, R7, 0x2, R136 ;  /* 0x0000000207067825 */ /* 0x000fc600078e0288 */
[----:B------:R3:W5:Y:S01]  /*3a70*/  @P1 LDG.E.U16 R101, desc[UR10][R4.64] ;  /* 0x0000000a04651981 */ /* 0x000762000c1e1500 */
[----:B0-----:R-:W-:-:S03]  /*3a80*/  IMAD.WIDE R2, R13, 0x2, R134 ;  /* 0x000000020d027825 */ /* 0x001fc600078e0286 */
[----:B------:R0:W5:Y:S01]  /*3a90*/  @P1 LDG.E.U16 R100, desc[UR10][R6.64] ;  /* 0x0000000a06641981 */ /* 0x000162000c1e1500 */
[----:B-1----:R-:W-:-:S03]  /*3aa0*/  IMAD R13, R0, 0x9, RZ ;  /* 0x00000009000d7824 */ /* 0x002fc600078e02ff */
[----:B------:R1:W5:Y:S01]  /*3ab0*/  @P1 LDG.E.U16 R117, desc[UR10][R2.64] ;  /* 0x0000000a02751981 */ /* 0x000362000c1e1500 */
[----:B------:R-:W-:Y:S01]  /*3ac0*/  IMAD.WIDE R250, R191, 0x2, R136 ;  /* 0x00000002bffa7825 */ /* 0x000fe200078e0288 */
[----:B------:R-:W-:Y:S01]  /*3ad0*/  PRMT R89, RZ, 0x7610, R89 ;  /* 0x00007610ff597816 */ /* 0x000fe20000000059 */
[----:B------:R-:W2:Y:S01]  /*3ae0*/  LDC R0, c[0x0][0x3c4] ;  /* 0x0000f100ff007b82 */ /* 0x000ea20000000800 */
[----:B------:R-:W5:Y:S01]  /*3af0*/  @P1 LDG.E.U16 R131, desc[UR10][R134.64] ;  /* 0x0000000a86831981 */ /* 0x000f62000c1e1500 */
[----:B---3--:R-:W-:-:S03]  /*3b00*/  IMAD.WIDE R4, R15, 0x2, R136 ;  /* 0x000000020f047825 */ /* 0x008fc600078e0288 */
[----:B------:R-:W3:Y:S01]  /*3b10*/  @P1 LDG.E.U16 R130, desc[UR10][R136.64] ;  /* 0x0000000a88821981 */ /* 0x000ee2000c1e1500 */
[----:B0-----:R-:W-:-:S03]  /*3b20*/  IMAD.WIDE R6, R17, 0x2, R134 ;  /* 0x0000000211067825 */ /* 0x001fc600078e0286 */
[----:B------:R-:W3:Y:S01]  /*3b30*/  @P1 LDG.E.U16 R116, desc[UR10][R4.64] ;  /* 0x0000000a04741981 */ /* 0x000ee2000c1e1500 */
[----:B-1----:R-:W-:-:S03]  /*3b40*/  IMAD.WIDE R2, R13, 0x2, R134 ;  /* 0x000000020d027825 */ /* 0x002fc600078e0286 */
[----:B------:R-:W3:Y:S04]  /*3b50*/  @P1 LDG.E.U16 R67, desc[UR10][R6.64] ;  /* 0x0000000a06431981 */ /* 0x000ee8000c1e1500 */
[----:B------:R-:W3:Y:S01]  /*3b60*/  @P1 LDG.E.U16 R115, desc[UR10][R2.64] ;  /* 0x0000000a02731981 */ /* 0x000ee2000c1e1500 */
[----:B------:R-:W-:-:S04]  /*3b70*/  IMAD.WIDE R248, R189, 0x2, R134 ;  /* 0x00000002bdf87825 */ /* 0x000fc800078e0286 */
[----:B------:R-:W-:Y:S01]  /*3b80*/  IMAD.WIDE R246, R189, 0x2, R136 ;  /* 0x00000002bdf67825 */ /* 0x000fe200078e0288 */
[----:B------:R-:W3:Y:S03]  /*3b90*/  @P1 LDG.E.U16 R107, desc[UR10][R248.64] ;  /* 0x0000000af86b1981 */ /* 0x000ee6000c1e1500 */
[C---:B------:R-:W-:Y:S01]  /*3ba0*/  IMAD.WIDE R244, R187.reuse, 0x2, R134 ;  /* 0x00000002bbf47825 */ /* 0x040fe200078e0286 */
[----:B------:R-:W3:Y:S03]  /*3bb0*/  @P1 LDG.E.U16 R106, desc[UR10][R246.64] ;  /* 0x0000000af66a1981 */ /* 0x000ee6000c1e1500 */
[----:B------:R-:W-:Y:S01]  /*3bc0*/  IMAD.WIDE R242, R187, 0x2, R136 ;  /* 0x00000002bbf27825 */ /* 0x000fe200078e0288 */
[----:B------:R-:W3:Y:S03]  /*3bd0*/  @P1 LDG.E.U16 R89, desc[UR10][R244.64] ;  /* 0x0000000af4591981 */ /* 0x000ee6000c1e1500 */
[C---:B------:R-:W-:Y:S01]  /*3be0*/  IMAD.WIDE R240, R185.reuse, 0x2, R134 ;  /* 0x00000002b9f07825 */ /* 0x040fe200078e0286 */
[----:B------:R-:W3:Y:S03]  /*3bf0*/  @P1 LDG.E.U16 R104, desc[UR10][R242.64] ;  /* 0x0000000af2681981 */ /* 0x000ee6000c1e1500 */
[----:B------:R-:W-:Y:S01]  /*3c00*/  IMAD.WIDE R238, R185, 0x2, R136 ;  /* 0x00000002b9ee7825 */ /* 0x000fe200078e0288 */
[----:B------:R-:W3:Y:S03]  /*3c10*/  @P1 LDG.E.U16 R103, desc[UR10][R240.64] ;  /* 0x0000000af0671981 */ /* 0x000ee6000c1e1500 */
[C---:B------:R-:W-:Y:S01]  /*3c20*/  IMAD.WIDE R236, R183.reuse, 0x2, R134 ;  /* 0x00000002b7ec7825 */ /* 0x040fe200078e0286 */
[----:B------:R-:W-:Y:S01]  /*3c30*/  PRMT R96, RZ, 0x7610, R96 ;  /* 0x00007610ff607816 */ /* 0x000fe20000000060 */
[----:B------:R-:W3:Y:S02]  /*3c40*/  @P1 LDG.E.U16 R102, desc[UR10][R238.64] ;  /* 0x0000000aee661981 */ /* 0x000ee4000c1e1500 */
[----:B------:R-:W-:Y:S01]  /*3c50*/  IMAD.WIDE R234, R183, 0x2, R136 ;  /* 0x00000002b7ea7825 */ /* 0x000fe200078e0288 */
[----:B------:R-:W-:Y:S01]  /*3c60*/  PRMT R94, RZ, 0x7610, R94 ;  /* 0x00007610ff5e7816 */ /* 0x000fe2000000005e */
[----:B------:R-:W3:Y:S02]  /*3c70*/  @P1 LDG.E.U16 R99, desc[UR10][R236.64] ;  /* 0x0000000aec631981 */ /* 0x000ee4000c1e1500 */
        /* <DEDUP_REMOVED lines=15> */
[----:B------:R-:W-:-:S02]  /*3d70*/  IMAD.WIDE R222, R177, 0x2, R136 ;  /* 0x00000002b1de7825 */ /* 0x000fc400078e0288 */
[----:B------:R-:W3:Y:S02]  /*3d80*/  @P1 LDG.E.U16 R93, desc[UR10][R224.64] ;  /* 0x0000000ae05d1981 */ /* 0x000ee4000c1e1500 */
[C---:B------:R-:W-:Y:S02]  /*3d90*/  IMAD.WIDE R220, R175.reuse, 0x2, R134 ;  /* 0x00000002afdc7825 */ /* 0x040fe400078e0286 */
[----:B------:R-:W3:Y:S02]  /*3da0*/  @P1 LDG.E.U16 R92, desc[UR10][R222.64] ;  /* 0x0000000ade5c1981 */ /* 0x000ee4000c1e1500 */
[----:B------:R-:W-:Y:S02]  /*3db0*/  IMAD.WIDE R218, R175, 0x2, R136 ;  /* 0x00000002afda7825 */ /* 0x000fe400078e0288 */
[----:B------:R-:W3:Y:S02]  /*3dc0*/  @P1 LDG.E.U16 R91, desc[UR10][R220.64] ;  /* 0x0000000adc5b1981 */ /* 0x000ee4000c1e1500 */
[C---:B------:R-:W-:Y:S01]  /*3dd0*/  IMAD.WIDE R216, R173.reuse, 0x2, R134 ;  /* 0x00000002add87825 */ /* 0x040fe200078e0286 */
[----:B------:R-:W-:Y:S01]  /*3de0*/  PRMT R78, RZ, 0x7610, R78 ;  /* 0x00007610ff4e7816 */ /* 0x000fe2000000004e */
[----:B------:R-:W3:Y:S02]  /*3df0*/  @P1 LDG.E.U16 R90, desc[UR10][R218.64] ;  /* 0x0000000ada5a1981 */ /* 0x000ee4000c1e1500 */
[----:B------:R-:W-:-:S02]  /*3e00*/  IMAD.WIDE R214, R173, 0x2, R136 ;  /* 0x00000002add67825 */ /* 0x000fc400078e0288 */
[----:B------:R-:W3:Y:S02]  /*3e10*/  @P1 LDG.E.U16 R74, desc[UR10][R216.64] ;  /* 0x0000000ad84a1981 */ /* 0x000ee4000c1e1500 */
[C---:B------:R-:W-:Y:S01]  /*3e20*/  IMAD.WIDE R212, R169.reuse, 0x2, R134 ;  /* 0x00000002a9d47825 */ /* 0x040fe200078e0286 */
[----:B------:R-:W-:Y:S01]  /*3e30*/  PRMT R80, RZ, 0x7610, R80 ;  /* 0x00007610ff507816 */ /* 0x000fe20000000050 */
[----:B------:R-:W3:Y:S02]  /*3e40*/  @P1 LDG.E.U16 R75, desc[UR10][R214.64] ;  /* 0x0000000ad64b1981 */ /* 0x000ee4000c1e1500 */
[--C-:B------:R-:W-:Y:S02]  /*3e50*/  IMAD.WIDE R210, R169, 0x2, R136.reuse ;  /* 0x00000002a9d27825 */ /* 0x100fe400078e0288 */
[----:B------:R-:W3:Y:S04]  /*3e60*/  @P1 LDG.E.U16 R76, desc[UR10][R212.64] ;  /* 0x0000000ad44c1981 */ /* 0x000ee8000c1e1500 */
[----:B--2---:R0:W-:Y:S01]  /*3e70*/  STL.64 [R1+0x600], R132 ;  /* 0x0006008401007387 */ /* 0x0041e20000100a00 */
[----:B------:R-:W-:Y:S01]  /*3e80*/  IMAD.WIDE R184, R161, 0x2, R136 ;  /* 0x00000002a1b87825 */ /* 0x000fe200078e0288 */
[----:B------:R-:W-:-:S02]  /*3e90*/  PRMT R82, RZ, 0x7610, R82 ;  /* 0x00007610ff527816 */ /* 0x000fc40000000052 */
[----:B------:R-:W2:Y:S01]  /*3ea0*/  @P1 LDG.E.U16 R77, desc[UR10][R210.64] ;  /* 0x0000000ad24d1981 */ /* 0x000ea2000c1e1500 */
[----:B----4-:R-:W-:Y:S02]  /*3eb0*/  IMAD R149, R149, 0x2b, RZ ;  /* 0x0000002b95957824 */ /* 0x010fe400078e02ff */
[----:B------:R-:W-:Y:S01]  /*3ec0*/  IMAD.WIDE R178, R157, 0x2, R134 ;  /* 0x000000029db27825 */ /* 0x000fe200078e0286 */
[----:B------:R-:W-:Y:S01]  /*3ed0*/  PRMT R84, RZ, 0x7610, R84 ;  /* 0x00007610ff547816 */ /* 0x000fe20000000054 */
[----:B------:R-:W4:Y:S04]  /*3ee0*/  @P1 LDG.E.U16 R81, desc[UR10][R184.64] ;  /* 0x0000000ab8511981 */ /* 0x000f28000c1e1500 */
[----:B-----5:R-:W-:Y:S04]  /*3ef0*/  STL.64 [R1+0x608], R100 ;  /* 0x0006086401007387 */ /* 0x020fe80000100a00 */
[----:B------:R-:W-:Y:S01]  /*3f00*/  STL.64 [R1+0x610], R72 ;  /* 0x0006104801007387 */ /* 0x000fe20000100a00 */
[----:B0-----:R-:W-:Y:S01]  /*3f10*/  IMAD.WIDE R132, R195, 0x2, R136 ;  /* 0x00000002c3847825 */ /* 0x001fe200078e0288 */
[----:B------:R-:W-:-:S02]  /*3f20*/  PRMT R86, RZ, 0x7610, R86 ;  /* 0x00007610ff567816 */ /* 0x000fc40000000056 */
[----:B------:R-:W5:Y:S04]  /*3f30*/  @P1 LDG.E.U16 R82, desc[UR10][R178.64] ;  /* 0x0000000ab2521981 */ /* 0x000f68000c1e1500 */
[----:B---3--:R-:W-:Y:S04]  /*3f40*/  STL.64 [R1+0x618], R116 ;  /* 0x0006187401007387 */ /* 0x008fe80000100a00 */
[----:B------:R0:W-:Y:S04]  /*3f50*/  STL.64 [R1+0x620], R66 ;  /* 0x0006204201007387 */ /* 0x0001e80000100a00 */
[----:B------:R1:W-:Y:S04]  /*3f60*/  STL.64 [R1+0x640], R120 ;  /* 0x0006407801007387 */ /* 0x0003e80000100a00 */
[----:B------:R3:W-:Y:S04]  /*3f70*/  STL.64 [R1+0x638], R118 ;  /* 0x0006387601007387 */ /* 0x0007e80000100a00 */
[----:B------:R-:W-:Y:S01]  /*3f80*/  STL.64 [R1+0x628], R114 ;  /* 0x0006287201007387 */ /* 0x000fe20000100a00 */
[----:B0-----:R-:W-:-:S03]  /*3f90*/  IMAD.WIDE R66, R197, 0x2, R134 ;  /* 0x00000002c5427825 */ /* 0x001fc600078e0286 */
[----:B------:R0:W-:Y:S04]  /*3fa0*/  STL.64 [R1+0x630], R112 ;  /* 0x0006307001007387 */ /* 0x0001e80000100a00 */
[----:B------:R3:W-:Y:S01]  /*3fb0*/  STL.64 [R1+0x648], R110 ;  /* 0x0006486e01007387 */ /* 0x0007e20000100a00 */
[----:B-1----:R-:W-:-:S03]  /*3fc0*/  IMAD.WIDE R120, R201, 0x2, R136 ;  /* 0x00000002c9787825 */ /* 0x002fc600078e0288 */
[----:B------:R1:W-:Y:S01]  /*3fd0*/  STL.64 [R1+0x650], R108 ;  /* 0x0006506c01007387 */ /* 0x0003e20000100a00 */
[----:B---3--:R-:W-:-:S03]  /*3fe0*/  IMAD.WIDE R118, R203, 0x2, R134 ;  /* 0x00000002cb767825 */ /* 0x008fc600078e0286 */
[----:B------:R3:W-:Y:S01]  /*3ff0*/  STL.64 [R1+0x588], R66 ;  /* 0x0005884201007387 */ /* 0x0007e20000100a00 */
[----:B0-----:R-:W-:-:S03]  /*4000*/  IMAD.WIDE R112, R203, 0x2, R136 ;  /* 0x00000002cb707825 */ /* 0x001fc600078e0288 */
[----:B------:R-:W2:Y:S01]  /*4010*/  @P1 LDG.E.U16 R126, desc[UR10][R120.64] ;  /* 0x0000000a787e1981 */ /* 0x000ea2000c1e1500 */
[----:B------:R-:W-:-:S03]  /*4020*/  IMAD.WIDE R110, R201, 0x2, R134 ;  /* 0x00000002c96e7825 */ /* 0x000fc600078e0286 */
[----:B------:R-:W2:Y:S01]  /*4030*/  @P1 LDG.E.U16 R125, desc[UR10][R118.64] ;  /* 0x0000000a767d1981 */ /* 0x000ea2000c1e1500 */
[----:B-1----:R-:W-:-:S03]  /*4040*/  IMAD.WIDE R108, R197, 0x2, R136 ;  /* 0x00000002c56c7825 */ /* 0x002fc600078e0288 */
[----:B------:R-:W2:Y:S01]  /*4050*/  @P1 LDG.E.U16 R127, desc[UR10][R110.64] ;  /* 0x0000000a6e7f1981 */ /* 0x000ea2000c1e1500 */
[----:B------:R-:W-:-:S03]  /*4060*/  IMAD.WIDE R114, R205, 0x2, R134 ;  /* 0x00000002cd727825 */ /* 0x000fc600078e0286 */
[----:B------:R-:W-:Y:S01]  /*4070*/  STL.64 [R1+0x580], R108 ;  /* 0x0005806c01007387 */ /* 0x000fe20000100a00 */
[----:B------:R-:W-:-:S03]  /*4080*/  IMAD.WIDE R196, R205, 0x2, R136 ;  /* 0x00000002cdc47825 */ /* 0x000fc600078e0288 */
[----:B------:R-:W-:Y:S01]  /*4090*/  STL.64 [R1+0x508], R110 ;  /* 0x0005086e01007387 */ /* 0x000fe20000100a00 */
[----:B---3--:R-:W-:-:S03]  /*40a0*/  IMAD.WIDE R66, R207, 0x2, R134 ;  /* 0x00000002cf427825 */ /* 0x008fc600078e0286 */
[----:B------:R-:W-:Y:S01]  /*40b0*/  STL.64 [R1+0x500], R120 ;  /* 0x0005007801007387 */ /* 0x000fe20000100a00 */
[----:B------:R-:W-:-:S03]  /*40c0*/  IMAD.WIDE R116, R207, 0x2, R136 ;  /* 0x00000002cf747825 */ /* 0x000fc600078e0288 */
[----:B------:R-:W-:Y:S01]  /*40d0*/  STL.64 [R1+0x488], R118 ;  /* 0x0004887601007387 */ /* 0x000fe20000100a00 */
[----:B------:R-:W-:-:S03]  /*40e0*/  IMAD.WIDE R72, R209, 0x2, R134 ;  /* 0x00000002d1487825 */ /* 0x000fc600078e0286 */
[----:B------:R-:W-:Y:S01]  /*40f0*/  STL.64 [R1+0x480], R112 ;  /* 0x0004807001007387 */ /* 0x000fe20000100a00 */
[----:B------:R-:W-:-:S03]  /*4100*/  IMAD.WIDE R100, R209, 0x2, R136 ;  /* 0x00000002d1647825 */ /* 0x000fc600078e0288 */
[----:B------:R-:W-:Y:S01]  /*4110*/  STL.64 [R1+0x408], R114 ;  /* 0x0004087201007387 */ /* 0x000fe20000100a00 */
[----:B------:R-:W-:-:S03]  /*4120*/  IMAD.WIDE R208, R199, 0x2, R134 ;  /* 0x00000002c7d07825 */ /* 0x000fc600078e0286 */
[----:B------:R0:W-:Y:S01]  /*4130*/  STL.64 [R1+0x400], R196 ;  /* 0x000400c401007387 */ /* 0x0001e20000100a00 */
[----:B------:R-:W-:-:S03]  /*4140*/  IMAD.WIDE R206, R199, 0x2, R136 ;  /* 0x00000002c7ce7825 */ /* 0x000fc600078e0288 */
[----:B------:R1:W-:Y:S01]  /*4150*/  STL.64 [R1+0x380], R66 ;  /* 0x0003804201007387 */ /* 0x0003e20000100a00 */
[----:B------:R-:W-:-:S03]  /*4160*/  IMAD.WIDE R204, R193, 0x2, R134 ;  /* 0x00000002c1cc7825 */ /* 0x000fc600078e0286 */
[----:B------:R-:W3:Y:S01]  /*4170*/  LDL.64 R194, [R1+0x588] ;  /* 0x0005880001c27983 */ /* 0x000ee20000100a00 */
[----:B------:R-:W-:-:S03]  /*4180*/  IMAD.WIDE R202, R193, 0x2, R136 ;  /* 0x00000002c1ca7825 */ /* 0x000fc600078e0288 */
[----:B------:R-:W-:Y:S01]  /*4190*/  STL.64 [R1+0x378], R116 ;  /* 0x0003787401007387 */ /* 0x000fe20000100a00 */
[----:B------:R-:W-:-:S03]  /*41a0*/  IMAD.WIDE R200, R191, 0x2, R134 ;  /* 0x00000002bfc87825 */ /* 0x000fc600078e0286 */
[----:B------:R-:W-:Y:S04]  /*41b0*/  STL.64 [R1+0x310], R72 ;  /* 0x0003104801007387 */ /* 0x000fe80000100a00 */
        /* <DEDUP_REMOVED lines=14> */
[----:B------:R0:W-:Y:S04]  /*42a0*/  STL.64 [R1+0x5e8], R236 ;  /* 0x0005e8ec01007387 */ /* 0x0001e80000100a00 */
[----:B------:R-:W-:Y:S04]  /*42b0*/  STL.64 [R1+0x5e0], R234 ;  /* 0x0005e0ea01007387 */ /* 0x000fe80000100a00 */
[----:B------:R-:W-:Y:S04]  /*42c0*/  STL.64 [R1+0x568], R232 ;  /* 0x000568e801007387 */ /* 0x000fe80000100a00 */
[----:B------:R-:W-:Y:S04]  /*42d0*/  STL.64 [R1+0x560], R230 ;  /* 0x000560e601007387 */ /* 0x000fe80000100a00 */
[----:B------:R-:W2:Y:S04]  /*42e0*/  @P1 LDG.E.U16 R128, desc[UR10][R108.64] ;  /* 0x0000000a6c801981 */ /* 0x000ea8000c1e1500 */
[----:B------:R-:W2:Y:S04]  /*42f0*/  @P1 LDG.E.U16 R124, desc[UR10][R112.64] ;  /* 0x0000000a707c1981 */ /* 0x000ea8000c1e1500 */
[----:B------:R-:W2:Y:S04]  /*4300*/  @P1 LDG.E.U16 R123, desc[UR10][R114.64] ;  /* 0x0000000a727b1981 */ /* 0x000ea8000c1e1500 */
[----:B------:R0:W2:Y:S04]  /*4310*/  @P1 LDG.E.U16 R122, desc[UR10][R196.64] ;  /* 0x0000000ac47a1981 */ /* 0x0000a8000c1e1500 */
[----:B------:R-:W2:Y:S01]  /*4320*/  @P1 LDG.E.U16 R105, desc[UR10][R66.64] ;  /* 0x0000000a42691981 */ /* 0x000ea2000c1e1500 */
[----:B------:R-:W-:Y:S01]  /*4330*/  IMAD.WIDE R192, R161, 0x2, R134 ;  /* 0x00000002a1c07825 */ /* 0x000fe200078e0286 */
[----:B------:R-:W-:-:S03]  /*4340*/  PRMT R68, RZ, 0x7610, R68 ;  /* 0x00007610ff447816 */ /* 0x000fc60000000044 */
[----:B------:R-:W-:Y:S01]  /*4350*/  IMAD R19, R16, 0x5, RZ ;  /* 0x0000000510137824 */ /* 0x000fe200078e02ff */
[----:B------:R-:W-:Y:S01]  /*4360*/  STL.64 [R1+0x4e8], R228 ;  /* 0x0004e8e401007387 */ /* 0x000fe20000100a00 */
[----:B0-----:R-:W-:Y:S01]  /*4370*/  IMAD.WIDE R196, R165, 0x2, R134 ;  /* 0x00000002a5c47825 */ /* 0x001fe200078e0286 */
[----:B------:R-:W-:Y:S02]  /*4380*/  PRMT R42, RZ, 0x7610, R42 ;  /* 0x00007610ff2a7816 */ /* 0x000fe4000000002a */
[----:B------:R-:W-:Y:S01]  /*4390*/  PRMT R71, RZ, 0x7610, R71 ;  /* 0x00007610ff477816 */ /* 0x000fe20000000047 */
[----:B------:R-:W-:Y:S01]  /*43a0*/  STL.64 [R1+0x4e0], R226 ;  /* 0x0004e0e201007387 */ /* 0x000fe20000100a00 */
[----:B------:R-:W-:Y:S01]  /*43b0*/  IMAD.WIDE R190, R157, 0x2, R136 ;  /* 0x000000029dbe7825 */ /* 0x000fe200078e0288 */
[----:B------:R-:W-:Y:S02]  /*43c0*/  PRMT R22, RZ, 0x7610, R22 ;  /* 0x00007610ff167816 */ /* 0x000fe40000000016 */
[----:B------:R-:W-:Y:S01]  /*43d0*/  PRMT R64, RZ, 0x7610, R64 ;  /* 0x00007610ff407816 */ /* 0x000fe20000000040 */
[----:B------:R-:W-:Y:S01]  /*43e0*/  STL.64 [R1+0x468], R224 ;  /* 0x000468e001007387 */ /* 0x000fe20000100a00 */
[----:B------:R-:W-:Y:S01]  /*43f0*/  IMAD.WIDE R182, R153, 0x2, R134 ;  /* 0x0000000299b67825 */ /* 0x000fe200078e0286 */
[----:B------:R-:W-:-:S02]  /*4400*/  PRMT R63, RZ, 0x7610, R63 ;  /* 0x00007610ff3f7816 */ /* 0x000fc4000000003f */
[----:B------:R-:W-:Y:S01]  /*4410*/  PRMT R44, RZ, 0x7610, R44 ;  /* 0x00007610ff2c7816 */ /* 0x000fe2000000002c */
[----:B------:R-:W-:Y:S01]  /*4420*/  STL.64 [R1+0x460], R222 ;  /* 0x000460de01007387 */ /* 0x000fe20000100a00 */
[----:B------:R-:W-:Y:S01]  /*4430*/  IMAD.WIDE R188, R153, 0x2, R136 ;  /* 0x0000000299bc7825 */ /* 0x000fe200078e0288 */
[----:B------:R-:W-:-:S03]  /*4440*/  PRMT R62, RZ, 0x7610, R62 ;  /* 0x00007610ff3e7816 */ /* 0x000fc6000000003e */
[----:B------:R-:W-:Y:S01]  /*4450*/  IMAD R139, R139, 0x2c, RZ ;  /* 0x0000002c8b8b7824 */ /* 0x000fe200078e02ff */
[----:B------:R-:W-:Y:S01]  /*4460*/  STL.64 [R1+0x3e8], R220 ;  /* 0x0003e8dc01007387 */ /* 0x000fe20000100a00 */
[----:B------:R-:W-:Y:S01]  /*4470*/  IMAD.WIDE R186, R149, 0x2, R134 ;  /* 0x0000000295ba7825 */ /* 0x000fe200078e0286 */
[----:B------:R-:W-:-:S03]  /*4480*/  PRMT R43, RZ, 0x7610, R43 ;  /* 0x00007610ff2b7816 */ /* 0x000fc6000000002b */
[----:B------:R-:W-:Y:S01]  /*4490*/  IMAD R141, R141, 0x34, RZ ;  /* 0x000000348d8d7824 */ /* 0x000fe200078e02ff */
[----:B------:R-:W-:Y:S01]  /*44a0*/  STL.64 [R1+0x3e0], R218 ;  /* 0x0003e0da01007387 */ /* 0x000fe20000100a00 */
[----:B------:R-:W-:Y:S01]  /*44b0*/  IMAD.WIDE R180, R149, 0x2, R136 ;  /* 0x0000000295b47825 */ /* 0x000fe200078e0288 */
[----:B------:R-:W-:Y:S02]  /*44c0*/  PRMT R61, RZ, 0x7610, R61 ;  /* 0x00007610ff3d7816 */ /* 0x000fe4000000003d */
[----:B------:R-:W-:Y:S01]  /*44d0*/  PRMT R41, RZ, 0x7610, R41 ;  /* 0x00007610ff297816 */ /* 0x000fe20000000029 */
[----:B------:R-:W-:Y:S01]  /*44e0*/  STL.64 [R1+0x360], R216 ;  /* 0x000360d801007387 */ /* 0x000fe20000100a00 */
[----:B------:R-:W-:Y:S01]  /*44f0*/  IMAD.WIDE R8, R17, 0x2, R136 ;  /* 0x0000000211087825 */ /* 0x000fe200078e0288 */
[----:B------:R-:W-:-:S03]  /*4500*/  PRMT R39, RZ, 0x7610, R39 ;  /* 0x00007610ff277816 */ /* 0x000fc60000000027 */
[----:B------:R-:W-:Y:S01]  /*4510*/  IMAD R142, R142, 0x3c, RZ ;  /* 0x0000003c8e8e7824 */ /* 0x000fe200078e02ff */
[----:B------:R-:W-:Y:S01]  /*4520*/  STL.64 [R1+0x358], R214 ;  /* 0x000358d601007387 */ /* 0x000fe20000100a00 */
[----:B------:R-:W-:Y:S01]  /*4530*/  IMAD R15, R20, 0x7, RZ ;  /* 0x00000007140f7824 */ /* 0x000fe200078e02ff */
[----:B------:R-:W-:Y:S01]  /*4540*/  PRMT R60, RZ, 0x7610, R60 ;  /* 0x00007610ff3c7816 */ /* 0x000fe2000000003c */
[----:B------:R-:W-:Y:S01]  /*4550*/  IMAD R0, R0, 0x14, RZ ;  /* 0x0000001400007824 */ /* 0x000fe200078e02ff */
[----:B------:R-:W-:Y:S01]  /*4560*/  STL.64 [R1+0x2f0], R212 ;  /* 0x0002f0d401007387 */ /* 0x000fe20000100a00 */
[----:B------:R-:W-:Y:S01]  /*4570*/  IMAD R13, R18, 0x6, RZ ;  /* 0x00000006120d7824 */ /* 0x000fe200078e02ff */
[----:B------:R-:W-:Y:S01]  /*4580*/  PRMT R33, RZ, 0x7610, R33 ;  /* 0x00007610ff217816 */ /* 0x000fe20000000021 */
[----:B------:R-:W-:Y:S01]  /*4590*/  IMAD R144, R144, 0xd, RZ ;  /* 0x0000000d90907824 */ /* 0x000fe200078e02ff */
[----:B------:R-:W-:Y:S01]  /*45a0*/  STL.64 [R1+0x2e8], R210 ;  /* 0x0002e8d201007387 */ /* 0x000fe20000100a00 */
[----:B------:R-:W-:-:S02]  /*45b0*/  PRMT R59, RZ, 0x7610, R59 ;  /* 0x00007610ff3b7816 */ /* 0x000fc4000000003b */
[----:B------:R-:W-:Y:S01]  /*45c0*/  PRMT R40, RZ, 0x7610, R40 ;  /* 0x00007610ff287816 */ /* 0x000fe20000000028 */
[----:B------:R-:W2:Y:S01]  /*45d0*/  LDL.LU.64 R108, [R1+0x650] ;  /* 0x00065000016c7983 */ /* 0x000ea20000300a00 */
[----:B------:R-:W-:Y:S02]  /*45e0*/  PRMT R58, RZ, 0x7610, R58 ;  /* 0x00007610ff3a7816 */ /* 0x000fe4000000003a */
[----:B------:R-:W-:Y:S01]  /*45f0*/  PRMT R57, RZ, 0x7610, R57 ;  /* 0x00007610ff397816 */ /* 0x000fe20000000039 */
[----:B------:R-:W4:Y:S01]  /*4600*/  LDL.LU.64 R110, [R1+0x648] ;  /* 0x00064800016e7983 */ /* 0x000f220000300a00 */
[----:B------:R-:W-:Y:S02]  /*4610*/  PRMT R34, RZ, 0x7610, R34 ;  /* 0x00007610ff227816 */ /* 0x000fe40000000022 */
[----:B------:R-:W-:Y:S01]  /*4620*/  PRMT R56, RZ, 0x7610, R56 ;  /* 0x00007610ff387816 */ /* 0x000fe20000000038 */
[----:B------:R-:W5:Y:S01]  /*4630*/  LDL.LU.64 R120, [R1+0x640] ;  /* 0x0006400001787983 */ /* 0x000f620000300a00 */
[----:B------:R-:W-:-:S02]  /*4640*/  PRMT R38, RZ, 0x7610, R38 ;  /* 0x00007610ff267816 */ /* 0x000fc40000000026 */
[----:B------:R-:W-:Y:S01]  /*4650*/  PRMT R55, RZ, 0x7610, R55 ;  /* 0x00007610ff377816 */ /* 0x000fe20000000037 */
[----:B------:R-:W5:Y:S01]  /*4660*/  LDL.LU.64 R118, [R1+0x638] ;  /* 0x0006380001767983 */ /* 0x000f620000300a00 */
[----:B------:R-:W-:Y:S02]  /*4670*/  PRMT R35, RZ, 0x7610, R35 ;  /* 0x00007610ff237816 */ /* 0x000fe40000000023 */
[----:B------:R-:W-:Y:S01]  /*4680*/  PRMT R21, RZ, 0x7610, R21 ;  /* 0x00007610ff157816 */ /* 0x000fe20000000015 */
[----:B------:R-:W5:Y:S01]  /*4690*/  LDL.LU.64 R112, [R1+0x630] ;  /* 0x0006300001707983 */ /* 0x000f620000300a00 */
[----:B------:R-:W-:Y:S02]  /*46a0*/  PRMT R54, RZ, 0x7610, R54 ;  /* 0x00007610ff367816 */ /* 0x000fe40000000036 */
[----:B------:R-:W-:Y:S01]  /*46b0*/  PRMT R32, RZ, 0x7610, R32 ;  /* 0x00007610ff207816 */ /* 0x000fe20000000020 */
[----:B------:R-:W5:Y:S01]  /*46c0*/  LDL.LU.64 R114, [R1+0x628] ;  /* 0x0006280001727983 */ /* 0x000f620000300a00 */
[----:B------:R-:W-:-:S02]  /*46d0*/  PRMT R53, RZ, 0x7610, R53 ;  /* 0x00007610ff357816 */ /* 0x000fc40000000035 */
[----:B------:R-:W-:Y:S01]  /*46e0*/  PRMT R52, RZ, 0x7610, R52 ;  /* 0x00007610ff347816 */ /* 0x000fe20000000034 */
[----:B-1----:R-:W5:Y:S01]  /*46f0*/  LDL.LU.64 R66, [R1+0x620] ;  /* 0x0006200001427983 */ /* 0x002f620000300a00 */
[----:B------:R-:W-:Y:S02]  /*4700*/  PRMT R31, RZ, 0x7610, R31 ;  /* 0x00007610ff1f7816 */ /* 0x000fe4000000001f */
[----:B------:R-:W-:Y:S01]  /*4710*/  PRMT R29, RZ, 0x7610, R29 ;  /* 0x00007610ff1d7816 */ /* 0x000fe2000000001d */
[----:B------:R-:W5:Y:S01]  /*4720*/  @P1 LDG.E.U16 R78, desc[UR10][R196.64] ;  /* 0x0000000ac44e1981 */ /* 0x000f62000c1e1500 */
[----:B------:R-:W-:Y:S02]  /*4730*/  PRMT R51, RZ, 0x7610, R51 ;  /* 0x00007610ff337816 */ /* 0x000fe40000000033 */
[----:B------:R-:W-:Y:S01]  /*4740*/  PRMT R30, RZ, 0x7610, R30 ;  /* 0x00007610ff1e7816 */ /* 0x000fe2000000001e */
[----:B------:R-:W5:Y:S01]  /*4750*/  @P1 LDG.E.U16 R80, desc[UR10][R192.64] ;  /* 0x0000000ac0501981 */ /* 0x000f62000c1e1500 */
[----:B------:R-:W-:-:S03]  /*4760*/  IMAD.WIDE R10, R19, 0x2, R134 ;  /* 0x00000002130a7825 */ /* 0x000fc600078e0286 */
[----:B---3--:R0:W3:Y:S01]  /*4770*/  @P1 LDG.E.U16 R129, desc[UR10][R194.64] ;  /* 0x0000000ac2811981 */ /* 0x0080e2000c1e1500 */
[----:B------:R-:W-:Y:S01]  /*4780*/  IMAD.WIDE R2, R19, 0x2, R136 ;  /* 0x0000000213027825 */ /* 0x000fe200078e0288 */
[----:B------:R-:W-:Y:S02]  /*4790*/  PRMT R50, RZ, 0x7610, R50 ;  /* 0x00007610ff327816 */ /* 0x000fe40000000032 */
[----:B------:R-:W-:Y:S01]  /*47a0*/  PRMT R28, RZ, 0x7610, R28 ;  /* 0x00007610ff1c7816 */ /* 0x000fe2000000001c */
[----:B------:R-:W3:Y:S01]  /*47b0*/  @P1 LDG.E.U16 R83, desc[UR10][R190.64] ;  /* 0x0000000abe531981 */ /* 0x000ee2000c1e1500 */
[----:B------:R-:W-:Y:S02]  /*47c0*/  PRMT R49, RZ, 0x7610, R49 ;  /* 0x00007610ff317816 */ /* 0x000fe40000000031 */
[----:B------:R-:W-:Y:S01]  /*47d0*/  PRMT R26, RZ, 0x7610, R26 ;  /* 0x00007610ff1a7816 */ /* 0x000fe2000000001a */
[----:B------:R-:W3:Y:S01]  /*47e0*/  @P1 LDG.E.U16 R84, desc[UR10][R182.64] ;  /* 0x0000000ab6541981 */ /* 0x000ee2000c1e1500 */
[----:B0-----:R-:W-:Y:S01]  /*47f0*/  IMAD.WIDE R194, R165, 0x2, R136 ;  /* 0x00000002a5c27825 */ /* 0x001fe200078e0288 */
[----:B------:R-:W-:-:S02]  /*4800*/  PRMT R48, RZ, 0x7610, R48 ;  /* 0x00007610ff307816 */ /* 0x000fc40000000030 */
[----:B------:R-:W-:Y:S01]  /*4810*/  PRMT R24, RZ, 0x7610, R24 ;  /* 0x00007610ff187816 */ /* 0x000fe20000000018 */
[----:B------:R-:W3:Y:S01]  /*4820*/  @P1 LDG.E.U16 R85, desc[UR10][R188.64] ;  /* 0x0000000abc551981 */ /* 0x000ee2000c1e1500 */
[----:B------:R-:W-:Y:S02]  /*4830*/  PRMT R27, RZ, 0x7610, R27 ;  /* 0x00007610ff1b7816 */ /* 0x000fe4000000001b */
[----:B------:R-:W-:Y:S01]  /*4840*/  PRMT R47, RZ, 0x7610, R47 ;  /* 0x00007610ff2f7816 */ /* 0x000fe2000000002f */
[----:B------:R-:W3:Y:S01]  /*4850*/  @P1 LDG.E.U16 R79, desc[UR10][R194.64] ;  /* 0x0000000ac24f1981 */ /* 0x000ee2000c1e1500 */
[----:B------:R-:W-:Y:S02]  /*4860*/  PRMT R25, RZ, 0x7610, R25 ;  /* 0x00007610ff197816 */ /* 0x000fe40000000019 */
[----:B------:R-:W-:Y:S01]  /*4870*/  PRMT R23, RZ, 0x7610, R23 ;  /* 0x00007610ff177816 */ /* 0x000fe20000000017 */
[----:B------:R-:W3:Y:S01]  /*4880*/  @P1 LDG.E.U16 R86, desc[UR10][R186.64] ;  /* 0x0000000aba561981 */ /* 0x000ee2000c1e1500 */
[----:B------:R-:W-:Y:S01]  /*4890*/  PRMT R14, RZ, 0x7610, R14 ;  /* 0x00007610ff0e7816 */ /* 0x000fe2000000000e */
[----:B------:R-:W-:Y:S01]  /*48a0*/  VOTEU.ALL UP2, P0 ;  /* 0x0000000000ff7886 */ /* 0x000fe20000040000 */
[----:B------:R-:W-:Y:S01]  /*48b0*/  PRMT R16, RZ, 0x7610, R16 ;  /* 0x00007610ff107816 */ /* 0x000fe20000000010 */
[----:B------:R-:W3:Y:S01]  /*48c0*/  @P1 LDG.E.U16 R87, desc[UR10][R180.64] ;  /* 0x0000000ab4571981 */ /* 0x000ee2000c1e1500 */
[----:B------:R-:W0:Y:S03]  /*48d0*/  LDC R157, c[0x0][0x3d8] ;  /* 0x0000f600ff9d7b82 */ /* 0x000e260000000800 */
[----:B------:R-:W3:Y:S04]  /*48e0*/  @P1 LDG.E.U16 R12, desc[UR10][R8.64] ;  /* 0x0000000a080c1981 */ /* 0x000ee8000c1e1500 */
[----:B------:R1:W3:Y:S01]  /*48f0*/  @P1 LDG.E.U16 R42, desc[UR10][R10.64] ;  /* 0x0000000a0a2a1981 */ /* 0x0002e2000c1e1500 */
[----:B------:R-:W-:Y:S01]  /*4900*/  IMAD.WIDE R4, R13, 0x2, R134 ;  /* 0x000000020d047825 */ /* 0x000fe200078e0286 */
[----:B------:R-:W0:Y:S02]  /*4910*/  LDC R161, c[0x0][0x3d8] ;  /* 0x0000f600ffa17b82 */ /* 0x000e240000000800 */
[----:B------:R-:W3:Y:S04]  /*4920*/  @P1 LDG.E.U16 R59, desc[UR10][R2.64] ;  /* 0x0000000a023b1981 */ /* 0x000ee8000c1e1500 */
[----:B------:R-:W3:Y:S01]  /*4930*/  @P1 LDG.E.U16 R33, desc[UR10][R4.64] ;  /* 0x0000000a04211981 */ /* 0x000ee2000c1e1500 */
[----:B-1----:R-:W-:Y:S01]  /*4940*/  IMAD.WIDE R10, R15, 0x2, R136 ;  /* 0x000000020f0a7825 */ /* 0x002fe200078e0288 */
[----:B------:R-:W1:Y:S04]  /*4950*/  LDC R236, c[0x0][0x3d8] ;  /* 0x0000f600ffec7b82 */ /* 0x000e680000000800 */
[----:B------:R0:W3:Y:S04]  /*4960*/  @P1 LDG.E.U16 R22, desc[UR10][R10.64] ;  /* 0x0000000a0a161981 */ /* 0x0000e8000c1e1500 */
[----:B------:R-:W1:Y:S01]  /*4970*/  LDC R237, c[0x0][0x3d8] ;  /* 0x0000f600ffed7b82 */ /* 0x000e620000000800 */
[----:B0-----:R-:W-:-:S02]  /*4980*/  PRMT R11, RZ, 0x7610, R11 ;  /* 0x00007610ff0b7816 */ /* 0x001fc4000000000b */
[----:B------:R-:W-:Y:S01]  /*4990*/  PRMT R5, RZ, 0x7610, R5 ;  /* 0x00007610ff057816 */ /* 0x000fe20000000005 */
[----:B--2---:R-:W2:Y:S04]  /*49a0*/  @P1 LDG.E.U16 R109, desc[UR10][R200.64] ;  /* 0x0000000ac86d1981 */ /* 0x004ea8000c1e1500 */
[----:B----4-:R-:W4:Y:S04]  /*49b0*/  @P1 LDG.E.U16 R111, desc[UR10][R204.64] ;  /* 0x0000000acc6f1981 */ /* 0x010f28000c1e1500 */
[----:B-----5:R-:W5:Y:S04]  /*49c0*/  @P1 LDG.E.U16 R120, desc[UR10][R116.64] ;  /* 0x0000000a74781981 */ /* 0x020f68000c1e1500 */
[----:B------:R-:W2:Y:S04]  /*49d0*/  @P1 LDG.E.U16 R119, desc[UR10][R72.64] ;  /* 0x0000000a48771981 */ /* 0x000ea8000c1e1500 */
[----:B------:R-:W2:Y:S04]  /*49e0*/  @P1 LDG.E.U16 R118, desc[UR10][R100.64] ;  /* 0x0000000a64761981 */ /* 0x000ea8000c1e1500 */
[----:B------:R-:W2:Y:S04]  /*49f0*/  @P1 LDG.E.U16 R114, desc[UR10][R132.64] ;  /* 0x0000000a84721981 */ /* 0x000ea8000c1e1500 */
[----:B------:R-:W2:Y:S04]  /*4a00*/  @P1 LDG.E.U16 R113, desc[UR10][R208.64] ;  /* 0x0000000ad0711981 */ /* 0x000ea8000c1e1500 */
[----:B------:R-:W2:Y:S04]  /*4a10*/  @P1 LDG.E.U16 R112, desc[UR10][R206.64] ;  /* 0x0000000ace701981 */ /* 0x000ea8000c1e1500 */
[----:B------:R-:W2:Y:S04]  /*4a20*/  @P1 LDG.E.U16 R110, desc[UR10][R202.64] ;  /* 0x0000000aca6e1981 */ /* 0x000ea8000c1e1500 */
[----:B------:R-:W2:Y:S01]  /*4a30*/  @P1 LDG.E.U16 R108, desc[UR10][R250.64] ;  /* 0x0000000afa6c1981 */ /* 0x000ea2000c1e1500 */
[----:B------:R-:W-:Y:S01]  /*4a40*/  IMAD.WIDE R6, R13, 0x2, R136 ;  /* 0x000000020d067825 */ /* 0x000fe200078e0288 */
[----:B------:R-:W-:Y:S01]  /*4a50*/  PRMT R20, RZ, 0x7610, R20 ;  /* 0x00007610ff147816 */ /* 0x000fe20000000014 */
[----:B------:R-:W0:Y:S01]  /*4a60*/  LDC R165, c[0x0][0x3d8] ;  /* 0x0000f600ffa57b82 */ /* 0x000e220000000800 */
[----:B------:R-:W2:Y:S04]  /*4a70*/  LDL.LU.64 R116, [R1+0x618] ;  /* 0x0006180001747983 */ /* 0x000ea80000300a00 */
[----:B------:R-:W2:Y:S04]  /*4a80*/  LDL.LU.64 R72, [R1+0x610] ;  /* 0x0006100001487983 */ /* 0x000ea80000300a00 */
[----:B------:R-:W-:Y:S04]  /*4a90*/  STL.64 [R1+0x5d8], R196 ;  /* 0x0005d8c401007387 */ /* 0x000fe80000100a00 */
[----:B------:R-:W2:Y:S04]  /*4aa0*/  LDL.LU.64 R100, [R1+0x608] ;  /* 0x0006080001647983 */ /* 0x000ea80000300a00 */
[----:B------:R-:W2:Y:S04]  /*4ab0*/  LDL.LU.64 R132, [R1+0x600] ;  /* 0x0006000001847983 */ /* 0x000ea80000300a00 */
[----:B------:R-:W-:Y:S04]  /*4ac0*/  STL.64 [R1+0x5d0], R194 ;  /* 0x0005d0c201007387 */ /* 0x000fe80000100a00 */
[----:B------:R-:W-:Y:S04]  /*4ad0*/  STL.64 [R1+0x558], R192 ;  /* 0x000558c001007387 */ /* 0x000fe80000100a00 */
[----:B------:R1:W-:Y:S04]  /*4ae0*/  STL.64 [R1+0x550], R184 ;  /* 0x000550b801007387 */ /* 0x0003e80000100a00 */
[----:B------:R0:W-:Y:S04]  /*4af0*/  STL.64 [R1+0x4d8], R178 ;  /* 0x0004d8b201007387 */ /* 0x0001e80000100a00 */
[----:B------:R-:W-:Y:S04]  /*4b00*/  STL.64 [R1+0x4d0], R190 ;  /* 0x0004d0be01007387 */ /* 0x000fe80000100a00 */
[----:B------:R0:W-:Y:S01]  /*4b10*/  STL.64 [R1+0x458], R182 ;  /* 0x000458b601007387 */ /* 0x0001e20000100a00 */
[----:B-1----:R-:W-:-:S03]  /*4b20*/  IMAD.WIDE R184, R145, 0x2, R134 ;  /* 0x0000000291b87825 */ /* 0x002fc600078e0286 */
[----:B------:R-:W-:Y:S01]  /*4b30*/  STL.64 [R1+0x450], R188 ;  /* 0x000450bc01007387 */ /* 0x000fe20000100a00 */
[----:B0-----:R-:W-:-:S03]  /*4b40*/  IMAD.WIDE R178, R145, 0x2, R136 ;  /* 0x0000000291b27825 */ /* 0x001fc600078e0288 */
[----:B------:R-:W-:Y:S04]  /*4b50*/  STL.64 [R1+0x3d0], R186 ;  /* 0x0003d0ba01007387 */ /* 0x000fe80000100a00 */
[----:B------:R0:W-:Y:S01]  /*4b60*/  STL.64 [R1+0x3c8], R180 ;  /* 0x0003c8b401007387 */ /* 0x0001e20000100a00 */
[----:B------:R-:W-:-:S03]  /*4b70*/  IMAD.WIDE R182, R143, 0x2, R134 ;  /* 0x000000028fb67825 */ /* 0x000fc600078e0286 */
[----:B------:R1:W2:Y:S04]  /*4b80*/  @P1 LDG.E.U16 R88, desc[UR10][R184.64] ;  /* 0x0000000ab8581981 */ /* 0x0002a8000c1e1500 */
[----:B------:R1:W2:Y:S01]  /*4b90*/  @P1 LDG.E.U16 R68, desc[UR10][R178.64] ;  /* 0x0000000ab2441981 */ /* 0x0002a2000c1e1500 */
[----:B0-----:R-:W-:-:S03]  /*4ba0*/  IMAD.WIDE R180, R143, 0x2, R136 ;  /* 0x000000028fb47825 */ /* 0x001fc600078e0288 */
[----:B------:R1:W-:Y:S04]  /*4bb0*/  STL.64 [R1+0x350], R184 ;  /* 0x000350b801007387 */ /* 0x0003e80000100a00 */
[----:B------:R0:W2:Y:S04]  /*4bc0*/  @P1 LDG.E.U16 R69, desc[UR10][R182.64] ;  /* 0x0000000ab6451981 */ /* 0x0000a8000c1e1500 */
[----:B------:R0:W-:Y:S04]  /*4bd0*/  STL.64 [R1+0x348], R178 ;  /* 0x000348b201007387 */ /* 0x0001e80000100a00 */
[----:B------:R0:W2:Y:S01]  /*4be0*/  @P1 LDG.E.U16 R70, desc[UR10][R180.64] ;  /* 0x0000000ab4461981 */ /* 0x0000a2000c1e1500 */
[----:B-1----:R-:W-:-:S03]  /*4bf0*/  IMAD.WIDE R184, R138, 0x2, R136 ;  /* 0x000000028ab87825 */ /* 0x002fc600078e0288 */
[----:B------:R1:W-:Y:S01]  /*4c00*/  STL.64 [R1+0x2e0], R182 ;  /* 0x0002e0b601007387 */ /* 0x0003e20000100a00 */
[----:B0-----:R-:W-:-:S03]  /*4c10*/  IMAD.WIDE R178, R138, 0x2, R134 ;  /* 0x000000028ab27825 */ /* 0x001fc600078e0286 */
[----:B------:R0:W-:Y:S04]  /*4c20*/  STL.64 [R1+0x2d8], R180 ;  /* 0x0002d8b401007387 */ /* 0x0001e80000100a00 */
[----:B------:R0:W2:Y:S01]  /*4c30*/  @P1 LDG.E.U16 R71, desc[UR10][R178.64] ;  /* 0x0000000ab2471981 */ /* 0x0000a2000c1e1500 */
[----:B-1----:R-:W-:-:S03]  /*4c40*/  IMAD.WIDE R182, R0, 0x2, R136 ;  /* 0x0000000200b67825 */ /* 0x002fc600078e0288 */
[----:B------:R-:W2:Y:S01]  /*4c50*/  @P1 LDG.E.U16 R46, desc[UR10][R184.64] ;  /* 0x0000000ab82e1981 */ /* 0x000ea2000c1e1500 */
[----:B0-----:R-:W-:-:S03]  /*4c60*/  IMAD.WIDE R180, R0, 0x2, R134 ;  /* 0x0000000200b47825 */ /* 0x001fc600078e0286 */
[----:B------:R0:W-:Y:S04]  /*4c70*/  STL.64 [R1+0x5c8], R178 ;  /* 0x0005c8b201007387 */ /* 0x0001e80000100a00 */
[----:B------:R-:W-:Y:S01]  /*4c80*/  STL.64 [R1+0x5c0], R184 ;  /* 0x0005c0b801007387 */ /* 0x000fe20000100a00 */
[----:B------:R-:W-:-:S03]  /*4c90*/  IMAD R143, R146, 0x15, RZ ;  /* 0x00000015928f7824 */ /* 0x000fc600078e02ff */
[----:B------:R1:W-:Y:S01]  /*4ca0*/  STL.64 [R1+0x548], R180 ;  /* 0x000548b401007387 */ /* 0x0003e20000100a00 */
[----:B------:R-:W-:Y:S02]  /*4cb0*/  IMAD R145, R147, 0x1d, RZ ;  /* 0x0000001d93917824 */ /* 0x000fe400078e02ff */
[--C-:B0-----:R-:W-:Y:S01]  /*4cc0*/  IMAD.WIDE R178, R36, 0x2, R134.reuse ;  /* 0x0000000224b27825 */ /* 0x101fe200078e0286 */
[----:B------:R1:W2:Y:S04]  /*4cd0*/  @P1 LDG.E.U16 R65, desc[UR10][R180.64] ;  /* 0x0000000ab4411981 */ /* 0x0002a8000c1e1500 */
[----:B------:R-:W2:Y:S01]  /*4ce0*/  @P1 LDG.E.U16 R45, desc[UR10][R182.64] ;  /* 0x0000000ab62d1981 */ /* 0x000ea2000c1e1500 */
[----:B------:R-:W-:-:S03]  /*4cf0*/  IMAD.WIDE R146, R37, 0x2, R134 ;  /* 0x0000000225927825 */ /* 0x000fc600078e0286 */
[----:B------:R0:W2:Y:S01]  /*4d00*/  @P1 LDG.E.U16 R64, desc[UR10][R178.64] ;  /* 0x0000000ab2401981 */ /* 0x0000a2000c1e1500 */
[----:B-1----:R-:W-:-:S03]  /*4d10*/  IMAD.WIDE R180, R36, 0x2, R136 ;  /* 0x0000000224b47825 */ /* 0x002fc600078e0288 */
[----:B------:R-:W-:Y:S01]  /*4d20*/  STL.64 [R1+0x540], R182 ;  /* 0x000540b601007387 */ /* 0x000fe20000100a00 */
[----:B------:R-:W-:-:S03]  /*4d30*/  IMAD.WIDE R36, R37, 0x2, R136 ;  /* 0x0000000225247825 */ /* 0x000fc600078e0288 */
[----:B------:R-:W2:Y:S04]  /*4d40*/  @P1 LDG.E.U16 R11, desc[UR10][R180.64] ;  /* 0x0000000ab40b1981 */ /* 0x000ea8000c1e1500 */
[----:B------:R0:W-:Y:S04]  /*4d50*/  STL.64 [R1+0x4c8], R178 ;  /* 0x0004c8b201007387 */ /* 0x0001e80000100a00 */
[----:B------:R1:W2:Y:S04]  /*4d60*/  @P1 LDG.E.U16 R63, desc[UR10][R146.64] ;  /* 0x0000000a923f1981 */ /* 0x0002a8000c1e1500 */
[----:B------:R1:W2:Y:S01]  /*4d70*/  @P1 LDG.E.U16 R44, desc[UR10][R36.64] ;  /* 0x0000000a242c1981 */ /* 0x0002a2000c1e1500 */
[----:B0-----:R-:W-:-:S03]  /*4d80*/  IMAD.WIDE R178, R139, 0x2, R134 ;  /* 0x000000028bb27825 */ /* 0x001fc600078e0286 */
[----:B------:R-:W-:Y:S01]  /*4d90*/  STL.64 [R1+0x4c0], R180 ;  /* 0x0004c0b401007387 */ /* 0x000fe20000100a00 */
[----:B------:R-:W-:-:S03]  /*4da0*/  IMAD.WIDE R138, R139, 0x2, R136 ;  /* 0x000000028b8a7825 */ /* 0x000fc600078e0288 */
[----:B------:R1:W-:Y:S04]  /*4db0*/  STL.64 [R1+0x448], R146 ;  /* 0x0004489201007387 */ /* 0x0003e80000100a00 */
[----:B------:R0:W-:Y:S04]  /*4dc0*/  STL.64 [R1+0x440], R36 ;  /* 0x0004402401007387 */ /* 0x0001e80000100a00 */
[----:B------:R-:W2:Y:S01]  /*4dd0*/  @P1 LDG.E.U16 R62, desc[UR10][R178.64] ;  /* 0x0000000ab23e1981 */ /* 0x000ea2000c1e1500 */
[----:B-1----:R-:W-:-:S03]  /*4de0*/  IMAD.WIDE R146, R141, 0x2, R134 ;  /* 0x000000028d927825 */ /* 0x002fc600078e0286 */
[----:B------:R-:W2:Y:S01]  /*4df0*/  @P1 LDG.E.U16 R43, desc[UR10][R138.64] ;  /* 0x0000000a8a2b1981 */ /* 0x000ea2000c1e1500 */
[----:B0-----:R-:W-:-:S03]  /*4e00*/  IMAD.WIDE R36, R141, 0x2, R136 ;  /* 0x000000028d247825 */ /* 0x001fc600078e0288 */
[----:B------:R0:W2:Y:S01]  /*4e10*/  @P1 LDG.E.U16 R61, desc[UR10][R146.64] ;  /* 0x0000000a923d1981 */ /* 0x0000a2000c1e1500 */
[----:B------:R-:W-:-:S03]  /*4e20*/  IMAD R0, R148, 0x25, RZ ;  /* 0x0000002594007824 */ /* 0x000fc600078e02ff */
[----:B------:R-:W-:Y:S01]  /*4e30*/  STL.64 [R1+0x3c0], R178 ;  /* 0x0003c0b201007387 */ /* 0x000fe20000100a00 */
[----:B------:R-:W-:-:S03]  /*4e40*/  IMAD.WIDE R148, R142, 0x2, R134 ;  /* 0x000000028e947825 */ /* 0x000fc600078e0286 */
[----:B------:R1:W2:Y:S04]  /*4e50*/  @P1 LDG.E.U16 R41, desc[UR10][R36.64] ;  /* 0x0000000a24291981 */ /* 0x0002a8000c1e1500 */
[----:B------:R-:W-:Y:S04]  /*4e60*/  STL.64 [R1+0x3b8], R138 ;  /* 0x0003b88a01007387 */ /* 0x000fe80000100a00 */
[----:B------:R0:W-:Y:S04]  /*4e70*/  STL.64 [R1+0x340], R146 ;  /* 0x0003409201007387 */ /* 0x0001e80000100a00 */
[----:B------:R1:W2:Y:S04]  /*4e80*/  @P1 LDG.E.U16 R39, desc[UR10][R148.64] ;  /* 0x0000000a94271981 */ /* 0x0002a8000c1e1500 */
[----:B------:R1:W-:Y:S01]  /*4e90*/  STL.64 [R1+0x338], R36 ;  /* 0x0003382401007387 */ /* 0x0003e20000100a00 */
[----:B0-----:R-:W-:-:S03]  /*4ea0*/  IMAD.WIDE R146, R142, 0x2, R136 ;  /* 0x000000028e927825 */ /* 0x001fc600078e0288 */
[----:B------:R0:W-:Y:S04]  /*4eb0*/  STL.64 [R1+0x2d0], R148 ;  /* 0x0002d09401007387 */ /* 0x0001e80000100a00 */
[----:B------:R0:W2:Y:S01]  /*4ec0*/  @P1 LDG.E.U16 R60, desc[UR10][R146.64] ;  /* 0x0000000a923c1981 */ /* 0x0000a2000c1e1500 */
[----:B-1----:R-:W-:-:S03]  /*4ed0*/  IMAD R36, R150, 0x2d, RZ ;  /* 0x0000002d96247824 */ /* 0x002fc600078e02ff */
[----:B------:R-:W2:Y:S01]  /*4ee0*/  @P1 LDG.E.U16 R31, desc[UR10][R6.64] ;  /* 0x0000000a061f1981 */ /* 0x000ea2000c1e1500 */
[----:B------:R-:W-:Y:S02]  /*4ef0*/  IMAD R37, R151, 0x35, RZ ;  /* 0x0000003597257824 */ /* 0x000fe400078e02ff */
[----:B------:R-:W-:Y:S01]  /*4f00*/  IMAD.WIDE R150, R144, 0x2, R134 ;  /* 0x0000000290967825 */ /* 0x000fe200078e0286 */
[----:B------:R1:W-:Y:S03]  /*4f10*/  STL.64 [R1+0x2c8], R146 ;  /* 0x0002c89201007387 */ /* 0x0003e60000100a00 */
[----:B------:R-:W-:Y:S01]  /*4f20*/  IMAD R138, R152, 0x3d, RZ ;  /* 0x0000003d988a7824 */ /* 0x000fe200078e02ff */
[----:B------:R3:W2:Y:S01]  /*4f30*/  @P1 LDG.E.U16 R40, desc[UR10][R150.64] ;  /* 0x0000000a96281981 */ /* 0x0006a2000c1e1500 */
[----:B0-----:R-:W-:-:S04]  /*4f40*/  IMAD.WIDE R148, R144, 0x2, R136 ;  /* 0x0000000290947825 */ /* 0x001fc800078e0288 */
[C---:B------:R-:W-:Y:S01]  /*4f50*/  IMAD.WIDE R152, R143.reuse, 0x2, R134 ;  /* 0x000000028f987825 */ /* 0x040fe200078e0286 */
[----:B------:R3:W-:Y:S03]  /*4f60*/  STL.64 [R1+0x5b8], R150 ;  /* 0x0005b89601007387 */ /* 0x0007e60000100a00 */
[----:B-1----:R-:W-:Y:S01]  /*4f70*/  IMAD.WIDE R146, R143, 0x2, R136 ;  /* 0x000000028f927825 */ /* 0x002fe200078e0288 */
[----:B------:R0:W2:Y:S04]  /*4f80*/  @P1 LDG.E.U16 R58, desc[UR10][R148.64] ;  /* 0x0000000a943a1981 */ /* 0x0000a8000c1e1500 */
[----:B------:R-:W2:Y:S01]  /*4f90*/  @P1 LDG.E.U16 R5, desc[UR10][R152.64] ;  /* 0x0000000a98051981 */ /* 0x000ea2000c1e1500 */
[----:B---3--:R-:W-:-:S03]  /*4fa0*/  IMAD.WIDE R150, R145, 0x2, R134 ;  /* 0x0000000291967825 */ /* 0x008fc600078e0286 */
[----:B------:R0:W-:Y:S04]  /*4fb0*/  STL.64 [R1+0x5b0], R148 ;  /* 0x0005b09401007387 */ /* 0x0001e80000100a00 */
[----:B------:R-:W-:Y:S04]  /*4fc0*/  STL.64 [R1+0x538], R152 ;  /* 0x0005389801007387 */ /* 0x000fe80000100a00 */
[----:B------:R1:W-:Y:S01]  /*4fd0*/  STL.64 [R1+0x530], R146 ;  /* 0x0005309201007387 */ /* 0x0003e20000100a00 */
[----:B0-----:R-:W-:-:S03]  /*4fe0*/  IMAD.WIDE R148, R145, 0x2, R136 ;  /* 0x0000000291947825 */ /* 0x001fc600078e0288 */
[----:B------:R1:W3:Y:S01]  /*4ff0*/  @P1 LDG.E.U16 R57, desc[UR10][R146.64] ;  /* 0x0000000a92391981 */ /* 0x0002e2000c1e1500 */
[----:B------:R-:W-:-:S03]  /*5000*/  IMAD.WIDE R142, R0, 0x2, R136 ;  /* 0x00000002008e7825 */ /* 0x000fc600078e0288 */
[----:B------:R-:W2:Y:S01]  /*5010*/  @P1 LDG.E.U16 R34, desc[UR10][R150.64] ;  /* 0x0000000a96221981 */ /* 0x000ea2000c1e1500 */
[----:B------:R-:W-:-:S03]  /*5020*/  IMAD.WIDE R8, R15, 0x2, R134 ;  /* 0x000000020f087825 */ /* 0x000fc600078e0286 */
[----:B------:R-:W-:Y:S01]  /*5030*/  STL.64 [R1+0x4b8], R150 ;  /* 0x0004b89601007387 */ /* 0x000fe20000100a00 */
[----:B------:R-:W-:-:S03]  /*5040*/  IMAD R139, R154, 0xe, RZ ;  /* 0x0000000e9a8b7824 */ /* 0x000fc600078e02ff */
[----:B------:R0:W2:Y:S01]  /*5050*/  @P1 LDG.E.U16 R56, desc[UR10][R148.64] ;  /* 0x0000000a94381981 */ /* 0x0000a2000c1e1500 */
[----:B-1----:R-:W-:Y:S01]  /*5060*/  IMAD.WIDE R146, R0, 0x2, R134 ;  /* 0x0000000200927825 */ /* 0x002fe200078e0286 */
[----:B------:R-:W-:Y:S01]  /*5070*/  PRMT R10, RZ, 0x7610, R10 ;  /* 0x00007610ff0a7816 */ /* 0x000fe2000000000a */
[----:B------:R-:W1:Y:S01]  /*5080*/  LDC R152, c[0x0][0x3d8] ;  /* 0x0000f600ff987b82 */ /* 0x000e620000000800 */
[----:B------:R0:W-:Y:S01]  /*5090*/  STL.64 [R1+0x4b0], R148 ;  /* 0x0004b09401007387 */ /* 0x0001e20000100a00 */
[----:B------:R-:W-:-:S03]  /*50a0*/  IMAD.WIDE R144, R36, 0x2, R136 ;  /* 0x0000000224907825 */ /* 0x000fc600078e0288 */
[----:B------:R4:W2:Y:S01]  /*50b0*/  @P1 LDG.E.U16 R38, desc[UR10][R146.64] ;  /* 0x0000000a92261981 */ /* 0x0008a2000c1e1500 */
[----:B------:R-:W-:Y:S01]  /*50c0*/  IMAD R141, R155, 0x16, RZ ;  /* 0x000000169b8d7824 */ /* 0x000fe200078e02ff */
[----:B------:R-:W-:Y:S01]  /*50d0*/  PRMT R17, RZ, 0x7610, R17 ;  /* 0x00007610ff117816 */ /* 0x000fe20000000011 */
[----:B------:R-:W1:Y:S01]  /*50e0*/  LDC R153, c[0x0][0x3d8] ;  /* 0x0000f600ff997b82 */ /* 0x000e620000000800 */
[----:B------:R4:W-:Y:S01]  /*50f0*/  STL.64 [R1+0x438], R146 ;  /* 0x0004389201007387 */ /* 0x0009e20000100a00 */
[----:B0-----:R-:W-:-:S03]  /*5100*/  IMAD.WIDE R148, R36, 0x2, R134 ;  /* 0x0000000224947825 */ /* 0x001fc600078e0286 */
[----:B------:R0:W2:Y:S01]  /*5110*/  @P1 LDG.E.U16 R55, desc[UR10][R142.64] ;  /* 0x0000000a8e371981 */ /* 0x0000a2000c1e1500 */
[----:B------:R-:W-:Y:S02]  /*5120*/  PRMT R7, RZ, 0x7610, R7 ;  /* 0x00007610ff077816 */ /* 0x000fe40000000007 */
[----:B------:R-:W1:Y:S01]  /*5130*/  LDC R154, c[0x0][0x3d8] ;  /* 0x0000f600ff9a7b82 */ /* 0x000e620000000800 */
[----:B------:R-:W2:Y:S01]  /*5140*/  @P1 LDG.E.U16 R35, desc[UR10][R148.64] ;  /* 0x0000000a94231981 */ /* 0x000ea2000c1e1500 */
[----:B----4-:R-:W-:-:S03]  /*5150*/  IMAD.WIDE R146, R37, 0x2, R134 ;  /* 0x0000000225927825 */ /* 0x010fc600078e0286 */
[----:B------:R0:W-:Y:S01]  /*5160*/  STL.64 [R1+0x430], R142 ;  /* 0x0004308e01007387 */ /* 0x0001e20000100a00 */
[----:B------:R-:W-:Y:S02]  /*5170*/  PRMT R19, RZ, 0x7610, R19 ;  /* 0x00007610ff137816 */ /* 0x000fe40000000013 */
[----:B------:R-:W4:Y:S01]  /*5180*/  LDC R155, c[0x0][0x3d8] ;  /* 0x0000f600ff9b7b82 */ /* 0x000f220000000800 */
[----:B------:R5:W2:Y:S04]  /*5190*/  @P1 LDG.E.U16 R21, desc[UR10][R8.64] ;  /* 0x0000000a08151981 */ /* 0x000aa8000c1e1500 */
[----:B------:R-:W-:Y:S01]  /*51a0*/  STL.64 [R1+0x3b0], R148 ;  /* 0x0003b09401007387 */ /* 0x000fe20000100a00 */
[----:B0-----:R-:W-:-:S03]  /*51b0*/  IMAD.WIDE R142, R37, 0x2, R136 ;  /* 0x00000002258e7825 */ /* 0x001fc600078e0288 */
[----:B------:R0:W-:Y:S01]  /*51c0*/  STL.64 [R1+0x3a8], R144 ;  /* 0x0003a89001007387 */ /* 0x0001e20000100a00 */
[----:B-----5:R-:W-:-:S03]  /*51d0*/  PRMT R9, RZ, 0x7610, R9 ;  /* 0x00007610ff097816 */ /* 0x020fc60000000009 */
[----:B------:R0:W5:Y:S04]  /*51e0*/  @P1 LDG.E.U16 R54, desc[UR10][R144.64] ;  /* 0x0000000a90361981 */ /* 0x000168000c1e1500 */
[----:B------:R-:W2:Y:S04]  /*51f0*/  @P1 LDG.E.U16 R32, desc[UR10][R146.64] ;  /* 0x0000000a92201981 */ /* 0x000ea8000c1e1500 */
[----:B------:R-:W-:Y:S01]  /*5200*/  STL.64 [R1+0x330], R146 ;  /* 0x0003309201007387 */ /* 0x000fe20000100a00 */
[----:B0-----:R-:W-:-:S03]  /*5210*/  IMAD.WIDE R144, R138, 0x2, R134 ;  /* 0x000000028a907825 */ /* 0x001fc600078e0286 */
[----:B------:R0:W-:Y:S04]  /*5220*/  STL.64 [R1+0x328], R142 ;  /* 0x0003288e01007387 */ /* 0x0001e80000100a00 */
[----:B------:R0:W2:Y:S04]  /*5230*/  @P1 LDG.E.U16 R53, desc[UR10][R142.64] ;  /* 0x0000000a8e351981 */ /* 0x0000a8000c1e1500 */
[----:B------:R1:W3:Y:S01]  /*5240*/  @P1 LDG.E.U16 R9, desc[UR10][R144.64] ;  /* 0x0000000a90091981 */ /* 0x0002e2000c1e1500 */
[----:B0-----:R-:W-:-:S05]  /*5250*/  IMAD.WIDE R142, R138, 0x2, R136 ;  /* 0x000000028a8e7825 */ /* 0x001fca00078e0288 */
[----:B------:R0:W3:Y:S01]  /*5260*/  @P1 LDG.E.U16 R52, desc[UR10][R142.64] ;  /* 0x0000000a8e341981 */ /* 0x0000e2000c1e1500 */
[----:B------:R-:W-:-:S04]  /*5270*/  IMAD.WIDE R146, R139, 0x2, R136 ;  /* 0x000000028b927825 */ /* 0x000fc800078e0288 */
[----:B------:R-:W-:Y:S01]  /*5280*/  IMAD.WIDE R148, R139, 0x2, R134 ;  /* 0x000000028b947825 */ /* 0x000fe200078e0286 */
[----:B------:R1:W-:Y:S03]  /*5290*/  STL.64 [R1+0x2c0], R144 ;  /* 0x0002c09001007387 */ /* 0x0003e60000100a00 */
[----:B------:R-:W-:Y:S01]  /*52a0*/  IMAD R0, R156, 0x1e, RZ ;  /* 0x0000001e9c007824 */ /* 0x000fe200078e02ff */
[----:B------:R0:W3:Y:S01]  /*52b0*/  @P1 LDG.E.U16 R29, desc[UR10][R146.64] ;  /* 0x0000000a921d1981 */ /* 0x0000e2000c1e1500 */
[----:B------:R-:W-:-:S04]  /*52c0*/  IMAD.WIDE R150, R141, 0x2, R136 ;  /* 0x000000028d967825 */ /* 0x000fc800078e0288 */
[----:B------:R-:W-:Y:S01]  /*52d0*/  IMAD R36, R158, 0x26, RZ ;  /* 0x000000269e247824 */ /* 0x000fe200078e02ff */
[----:B------:R0:W-:Y:S01]  /*52e0*/  STL.64 [R1+0x2b8], R142 ;  /* 0x0002b88e01007387 */ /* 0x0001e20000100a00 */
[----:B------:R-:W-:Y:S01]  /*52f0*/  IMAD R37, R159, 0x2e, RZ ;  /* 0x0000002e9f257824 */ /* 0x000fe200078e02ff */
[----:B------:R-:W-:Y:S01]  /*5300*/  PRMT R8, RZ, 0x7610, R8 ;  /* 0x00007610ff087816 */ /* 0x000fe20000000008 */
[----:B-1----:R-:W-:Y:S01]  /*5310*/  IMAD.WIDE R144, R141, 0x2, R134 ;  /* 0x000000028d907825 */ /* 0x002fe200078e0286 */
[----:B------:R-:W-:Y:S01]  /*5320*/  STL.64 [R1+0x5a8], R148 ;  /* 0x0005a89401007387 */ /* 0x000fe20000100a00 */
[----:B------:R-:W-:Y:S01]  /*5330*/  PRMT R4, RZ, 0x7610, R4 ;  /* 0x00007610ff047816 */ /* 0x000fe20000000004 */
[----:B------:R-:W1:Y:S02]  /*5340*/  LDC R156, c[0x0][0x3d8] ;  /* 0x0000f600ff9c7b82 */ /* 0x000e640000000800 */
[----:B------:R4:W-:Y:S04]  /*5350*/  STL.64 [R1+0x5a0], R146 ;  /* 0x0005a09201007387 */ /* 0x0009e80000100a00 */
[----:B------:R4:W3:Y:S04]  /*5360*/  @P1 LDG.E.U16 R51, desc[UR10][R148.64] ;  /* 0x0000000a94331981 */ /* 0x0008e8000c1e1500 */
[----:B------:R4:W3:Y:S01]  /*5370*/  @P1 LDG.E.U16 R10, desc[UR10][R150.64] ;  /* 0x0000000a960a1981 */ /* 0x0008e2000c1e1500 */
[----:B------:R-:W-:Y:S01]  /*5380*/  IMAD R138, R160, 0x36, RZ ;  /* 0x00000036a08a7824 */ /* 0x000fe200078e02ff */
[----:B------:R-:W-:Y:S01]  /*5390*/  PRMT R18, RZ, 0x7610, R18 ;  /* 0x00007610ff127816 */ /* 0x000fe20000000012 */
[----:B0-----:R-:W-:Y:S01]  /*53a0*/  IMAD R142, R162, 0x3e, RZ ;  /* 0x0000003ea28e7824 */ /* 0x001fe200078e02ff */
[----:B------:R0:W3:Y:S01]  /*53b0*/  @P1 LDG.E.U16 R50, desc[UR10][R144.64] ;  /* 0x0000000a90321981 */ /* 0x0000e2000c1e1500 */
[C---:B----4-:R-:W-:Y:S01]  /*53c0*/  IMAD.WIDE R146, R0.reuse, 0x2, R136 ;  /* 0x0000000200927825 */ /* 0x050fe200078e0288 */
[----:B------:R-:W-:Y:S01]  /*53d0*/  PRMT R15, RZ, 0x7610, R15 ;  /* 0x00007610ff0f7816 */ /* 0x000fe2000000000f */
[----:B------:R-:W4:Y:S01]  /*53e0*/  LDC R158, c[0x0][0x3d8] ;  /* 0x0000f600ff9e7b82 */ /* 0x000f220000000800 */
[----:B------:R-:W-:Y:S01]  /*53f0*/  STL.64 [R1+0x528], R144 ;  /* 0x0005289001007387 */ /* 0x000fe20000100a00 */
[----:B------:R-:W-:-:S03]  /*5400*/  IMAD.WIDE R148, R0, 0x2, R134 ;  /* 0x0000000200947825 */ /* 0x000fc600078e0286 */
[----:B------:R0:W-:Y:S01]  /*5410*/  STL.64 [R1+0x520], R150 ;  /* 0x0005209601007387 */ /* 0x0001e20000100a00 */
[----:B------:R-:W-:Y:S02]  /*5420*/  IMAD R143, R163, 0xf, RZ ;  /* 0x0000000fa38f7824 */ /* 0x000fe400078e02ff */
[----:B------:R-:W-:Y:S01]  /*5430*/  IMAD R139, R170, 0x37, RZ ;  /* 0x00000037aa8b7824 */ /* 0x000fe200078e02ff */
[----:B------:R1:W3:Y:S01]  /*5440*/  @P1 LDG.E.U16 R30, desc[UR10][R146.64] ;  /* 0x0000000a921e1981 */ /* 0x0002e2000c1e1500 */
[----:B------:R-:W-:Y:S01]  /*5450*/  IMAD R141, R171, 0x3f, RZ ;  /* 0x0000003fab8d7824 */ /* 0x000fe200078e02ff */
[----:B------:R-:W-:Y:S01]  /*5460*/  PRMT R2, RZ, 0x7610, R2 ;  /* 0x00007610ff027816 */ /* 0x000fe20000000002 */
[----:B------:R-:W2:Y:S01]  /*5470*/  LDC R159, c[0x0][0x3d8] ;  /* 0x0000f600ff9f7b82 */ /* 0x000ea20000000800 */
[----:B------:R-:W-:Y:S01]  /*5480*/  STL.64 [R1+0x4a8], R148 ;  /* 0x0004a89401007387 */ /* 0x000fe20000100a00 */
[----:B0-----:R-:W-:-:S03]  /*5490*/  IMAD.WIDE R150, R36, 0x2, R136 ;  /* 0x0000000224967825 */ /* 0x001fc600078e0288 */
[----:B------:R1:W-:Y:S01]  /*54a0*/  STL.64 [R1+0x4a0], R146 ;  /* 0x0004a09201007387 */ /* 0x0003e20000100a00 */
[----:B------:R-:W-:Y:S02]  /*54b0*/  PRMT R6, RZ, 0x7610, R6 ;  /* 0x00007610ff067816 */ /* 0x000fe40000000006 */
[----:B------:R-:W0:Y:S01]  /*54c0*/  LDC R160, c[0x0][0x3d8] ;  /* 0x0000f600ffa07b82 */ /* 0x000e220000000800 */
[----:B------:R-:W-:Y:S01]  /*54d0*/  IMAD.WIDE R144, R36, 0x2, R134 ;  /* 0x0000000224907825 */ /* 0x000fe200078e0286 */
[----:B------:R-:W3:Y:S04]  /*54e0*/  @P1 LDG.E.U16 R28, desc[UR10][R150.64] ;  /* 0x0000000a961c1981 */ /* 0x000ee8000c1e1500 */
[----:B------:R1:W3:Y:S01]  /*54f0*/  @P1 LDG.E.U16 R49, desc[UR10][R148.64] ;  /* 0x0000000a94311981 */ /* 0x0002e2000c1e1500 */
[----:B------:R-:W-:Y:S01]  /*5500*/  IMAD R0, R164, 0x17, RZ ;  /* 0x00000017a4007824 */ /* 0x000fe200078e02ff */
[----:B------:R-:W-:Y:S01]  /*5510*/  PRMT R13, RZ, 0x7610, R13 ;  /* 0x00007610ff0d7816 */ /* 0x000fe2000000000d */
[----:B------:R-:W0:Y:S01]  /*5520*/  LDC R162, c[0x0][0x3d8] ;  /* 0x0000f600ffa27b82 */ /* 0x000e220000000800 */
[C---:B-1----:R-:W-:Y:S01]  /*5530*/  IMAD.WIDE R146, R37.reuse, 0x2, R136 ;  /* 0x0000000225927825 */ /* 0x042fe200078e0288 */
[----:B------:R1:W-:Y:S04]  /*5540*/  STL.64 [R1+0x428], R144 ;  /* 0x0004289001007387 */ /* 0x0003e80000100a00 */
[----:B------:R-:W3:Y:S01]  /*5550*/  @P1 LDG.E.U16 R26, desc[UR10][R146.64] ;  /* 0x0000000a921a1981 */ /* 0x000ee2000c1e1500 */
[----:B------:R-:W-:Y:S01]  /*5560*/  IMAD.WIDE R148, R37, 0x2, R134 ;  /* 0x0000000225947825 */ /* 0x000fe200078e0286 */
[----:B------:R-:W-:Y:S01]  /*5570*/  PRMT R3, RZ, 0x7610, R3 ;  /* 0x00007610ff037816 */ /* 0x000fe20000000003 */
[----:B------:R-:W0:Y:S01]  /*5580*/  LDC R163, c[0x0][0x3d8] ;  /* 0x0000f600ffa37b82 */ /* 0x000e220000000800 */
[----:B------:R1:W3:Y:S01]  /*5590*/  @P1 LDG.E.U16 R48, desc[UR10][R144.64] ;  /* 0x0000000a90301981 */ /* 0x0002e2000c1e1500 */
[----:B------:R-:W-:-:S03]  /*55a0*/  IMAD.WIDE R36, R138, 0x2, R136 ;  /* 0x000000028a247825 */ /* 0x000fc600078e0288 */
[----:B------:R-:W-:Y:S03]  /*55b0*/  STL.64 [R1+0x420], R150 ;  /* 0x0004209601007387 */ /* 0x000fe60000100a00 */
[----:B------:R-:W0:Y:S01]  /*55c0*/  LDC R164, c[0x0][0x3d8] ;  /* 0x0000f600ffa47b82 */ /* 0x000e220000000800 */
[----:B------:R4:W3:Y:S01]  /*55d0*/  @P1 LDG.E.U16 R47, desc[UR10][R148.64] ;  /* 0x0000000a942f1981 */ /* 0x0008e2000c1e1500 */
[----:B-1----:R-:W-:-:S03]  /*55e0*/  IMAD.WIDE R144, R138, 0x2, R134 ;  /* 0x000000028a907825 */ /* 0x002fc600078e0286 */
[----:B------:R4:W-:Y:S04]  /*55f0*/  STL.64 [R1+0x3a0], R148 ;  /* 0x0003a09401007387 */ /* 0x0009e80000100a00 */
[----:B------:R-:W3:Y:S04]  /*5600*/  @P1 LDG.E.U16 R24, desc[UR10][R36.64] ;  /* 0x0000000a24181981 */ /* 0x000ee8000c1e1500 */
[----:B------:R1:W-:Y:S04]  /*5610*/  STL.64 [R1+0x398], R146 ;  /* 0x0003989201007387 */ /* 0x0003e80000100a00 */
[----:B------:R1:W-:Y:S04]  /*5620*/  STL.64 [R1+0x320], R144 ;  /* 0x0003209001007387 */ /* 0x0003e80000100a00 */
[----:B------:R1:W3:Y:S01]  /*5630*/  @P1 LDG.E.U16 R27, desc[UR10][R144.64] ;  /* 0x0000000a901b1981 */ /* 0x0002e2000c1e1500 */
[----:B----4-:R-:W-:-:S04]  /*5640*/  IMAD.WIDE R148, R143, 0x2, R134 ;  /* 0x000000028f947825 */ /* 0x010fc800078e0286 */
[C---:B-1----:R-:W-:Y:S01]  /*5650*/  IMAD.WIDE R146, R142.reuse, 0x2, R134 ;  /* 0x000000028e927825 */ /* 0x042fe200078e0286 */
[----:B------:R-:W4:Y:S03]  /*5660*/  @P1 LDG.E.U16 R8, desc[UR10][R148.64] ;  /* 0x0000000a94081981 */ /* 0x000f26000c1e1500 */
[----:B------:R-:W-:Y:S01]  /*5670*/  IMAD.WIDE R144, R142, 0x2, R136 ;  /* 0x000000028e907825 */ /* 0x000fe200078e0288 */
[----:B------:R1:W3:Y:S04]  /*5680*/  @P1 LDG.E.U16 R23, desc[UR10][R146.64] ;  /* 0x0000000a92171981 */ /* 0x0002e8000c1e1500 */
[----:B------:R0:W3:Y:S04]  /*5690*/  @P1 LDG.E.U16 R25, desc[UR10][R144.64] ;  /* 0x0000000a90191981 */ /* 0x0000e8000c1e1500 */
[----:B------:R0:W-:Y:S04]  /*56a0*/  STL.64 [R1+0x318], R36 ;  /* 0x0003182401007387 */ /* 0x0001e80000100a00 */
[----:B------:R1:W-:Y:S01]  /*56b0*/  STL.64 [R1+0x2b0], R146 ;  /* 0x0002b09201007387 */ /* 0x0003e20000100a00 */
[----:B------:R-:W-:-:S03]  /*56c0*/  IMAD.WIDE R150, R0, 0x2, R134 ;  /* 0x0000000200967825 */ /* 0x000fc600078e0286 */
[----:B------:R1:W-:Y:S01]  /*56d0*/  STL.64 [R1+0x2a8], R144 ;  /* 0x0002a89001007387 */ /* 0x0003e20000100a00 */
[----:B0-----:R-:W-:Y:S02]  /*56e0*/  IMAD R36, R166, 0x1f, RZ ;  /* 0x0000001fa6247824 */ /* 0x001fe400078e02ff */
[--C-:B-1----:R-:W-:Y:S01]  /*56f0*/  IMAD.WIDE R146, R143, 0x2, R136.reuse ;  /* 0x000000028f927825 */ /* 0x102fe200078e0288 */
[----:B------:R0:W-:Y:S01]  /*5700*/  STL.64 [R1+0x598], R148 ;  /* 0x0005989401007387 */ /* 0x0001e20000100a00 */
[----:B------:R-:W1:Y:S02]  /*5710*/  LDC R166, c[0x0][0x3d8] ;  /* 0x0000f600ffa67b82 */ /* 0x000e640000000800 */
[----:B------:R-:W-:Y:S01]  /*5720*/  IMAD.WIDE R144, R0, 0x2, R136 ;  /* 0x0000000200907825 */ /* 0x000fe200078e0288 */
[----:B------:R0:W-:Y:S04]  /*5730*/  STL.64 [R1+0x590], R146 ;  /* 0x0005909201007387 */ /* 0x0001e80000100a00 */
[----:B------:R0:W3:Y:S01]  /*5740*/  @P1 LDG.E.U16 R20, desc[UR10][R146.64] ;  /* 0x0000000a92141981 */ /* 0x0000e2000c1e1500 */
[----:B------:R-:W-:-:S02]  /*5750*/  IMAD R138, R168, 0x2f, RZ ;  /* 0x0000002fa88a7824 */ /* 0x000fc400078e02ff */
[C---:B0-----:R-:W-:Y:S01]  /*5760*/  IMAD.WIDE R148, R36.reuse, 0x2, R134 ;  /* 0x0000000224947825 */ /* 0x041fe200078e0286 */
[----:B------:R-:W-:Y:S04]  /*5770*/  STL.64 [R1+0x518], R150 ;  /* 0x0005189601007387 */ /* 0x000fe80000100a00 */
[----:B------:R-:W3:Y:S01]  /*5780*/  @P1 LDG.E.U16 R19, desc[UR10][R144.64] ;  /* 0x0000000a90131981 */ /* 0x000ee2000c1e1500 */
[----:B------:R-:W-:-:S03]  /*5790*/  IMAD.WIDE R146, R36, 0x2, R136 ;  /* 0x0000000224927825 */ /* 0x000fc600078e0288 */
[----:B------:R-:W-:Y:S04]  /*57a0*/  STL.64 [R1+0x510], R144 ;  /* 0x0005109001007387 */ /* 0x000fe80000100a00 */
[----:B------:R-:W-:Y:S04]  /*57b0*/  STL.64 [R1+0x498], R148 ;  /* 0x0004989401007387 */ /* 0x000fe80000100a00 */
[----:B------:R0:W-:Y:S04]  /*57c0*/  STL.64 [R1+0x490], R146 ;  /* 0x0004909201007387 */ /* 0x0001e80000100a00 */
[----:B------:R0:W3:Y:S01]  /*57d0*/  @P1 LDG.E.U16 R17, desc[UR10][R146.64] ;  /* 0x0000000a92111981 */ /* 0x0000e2000c1e1500 */
[----:B------:R-:W-:-:S02]  /*57e0*/  IMAD R37, R167, 0x27, RZ ;  /* 0x00000027a7257824 */ /* 0x000fc400078e02ff */
[----:B------:R-:W1:Y:S01]  /*57f0*/  LDC R167, c[0x0][0x3d8] ;  /* 0x0000f600ffa77b82 */ /* 0x000e620000000800 */
[----:B------:R0:W3:Y:S04]  /*5800*/  @P1 LDG.E.U16 R18, desc[UR10][R150.64] ;  /* 0x0000000a96121981 */ /* 0x0000e8000c1e1500 */
[----:B------:R0:W3:Y:S02]  /*5810*/  @P1 LDG.E.U16 R16, desc[UR10][R148.64] ;  /* 0x0000000a94101981 */ /* 0x0000e4000c1e1500 */
[----:B0-----:R-:W-:-:S04]  /*5820*/  IMAD.WIDE R146, R138, 0x2, R134 ;  /* 0x000000028a927825 */ /* 0x001fc800078e0286 */
[C---:B------:R-:W-:Y:S01]  /*5830*/  IMAD.WIDE R144, R37.reuse, 0x2, R134 ;  /* 0x0000000225907825 */ /* 0x040fe200078e0286 */
[----:B------:R-:W3:Y:S01]  /*5840*/  @P1 LDG.E.U16 R7, desc[UR10][R146.64] ;  /* 0x0000000a92071981 */ /* 0x000ee2000c1e1500 */
[----:B------:R-:W0:Y:S03]  /*5850*/  LDC R150, c[0x0][0x3d8] ;  /* 0x0000f600ff967b82 */ /* 0x000e260000000800 */
[----:B------:R1:W-:Y:S04]  /*5860*/  STL.64 [R1+0x418], R144 ;  /* 0x0004189001007387 */ /* 0x0003e80000100a00 */
[----:B------:R1:W3:Y:S01]  /*5870*/  @P1 LDG.E.U16 R14, desc[UR10][R144.64] ;  /* 0x0000000a900e1981 */ /* 0x0002e2000c1e1500 */
[----:B------:R-:W-:Y:S01]  /*5880*/  IMAD.WIDE R142, R37, 0x2, R136 ;  /* 0x00000002258e7825 */ /* 0x000fe200078e0288 */
[----:B------:R-:W0:Y:S03]  /*5890*/  LDC R149, c[0x0][0x3d8] ;  /* 0x0000f600ff957b82 */ /* 0x000e260000000800 */
[----:B-1----:R-:W-:Y:S01]  /*58a0*/  IMAD.WIDE R144, R139, 0x2, R134 ;  /* 0x000000028b907825 */ /* 0x002fe200078e0286 */
[----:B------:R1:W3:Y:S04]  /*58b0*/  @P1 LDG.E.U16 R15, desc[UR10][R142.64] ;  /* 0x0000000a8e0f1981 */ /* 0x0002e8000c1e1500 */
[----:B------:R-:W0:Y:S01]  /*58c0*/  LDC R151, c[0x0][0x3d8] ;  /* 0x0000f600ff977b82 */ /* 0x000e220000000800 */
[----:B------:R-:W3:Y:S01]  /*58d0*/  @P1 LDG.E.U16 R4, desc[UR10][R144.64] ;  /* 0x0000000a90041981 */ /* 0x000ee2000c1e1500 */
[----:B------:R-:W-:-:S03]  /*58e0*/  IMAD.WIDE R36, R138, 0x2, R136 ;  /* 0x000000028a247825 */ /* 0x000fc600078e0288 */
[----:B------:R1:W-:Y:S04]  /*58f0*/  STL.64 [R1+0x410], R142 ;  /* 0x0004108e01007387 */ /* 0x0003e80000100a00 */
[----:B------:R1:W-:Y:S04]  /*5900*/  STL.64 [R1+0x390], R146 ;  /* 0x0003909201007387 */ /* 0x0003e80000100a00 */
[----:B------:R-:W-:Y:S01]  /*5910*/  STL.64 [R1+0x388], R36 ;  /* 0x0003882401007387 */ /* 0x000fe20000100a00 */
[----:B-1----:R-:W-:-:S03]  /*5920*/  IMAD.WIDE R142, R139, 0x2, R136 ;  /* 0x000000028b8e7825 */ /* 0x002fc600078e0288 */
[----:B------:R-:W-:Y:S01]  /*5930*/  STL.64 [R1+0x2a0], R144 ;  /* 0x0002a09001007387 */ /* 0x000fe20000100a00 */
[----:B------:R-:W-:-:S03]  /*5940*/  IMAD.WIDE R138, R141, 0x2, R134 ;  /* 0x000000028d8a7825 */ /* 0x000fc600078e0286 */
[----:B------:R-:W-:Y:S01]  /*5950*/  STL.64 [R1+0x298], R142 ;  /* 0x0002988e01007387 */ /* 0x000fe20000100a00 */
[----:B------:R-:W1:Y:S03]  /*5960*/  LDC R146, c[0x0][0x3d8] ;  /* 0x0000f600ff927b82 */ /* 0x000e660000000800 */
[----:B------:R0:W-:Y:S04]  /*5970*/  STL.64 [R1+0x290], R138 ;  /* 0x0002908a01007387 */ /* 0x0001e80000100a00 */
[----:B------:R0:W3:Y:S01]  /*5980*/  @P1 LDG.E.U16 R2, desc[UR10][R138.64] ;  /* 0x0000000a8a021981 */ /* 0x0000e2000c1e1500 */
[----:B------:R-:W1:Y:S03]  /*5990*/  LDC R147, c[0x0][0x3d8] ;  /* 0x0000f600ff937b82 */ /* 0x000e660000000800 */
[----:B------:R0:W3:Y:S04]  /*59a0*/  @P1 LDG.E.U16 R6, desc[UR10][R142.64] ;  /* 0x0000000a8e061981 */ /* 0x0000e8000c1e1500 */
[----:B------:R5:W3:Y:S01]  /*59b0*/  @P1 LDG.E.U16 R13, desc[UR10][R36.64] ;  /* 0x0000000a240d1981 */ /* 0x000ae2000c1e1500 */
[----:B0-----:R-:W-:-:S02]  /*59c0*/  LOP3.LUT R138, R174, 0x3f, RZ, 0xc0, !PT ;  /* 0x0000003fae8a7812 */ /* 0x001fc400078ec0ff */
[----:B------:R-:W-:-:S03]  /*59d0*/  LOP3.LUT R143, R174, 0x40, RZ, 0xc0, !PT ;  /* 0x00000040ae8f7812 */ /* 0x000fc600078ec0ff */
[----:B------:R-:W-:Y:S01]  /*59e0*/  IMAD R138, R138, UR12, RZ ;  /* 0x0000000c8a8a7c24 */ /* 0x000fe2000f8e02ff */
[----:B------:R-:W-:-:S04]  /*59f0*/  @!UP1 UIADD3 UR12, UPT, UPT, -UR14, 0x100000, URZ ;  /* 0x001000000e0c9890 */ /* 0x000fc8000fffe1ff */
[----:B------:R-:W-:Y:S02]  /*5a00*/  @!UP1 USHF.L.U32 UR13, UR12, 0xb, URZ ;  /* 0x0000000b0c0d9899 */ /* 0x000fe400080006ff */
[----:B------:R-:W-:Y:S01]  /*5a10*/  @!UP1 USHF.L.U32 UR12, UR12, 0x1, URZ ;  /* 0x000000010c0c9899 */ /* 0x000fe200080006ff */
[----:B------:R-:W-:Y:S02]  /*5a20*/  IMAD R140, R143, 0x80, R140 ;  /* 0x000000808f8c7824 */ /* 0x000fe400078e028c */
[----:B-----5:R-:W-:Y:S01]  /*5a30*/  IMAD.WIDE R36, R141, 0x2, R136 ;  /* 0x000000028d247825 */ /* 0x020fe200078e0288 */
[----:B------:R-:W-:Y:S01]  /*5a40*/  SHF.R.S32.HI R142, RZ, 0x6, R174 ;  /* 0x00000006ff8e7819 */ /* 0x000fe200000114ae */
[----:B------:R-:W0:Y:S01]  /*5a50*/  LDC R143, c[0x0][0x3d8] ;  /* 0x0000f600ff8f7b82 */ /* 0x000e220000000800 */
[----:B------:R-:W-:-:S06]  /*5a60*/  LOP3.LUT R145, R140, 0x10, RZ, 0x3c, !PT ;  /* 0x000000108c917812 */ /* 0x000fcc00078e3cff */
[----:B------:R5:W0:Y:S01]  /*5a70*/  @!UP2 SYNCS.EXCH.64 URZ, [UR6+0x20008], UR12 ;  /* 0x0200080c06ffa5b2 */ /* 0x000a220008000100 */
[----:B------:R-:W-:Y:S04]  /*5a80*/  STS.U16 [R140+UR6+0x8400], R121 ;  /* 0x008400798c007988 */ /* 0x000fe80008000406 */
[----:B--2---:R-:W-:Y:S04]  /*5a90*/  STS.U16 [R140+UR6+0xc400], R133 ;  /* 0x00c400858c007988 */ /* 0x004fe80008000406 */
[----:B------:R2:W-:Y:S01]  /*5aa0*/  STS.U16 [R140+UR6+0x8000], R131 ;  /* 0x008000838c007988 */ /* 0x0005e20008000406 */
[----:B------:R-:W-:-:S03]  /*5ab0*/  LOP3.LUT R144, R140, 0x20, RZ, 0x3c, !PT ;  /* 0x000000208c907812 */ /* 0x000fc600078e3cff */
[----:B------:R0:W-:Y:S04]  /*5ac0*/  STL.64 [R1+0x288], R36 ;  /* 0x0002882401007387 */ /* 0x0001e80000100a00 */
[----:B------:R0:W3:Y:S01]  /*5ad0*/  @P1 LDG.E.U16 R3, desc[UR10][R36.64] ;  /* 0x0000000a24031981 */ /* 0x0000e2000c1e1500 */
[----:B------:R-:W-:Y:S01]  /*5ae0*/  IMAD.SHL.U32 R0, R138, 0x2, RZ ;  /* 0x000000028a007824 */ /* 0x000fe200078e00ff */
[----:B--2---:R-:W2:Y:S01]  /*5af0*/  LDC R131, c[0x0][0x3d8] ;  /* 0x0000f600ff837b82 */ /* 0x004ea20000000800 */
[----:B------:R-:W-:Y:S01]  /*5b00*/  LOP3.LUT R141, R174, 0x60, RZ, 0xc0, !PT ;  /* 0x00000060ae8d7812 */ /* 0x000fe200078ec0ff */
[----:B------:R-:W-:Y:S01]  /*5b10*/  STS.U16 [R140+UR6+0xc000], R130 ;  /* 0x00c000828c007988 */ /* 0x000fe20008000406 */
[----:B------:R-:W-:Y:S01]  /*5b20*/  SGXT R142, R142, 0x1 ;  /* 0x000000018e8e781a */ /* 0x000fe20000000200 */
[----:B-----5:R-:W0:Y:S02]  /*5b30*/  LDCU UR12, c[0x0][0x3a8] ;  /* 0x00007500ff0c77ac */ /* 0x020e240008000800 */
[----:B------:R-:W-:Y:S04]  /*5b40*/  STS.U16 [R140+UR6+0x8800], R129 ;  /* 0x008800818c007988 */ /* 0x000fe80008000406 */
[----:B------:R-:W-:Y:S04]  /*5b50*/  STS.U16 [R140+UR6+0xc800], R128 ;  /* 0x00c800808c007988 */ /* 0x000fe80008000406 */
[----:B------:R5:W-:Y:S04]  /*5b60*/  STS.U16 [R140+UR6+0x8c00], R127 ;  /* 0x008c007f8c007988 */ /* 0x000be80008000406 */
[----:B------:R-:W-:Y:S04]  /*5b70*/  STS.U16 [R140+UR6+0xcc00], R126 ;  /* 0x00cc007e8c007988 */ /* 0x000fe80008000406 */
[----:B------:R0:W-:Y:S04]  /*5b80*/  STS.U16 [R140+UR6+0x9000], R125 ;  /* 0x0090007d8c007988 */ /* 0x0001e80008000406 */
[----:B------:R0:W-:Y:S04]  /*5b90*/  STS.U16 [R140+UR6+0xd000], R124 ;  /* 0x00d0007c8c007988 */ /* 0x0001e80008000406 */
[----:B------:R0:W-:Y:S04]  /*5ba0*/  STS.U16 [R140+UR6+0x9400], R123 ;  /* 0x0094007b8c007988 */ /* 0x0001e80008000406 */
[----:B------:R-:W-:Y:S04]  /*5bb0*/  STS.U16 [R140+UR6+0xd400], R122 ;  /* 0x00d4007a8c007988 */ /* 0x000fe80008000406 */
[----:B------:R-:W-:Y:S04]  /*5bc0*/  STS.U16 [R140+UR6+0x9800], R105 ;  /* 0x009800698c007988 */ /* 0x000fe80008000406 */
[----:B------:R-:W-:Y:S04]  /*5bd0*/  STS.U16 [R140+UR6+0xd800], R120 ;  /* 0x00d800788c007988 */ /* 0x000fe80008000406 */
[----:B------:R1:W-:Y:S04]  /*5be0*/  STS.U16 [R140+UR6+0x9c00], R119 ;  /* 0x009c00778c007988 */ /* 0x0003e80008000406 */
[----:B------:R-:W-:Y:S01]  /*5bf0*/  STS.U16 [R140+UR6+0xdc00], R118 ;  /* 0x00dc00768c007988 */ /* 0x000fe20008000406 */
[----:B0-----:R-:W-:Y:S01]  /*5c00*/  IMAD R37, R176, UR9, RZ ;  /* 0x00000009b0257c24 */ /* 0x001fe2000f8e02ff */
[----:B------:R-:W0:Y:S01]  /*5c10*/  LDCU UR9, c[0x0][0x3d8] ;  /* 0x00007b00ff0977ac */ /* 0x000e220008000800 */
[----:B-----5:R-:W5:Y:S01]  /*5c20*/  LDC R127, c[0x0][0x3d8] ;  /* 0x0000f600ff7f7b82 */ /* 0x020f620000000800 */
[----:B------:R0:W-:Y:S04]  /*5c30*/  STS.U16 [R145+UR6+0x8080], R117 ;  /* 0x0080807591007988 */ /* 0x0001e80008000406 */
[----:B------:R0:W-:Y:S03]  /*5c40*/  STS.U16 [R145+UR6+0xc080], R116 ;  /* 0x00c0807491007988 */ /* 0x0001e60008000406 */
[----:B------:R-:W2:Y:S01]  /*5c50*/  LDC R125, c[0x0][0x3d8] ;  /* 0x0000f600ff7d7b82 */ /* 0x000ea20000000800 */
[----:B------:R0:W-:Y:S04]  /*5c60*/  STS.U16 [R145+UR6+0x8480], R115 ;  /* 0x0084807391007988 */ /* 0x0001e80008000406 */
[----:B------:R-:W-:Y:S03]  /*5c70*/  STS.U16 [R145+UR6+0xc480], R114 ;  /* 0x00c4807291007988 */ /* 0x000fe60008000406 */
[----:B------:R-:W2:Y:S01]  /*5c80*/  LDC R124, c[0x0][0x3d8] ;  /* 0x0000f600ff7c7b82 */ /* 0x000ea20000000800 */
[----:B------:R-:W-:Y:S04]  /*5c90*/  STS.U16 [R145+UR6+0x8880], R113 ;  /* 0x0088807191007988 */ /* 0x000fe80008000406 */
[----:B------:R-:W-:Y:S03]  /*5ca0*/  STS.U16 [R145+UR6+0xc880], R112 ;  /* 0x00c8807091007988 */ /* 0x000fe60008000406 */
[----:B------:R-:W2:Y:S01]  /*5cb0*/  LDC R123, c[0x0][0x3d8] ;  /* 0x0000f600ff7b7b82 */ /* 0x000ea20000000800 */
[----:B------:R0:W-:Y:S04]  /*5cc0*/  STS.U16 [R145+UR6+0x8c80], R111 ;  /* 0x008c806f91007988 */ /* 0x0001e80008000406 */
[----:B------:R-:W-:Y:S03]  /*5cd0*/  STS.U16 [R145+UR6+0xcc80], R110 ;  /* 0x00cc806e91007988 */ /* 0x000fe60008000406 */
[----:B-1----:R-:W1:Y:S01]  /*5ce0*/  LDC R119, c[0x0][0x3d8] ;  /* 0x0000f600ff777b82 */ /* 0x002e620000000800 */
[----:B------:R-:W-:Y:S04]  /*5cf0*/  STS.U16 [R145+UR6+0x9080], R109 ;  /* 0x0090806d91007988 */ /* 0x000fe80008000406 */
[----:B------:R-:W-:Y:S03]  /*5d00*/  STS.U16 [R145+UR6+0xd080], R108 ;  /* 0x00d0806c91007988 */ /* 0x000fe60008000406 */
[----:B0-----:R-:W0:Y:S01]  /*5d10*/  LDC R117, c[0x0][0x3d8] ;  /* 0x0000f600ff757b82 */ /* 0x001e220000000800 */
[----:B------:R-:W-:Y:S04]  /*5d20*/  STS.U16 [R145+UR6+0x9480], R107 ;  /* 0x0094806b91007988 */ /* 0x000fe80008000406 */
[----:B------:R-:W-:Y:S03]  /*5d30*/  STS.U16 [R145+UR6+0xd480], R106 ;  /* 0x00d4806a91007988 */ /* 0x000fe60008000406 */
[----:B------:R-:W0:Y:S01]  /*5d40*/  LDC R116, c[0x0][0x3d8] ;  /* 0x0000f600ff747b82 */ /* 0x000e220000000800 */
[----:B------:R-:W-:Y:S04]  /*5d50*/  STS.U16 [R145+UR6+0x9880], R89 ;  /* 0x0098805991007988 */ /* 0x000fe80008000406 */
[----:B------:R-:W-:Y:S03]  /*5d60*/  STS.U16 [R145+UR6+0xd880], R104 ;  /* 0x00d8806891007988 */ /* 0x000fe60008000406 */
[----:B------:R-:W0:Y:S01]  /*5d70*/  LDC R115, c[0x0][0x3d8] ;  /* 0x0000f600ff737b82 */ /* 0x000e220000000800 */
[----:B------:R4:W-:Y:S04]  /*5d80*/  STS.U16 [R145+UR6+0x9c80], R103 ;  /* 0x009c806791007988 */ /* 0x0009e80008000406 */
[----:B------:R-:W-:Y:S03]  /*5d90*/  STS.U16 [R145+UR6+0xdc80], R102 ;  /* 0x00dc806691007988 */ /* 0x000fe60008000406 */
[----:B------:R-:W0:Y:S01]  /*5da0*/  LDC R111, c[0x0][0x3d8] ;  /* 0x0000f600ff6f7b82 */ /* 0x000e220000000800 */
[----:B------:R1:W-:Y:S04]  /*5db0*/  STS.U16 [R144+UR6+0x8100], R101 ;  /* 0x0081006590007988 */ /* 0x0003e80008000406 */
[----:B------:R1:W-:Y:S01]  /*5dc0*/  STS.U16 [R144+UR6+0xc100], R100 ;  /* 0x00c1006490007988 */ /* 0x0003e20008000406 */
[----:B----4-:R-:W-:-:S02]  /*5dd0*/  LOP3.LUT R103, R140, 0x30, RZ, 0x3c, !PT ;  /* 0x000000308c677812 */ /* 0x010fc400078e3cff */
[----:B------:R-:W4:Y:S01]  /*5de0*/  LDC R109, c[0x0][0x3d8] ;  /* 0x0000f600ff6d7b82 */ /* 0x000f220000000800 */
        /* <DEDUP_REMOVED lines=11> */
[----:B------:R-:W1:Y:S01]  /*5ea0*/  LDC R100, c[0x0][0x3d8] ;  /* 0x0000f600ff647b82 */ /* 0x000e620000000800 */
[----:B------:R-:W-:Y:S04]  /*5eb0*/  STS.U16 [R144+UR6+0x9500], R91 ;  /* 0x0095005b90007988 */ /* 0x000fe80008000406 */
[----:B------:R-:W-:Y:S03]  /*5ec0*/  STS.U16 [R144+UR6+0xd500], R90 ;  /* 0x00d5005a90007988 */ /* 0x000fe60008000406 */
[----:B0-----:R-:W0:Y:S01]  /*5ed0*/  LDC R99, c[0x0][0x3d8] ;  /* 0x0000f600ff637b82 */ /* 0x001e220000000800 */
[----:B------:R4:W-:Y:S04]  /*5ee0*/  STS.U16 [R144+UR6+0x9900], R74 ;  /* 0x0099004a90007988 */ /* 0x0009e80008000406 */
[----:B------:R4:W-:Y:S03]  /*5ef0*/  STS.U16 [R144+UR6+0xd900], R75 ;  /* 0x00d9004b90007988 */ /* 0x0009e60008000406 */
[----:B------:R-:W0:Y:S01]  /*5f00*/  LDC R95, c[0x0][0x3d8] ;  /* 0x0000f600ff5f7b82 */ /* 0x000e220000000800 */
[----:B------:R-:W-:Y:S04]  /*5f10*/  STS.U16 [R144+UR6+0x9d00], R76 ;  /* 0x009d004c90007988 */ /* 0x000fe80008000406 */
[----:B------:R-:W-:Y:S03]  /*5f20*/  STS.U16 [R144+UR6+0xdd00], R77 ;  /* 0x00dd004d90007988 */ /* 0x000fe60008000406 */
[----:B----4-:R-:W4:Y:S01]  /*5f30*/  LDC R74, c[0x0][0x3d8] ;  /* 0x0000f600ff4a7b82 */ /* 0x010f220000000800 */
[----:B------:R-:W-:Y:S04]  /*5f40*/  STS.U16 [R103+UR6+0x8180], R72 ;  /* 0x0081804867007988 */ /* 0x000fe80008000406 */
[----:B------:R2:W-:Y:S01]  /*5f50*/  STS.U16 [R103+UR6+0xc180], R73 ;  /* 0x00c1804967007988 */ /* 0x0005e20008000406 */
[----:B------:R-:W-:-:S02]  /*5f60*/  LOP3.LUT R75, R140, 0x40, RZ, 0x3c, !PT ;  /* 0x000000408c4b7812 */ /* 0x000fc400078e3cff */
[----:B------:R-:W0:Y:S01]  /*5f70*/  LDC R93, c[0x0][0x3d8] ;  /* 0x0000f600ff5d7b82 */ /* 0x000e220000000800 */
[----:B------:R-:W-:Y:S04]  /*5f80*/  STS.U16 [R103+UR6+0x8580], R78 ;  /* 0x0085804e67007988 */ /* 0x000fe80008000406 */
[----:B------:R-:W-:Y:S03]  /*5f90*/  STS.U16 [R103+UR6+0xc580], R79 ;  /* 0x00c5804f67007988 */ /* 0x000fe60008000406 */
[----:B--2---:R-:W2:Y:S01]  /*5fa0*/  LDC R73, c[0x0][0x3d8] ;  /* 0x0000f600ff497b82 */ /* 0x004ea20000000800 */
[----:B------:R-:W-:Y:S04]  /*5fb0*/  STS.U16 [R103+UR6+0x8980], R80 ;  /* 0x0089805067007988 */ /* 0x000fe80008000406 */
[----:B------:R-:W-:Y:S03]  /*5fc0*/  STS.U16 [R103+UR6+0xc980], R81 ;  /* 0x00c9805167007988 */ /* 0x000fe60008000406 */
[----:B------:R-:W0:Y:S01]  /*5fd0*/  LDC R72, c[0x0][0x3d8] ;  /* 0x0000f600ff487b82 */ /* 0x000e220000000800 */
[----:B------:R-:W-:Y:S04]  /*5fe0*/  STS.U16 [R103+UR6+0x8d80], R82 ;  /* 0x008d805267007988 */ /* 0x000fe80008000406 */
[----:B------:R-:W-:Y:S03]  /*5ff0*/  STS.U16 [R103+UR6+0xcd80], R83 ;  /* 0x00cd805367007988 */ /* 0x000fe60008000406 */
[----:B------:R-:W0:Y:S01]  /*6000*/  LDC R92, c[0x0][0x3d8] ;  /* 0x0000f600ff5c7b82 */ /* 0x000e220000000800 */
[----:B------:R-:W-:Y:S04]  /*6010*/  STS.U16 [R103+UR6+0x9180], R84 ;  /* 0x0091805467007988 */ /* 0x000fe80008000406 */
[----:B------:R1:W-:Y:S03]  /*6020*/  STS.U16 [R103+UR6+0xd180], R85 ;  /* 0x00d1805567007988 */ /* 0x0003e60008000406 */
[----:B------:R-:W0:Y:S01]  /*6030*/  LDC R91, c[0x0][0x3d8] ;  /* 0x0000f600ff5b7b82 */ /* 0x000e220000000800 */
[----:B------:R-:W-:Y:S04]  /*6040*/  STS.U16 [R103+UR6+0x9580], R86 ;  /* 0x0095805667007988 */ /* 0x000fe80008000406 */
[----:B------:R4:W-:Y:S03]  /*6050*/  STS.U16 [R103+UR6+0xd580], R87 ;  /* 0x00d5805767007988 */ /* 0x0009e60008000406 */
[----:B-1----:R-:W1:Y:S01]  /*6060*/  LDC R85, c[0x0][0x3d8] ;  /* 0x0000f600ff557b82 */ /* 0x002e620000000800 */
[----:B------:R-:W-:Y:S04]  /*6070*/  STS.U16 [R103+UR6+0x9980], R88 ;  /* 0x0099805867007988 */ /* 0x000fe80008000406 */
[----:B------:R2:W-:Y:S03]  /*6080*/  STS.U16 [R103+UR6+0xd980], R68 ;  /* 0x00d9804467007988 */ /* 0x0005e60008000406 */
[----:B----4-:R-:W4:Y:S01]  /*6090*/  LDC R87, c[0x0][0x3d8] ;  /* 0x0000f600ff577b82 */ /* 0x010f220000000800 */
[----:B------:R5:W-:Y:S04]  /*60a0*/  STS.U16 [R103+UR6+0x9d80], R69 ;  /* 0x009d804567007988 */ /* 0x000be80008000406 */
[----:B------:R5:W-:Y:S03]  /*60b0*/  STS.U16 [R103+UR6+0xdd80], R70 ;  /* 0x00dd804667007988 */ /* 0x000be60008000406 */
[----:B--2---:R-:W2:Y:S01]  /*60c0*/  LDC R68, c[0x0][0x3d8] ;  /* 0x0000f600ff447b82 */ /* 0x004ea20000000800 */
[----:B------:R5:W-:Y:S04]  /*60d0*/  STS.U16 [R75+UR6+0x8200], R67 ;  /* 0x008200434b007988 */ /* 0x000be80008000406 */
[----:B------:R5:W-:Y:S02]  /*60e0*/  STS.U16 [R75+UR6+0xc200], R12 ;  /* 0x00c2000c4b007988 */ /* 0x000be40008000406 */
[----:B-----5:R-:W-:Y:S01]  /*60f0*/  LOP3.LUT R69, R140, 0x50, RZ, 0x3c, !PT ;  /* 0x000000508c457812 */ /* 0x020fe200078e3cff */
[----:B------:R-:W5:Y:S01]  /*6100*/  LDC R103, c[0x0][0x3d8] ;  /* 0x0000f600ff677b82 */ /* 0x000f620000000800 */
[----:B------:R-:W-:Y:S07]  /*6110*/  STS.U16 [R75+UR6+0x8600], R71 ;  /* 0x008600474b007988 */ /* 0x000fee0008000406 */
[----:B------:R-:W1:Y:S01]  /*6120*/  LDC R67, c[0x0][0x3d8] ;  /* 0x0000f600ff437b82 */ /* 0x000e620000000800 */
[----:B------:R-:W-:Y:S01]  /*6130*/  IMAD R12, R66, UR9, RZ ;  /* 0x00000009420c7c24 */ /* 0x000fe2000f8e02ff */
[----:B------:R0:W-:Y:S06]  /*6140*/  STS.U16 [R75+UR6+0xc600], R46 ;  /* 0x00c6002e4b007988 */ /* 0x0001ec0008000406 */
[----:B------:R-:W1:Y:S01]  /*6150*/  LDC R66, c[0x0][0x3d8] ;  /* 0x0000f600ff427b82 */ /* 0x000e620000000800 */
[----:B------:R-:W-:Y:S01]  /*6160*/  STS.U16 [R75+UR6+0x8a00], R65 ;  /* 0x008a00414b007988 */ /* 0x000fe20008000406 */
[----:B0-----:R-:W-:-:S03]  /*6170*/  IMAD R46, R74, 0x2, R12 ;  /* 0x000000024a2e7824 */ /* 0x001fc600078e020c */
[----:B------:R0:W-:Y:S03]  /*6180*/  STS.U16 [R75+UR6+0xca00], R45 ;  /* 0x00ca002d4b007988 */ /* 0x0001e60008000406 */
[----:B------:R-:W1:Y:S01]  /*6190*/  LDC R84, c[0x0][0x3d8] ;  /* 0x0000f600ff547b82 */ /* 0x000e620000000800 */
[----:B------:R2:W-:Y:S01]  /*61a0*/  STS.U16 [R75+UR6+0x8e00], R64 ;  /* 0x008e00404b007988 */ /* 0x0005e20008000406 */
[----:B0-----:R-:W-:-:S06]  /*61b0*/  LEA R45, R73, R46, 0x1 ;  /* 0x0000002e492d7211 */ /* 0x001fcc00078e08ff */
[----:B------:R-:W0:Y:S01]  /*61c0*/  LDC R65, c[0x0][0x3d8] ;  /* 0x0000f600ff417b82 */ /* 0x000e220000000800 */
[----:B------:R3:W-:Y:S04]  /*61d0*/  STS.U16 [R75+UR6+0xce00], R11 ;  /* 0x00ce000b4b007988 */ /* 0x0007e80008000406 */
[----:B------:R4:W-:Y:S03]  /*61e0*/  STS.U16 [R75+UR6+0x9200], R63 ;  /* 0x0092003f4b007988 */ /* 0x0009e60008000406 */
[----:B--2---:R-:W2:Y:S01]  /*61f0*/  LDC R64, c[0x0][0x3d8] ;  /* 0x0000f600ff407b82 */ /* 0x004ea20000000800 */
[----:B---3--:R-:W-:Y:S01]  /*6200*/  IMAD R11, R72, 0x2, R45 ;  /* 0x00000002480b7824 */ /* 0x008fe200078e022d */
[----:B------:R3:W-:Y:S06]  /*6210*/  STS.U16 [R75+UR6+0xd200], R44 ;  /* 0x00d2002c4b007988 */ /* 0x0007ec0008000406 */
[----:B----4-:R-:W4:Y:S01]  /*6220*/  LDC R63, c[0x0][0x3d8] ;  /* 0x0000f600ff3f7b82 */ /* 0x010f220000000800 */
[----:B------:R1:W-:Y:S01]  /*6230*/  STS.U16 [R75+UR6+0x9600], R62 ;  /* 0x0096003e4b007988 */ /* 0x0003e20008000406 */
[----:B---3--:R-:W-:-:S03]  /*6240*/  IMAD R44, R68, 0x2, R11 ;  /* 0x00000002442c7824 */ /* 0x008fc600078e020b */
[----:B------:R3:W-:Y:S03]  /*6250*/  STS.U16 [R75+UR6+0xd600], R43 ;  /* 0x00d6002b4b007988 */ /* 0x0007e60008000406 */
[----:B------:R-:W2:Y:S01]  /*6260*/  LDC R83, c[0x0][0x3d8] ;  /* 0x0000f600ff537b82 */ /* 0x000ea20000000800 */
[----:B------:R5:W-:Y:S07]  /*6270*/  STS.U16 [R75+UR6+0x9a00], R61 ;  /* 0x009a003d4b007988 */ /* 0x000bee0008000406 */
[----:B-1----:R-:W1:Y:S01]  /*6280*/  LDC R62, c[0x0][0x3d8] ;  /* 0x0000f600ff3e7b82 */ /* 0x002e620000000800 */
[----:B---3--:R-:W-:Y:S01]  /*6290*/  IMAD R43, R67, 0x2, R44 ;  /* 0x00000002432b7824 */ /* 0x008fe200078e022c */
[----:B------:R3:W-:Y:S06]  /*62a0*/  STS.U16 [R75+UR6+0xda00], R41 ;  /* 0x00da00294b007988 */ /* 0x0007ec0008000406 */
[----:B-----5:R-:W5:Y:S01]  /*62b0*/  LDC R61, c[0x0][0x3d8] ;  /* 0x0000f600ff3d7b82 */ /* 0x020f620000000800 */
[----:B---3--:R-:W-:Y:S01]  /*62c0*/  LEA R41, R66, R43, 0x1 ;  /* 0x0000002b42297211 */ /* 0x008fe200078e08ff */
[----:B------:R0:W-:Y:S06]  /*62d0*/  STS.U16 [R75+UR6+0x9e00], R39 ;  /* 0x009e00274b007988 */ /* 0x0001ec0008000406 */
[----:B------:R-:W3:Y:S01]  /*62e0*/  LDC R67, c[0x0][0x3d8] ;  /* 0x0000f600ff437b82 */ /* 0x000ee20000000800 */
[----:B------:R-:W-:Y:S01]  /*62f0*/  STS.U16 [R75+UR6+0xde00], R60 ;  /* 0x00de003c4b007988 */ /* 0x000fe20008000406 */
[----:B0-----:R-:W-:-:S06]  /*6300*/  IMAD R39, R65, 0x2, R41 ;  /* 0x0000000241277824 */ /* 0x001fcc00078e0229 */
[----:B------:R-:W0:Y:S01]  /*6310*/  LDC R66, c[0x0][0x3d8] ;  /* 0x0000f600ff427b82 */ /* 0x000e220000000800 */
[----:B------:R2:W-:Y:S04]  /*6320*/  STS.U16 [R69+UR6+0x8280], R42 ;  /* 0x0082802a45007988 */ /* 0x0005e80008000406 */
[----:B------:R-:W-:Y:S03]  /*6330*/  STS.U16 [R69+UR6+0xc280], R59 ;  /* 0x00c2803b45007988 */ /* 0x000fe60008000406 */
[----:B------:R-:W0:Y:S01]  /*6340*/  LDC R65, c[0x0][0x3d8] ;  /* 0x0000f600ff417b82 */ /* 0x000e220000000800 */
[----:B--2---:R-:W-:Y:S01]  /*6350*/  IMAD R42, R64, 0x2, R39 ;  /* 0x00000002402a7824 */ /* 0x004fe200078e0227 */
[----:B------:R4:W-:Y:S04]  /*6360*/  STS.U16 [R69+UR6+0x8680], R40 ;  /* 0x0086802845007988 */ /* 0x0009e80008000406 */
[----:B------:R-:W-:Y:S02]  /*6370*/  STS.U16 [R69+UR6+0xc680], R58 ;  /* 0x00c6803a45007988 */ /* 0x000fe40008000406 */
[----:B------:R-:W2:Y:S01]  /*6380*/  LDC R64, c[0x0][0x3d8] ;  /* 0x0000f600ff407b82 */ /* 0x000ea20000000800 */
[----:B----4-:R-:W-:Y:S01]  /*6390*/  IMAD R40, R63, 0x2, R42 ;  /* 0x000000023f287824 */ /* 0x010fe200078e022a */
[----:B------:R1:W-:Y:S06]  /*63a0*/  STS.U16 [R69+UR6+0x8a80], R5 ;  /* 0x008a800545007988 */ /* 0x0003ec0008000406 */
[----:B------:R-:W4:Y:S01]  /*63b0*/  LDC R60, c[0x0][0x3d8] ;  /* 0x0000f600ff3c7b82 */ /* 0x000f220000000800 */
[----:B------:R-:W-:Y:S01]  /*63c0*/  STS.U16 [R69+UR6+0xca80], R57 ;  /* 0x00ca803945007988 */ /* 0x000fe20008000406 */
[----:B-1----:R-:W-:-:S03]  /*63d0*/  LEA R5, R62, R40, 0x1 ;  /* 0x000000283e057211 */ /* 0x002fc600078e08ff */
[----:B------:R5:W-:Y:S03]  /*63e0*/  STS.U16 [R69+UR6+0x8e80], R34 ;  /* 0x008e802245007988 */ /* 0x000be60008000406 */
[----:B------:R-:W1:Y:S01]  /*63f0*/  LDC R59, c[0x0][0x3d8] ;  /* 0x0000f600ff3b7b82 */ /* 0x000e620000000800 */
[----:B------:R3:W-:Y:S07]  /*6400*/  STS.U16 [R69+UR6+0xce80], R56 ;  /* 0x00ce803845007988 */ /* 0x0007ee0008000406 */
[----:B------:R-:W1:Y:S01]  /*6410*/  LDC R58, c[0x0][0x3d8] ;  /* 0x0000f600ff3a7b82 */ /* 0x000e620000000800 */
[----:B-----5:R-:W-:Y:S01]  /*6420*/  IMAD R34, R61, 0x2, R5 ;  /* 0x000000023d227824 */ /* 0x020fe200078e0205 */
[----:B------:R5:W-:Y:S04]  /*6430*/  STS.U16 [R69+UR6+0x9280], R38 ;  /* 0x0092802645007988 */ /* 0x000be80008000406 */
[----:B------:R0:W-:Y:S02]  /*6440*/  STS.U16 [R69+UR6+0xd280], R55 ;  /* 0x00d2803745007988 */ /* 0x0001e40008000406 */
[----:B---3--:R-:W3:Y:S01]  /*6450*/  LDC R56, c[0x0][0x3d8] ;  /* 0x0000f600ff387b82 */ /* 0x008ee20000000800 */
[----:B-----5:R-:W-:Y:S01]  /*6460*/  IMAD R38, R67, 0x2, R34 ;  /* 0x0000000243267824 */ /* 0x020fe200078e0222 */
[----:B------:R5:W-:Y:S06]  /*6470*/  STS.U16 [R69+UR6+0x9680], R35 ;  /* 0x0096802345007988 */ /* 0x000bec0008000406 */
[----:B0-----:R-:W0:Y:S01]  /*6480*/  LDC R55, c[0x0][0x3d8] ;  /* 0x0000f600ff377b82 */ /* 0x001e220000000800 */
[----:B------:R2:W-:Y:S01]  /*6490*/  STS.U16 [R69+UR6+0xd680], R54 ;  /* 0x00d6803645007988 */ /* 0x0005e20008000406 */
[----:B-----5:R-:W-:-:S03]  /*64a0*/  IMAD R35, R66, 0x2, R38 ;  /* 0x0000000242237824 */ /* 0x020fc600078e0226 */
[----:B------:R5:W-:Y:S03]  /*64b0*/  STS.U16 [R69+UR6+0x9a80], R32 ;  /* 0x009a802045007988 */ /* 0x000be60008000406 */
[----:B------:R-:W0:Y:S01]  /*64c0*/  LDC R57, c[0x0][0x3d8] ;  /* 0x0000f600ff397b82 */ /* 0x000e220000000800 */
[----:B------:R4:W-:Y:S07]  /*64d0*/  STS.U16 [R69+UR6+0xda80], R53 ;  /* 0x00da803545007988 */ /* 0x0009ee0008000406 */
[----:B--2---:R-:W2:Y:S01]  /*64e0*/  LDC R54, c[0x0][0x3d8] ;  /* 0x0000f600ff367b82 */ /* 0x004ea20000000800 */
[----:B-----5:R-:W-:Y:S01]  /*64f0*/  LEA R32, R65, R35, 0x1 ;  /* 0x0000002341207211 */ /* 0x020fe200078e08ff */
[----:B------:R5:W-:Y:S01]  /*6500*/  STS.U16 [R69+UR6+0x9e80], R9 ;  /* 0x009e800945007988 */ /* 0x000be20008000406 */
[----:B----4-:R-:W-:-:S03]  /*6510*/  LOP3.LUT R53, R140, 0x60, RZ, 0x3c, !PT ;  /* 0x000000608c357812 */ /* 0x010fc600078e3cff */
[----:B------:R4:W-:Y:S02]  /*6520*/  STS.U16 [R69+UR6+0xde80], R52 ;  /* 0x00de803445007988 */ /* 0x0009e40008000406 */
[----:B------:R-:W2:Y:S01]  /*6530*/  LDC R79, c[0x0][0x3d8] ;  /* 0x0000f600ff4f7b82 */ /* 0x000ea20000000800 */
[----:B-----5:R-:W-:Y:S01]  /*6540*/  IMAD R9, R64, 0x2, R32 ;  /* 0x0000000240097824 */ /* 0x020fe200078e0220 */
[----:B------:R5:W-:Y:S06]  /*6550*/  STS.U16 [R53+UR6+0x8300], R33 ;  /* 0x0083002135007988 */ /* 0x000bec0008000406 */
[----:B----4-:R-:W4:Y:S01]  /*6560*/  LDC R52, c[0x0][0x3d8] ;  /* 0x0000f600ff347b82 */ /* 0x010f220000000800 */
[----:B------:R1:W-:Y:S01]  /*6570*/  STS.U16 [R53+UR6+0xc300], R31 ;  /* 0x00c3001f35007988 */ /* 0x0003e20008000406 */
[----:B-----5:R-:W-:-:S03]  /*6580*/  IMAD R33, R60, 0x2, R9 ;  /* 0x000000023c217824 */ /* 0x020fc600078e0209 */
[----:B------:R3:W-:Y:S03]  /*6590*/  STS.U16 [R53+UR6+0xc700], R29 ;  /* 0x00c7001d35007988 */ /* 0x0007e60008000406 */
[----:B------:R-:W5:Y:S01]  /*65a0*/  LDC R60, c[0x0][0x3d8] ;  /* 0x0000f600ff3c7b82 */ /* 0x000f620000000800 */
[----:B-1----:R-:W-:Y:S01]  /*65b0*/  IMAD R31, R59, 0x2, R33 ;  /* 0x000000023b1f7824 */ /* 0x002fe200078e0221 */
[----:B------:R0:W-:Y:S06]  /*65c0*/  STS.U16 [R53+UR6+0xcb00], R10 ;  /* 0x00cb000a35007988 */ /* 0x0001ec0008000406 */
[----:B------:R-:W1:Y:S01]  /*65d0*/  LDC R59, c[0x0][0x3d8] ;  /* 0x0000f600ff3b7b82 */ /* 0x000e620000000800 */
[----:B---3--:R-:W-:Y:S01]  /*65e0*/  LEA R29, R56, R31, 0x1 ;  /* 0x0000001f381d7211 */ /* 0x008fe200078e08ff */
[----:B------:R2:W-:Y:S04]  /*65f0*/  STS.U16 [R53+UR6+0xcf00], R30 ;  /* 0x00cf001e35007988 */ /* 0x0005e80008000406 */
[----:B0-----:R-:W-:-:S02]  /*6600*/  IMAD R10, R55, 0x2, R29 ;  /* 0x00000002370a7824 */ /* 0x001fc400078e021d */
[----:B------:R-:W0:Y:S01]  /*6610*/  LDC R56, c[0x0][0x3d8] ;  /* 0x0000f600ff387b82 */ /* 0x000e220000000800 */
[----:B------:R3:W-:Y:S01]  /*6620*/  STS.U16 [R53+UR6+0xd300], R28 ;  /* 0x00d3001c35007988 */ /* 0x0007e20008000406 */
[----:B--2---:R-:W-:-:S06]  /*6630*/  IMAD R30, R54, 0x2, R10 ;  /* 0x00000002361e7824 */ /* 0x004fcc00078e020a */
[----:B------:R-:W2:Y:S01]  /*6640*/  LDC R55, c[0x0][0x3d8] ;  /* 0x0000f600ff377b82 */ /* 0x000ea20000000800 */
[----:B---3--:R-:W-:Y:S01]  /*6650*/  IMAD R28, R58, 0x2, R30 ;  /* 0x000000023a1c7824 */ /* 0x008fe200078e021e */
[----:B------:R3:W-:Y:S04]  /*6660*/  STS.U16 [R53+UR6+0xd700], R26 ;  /* 0x00d7001a35007988 */ /* 0x0007e80008000406 */
[----:B------:R4:W-:Y:S02]  /*6670*/  STS.U16 [R53+UR6+0x8700], R51 ;  /* 0x0087003335007988 */ /* 0x0009e40008000406 */
[----:B------:R-:W0:Y:S01]  /*6680*/  LDC R77, c[0x0][0x3d8] ;  /* 0x0000f600ff4d7b82 */ /* 0x000e220000000800 */
[----:B---3--:R-:W-:Y:S01]  /*6690*/  LEA R26, R57, R28, 0x1 ;  /* 0x0000001c391a7211 */ /* 0x008fe200078e08ff */
[----:B------:R5:W-:Y:S06]  /*66a0*/  STS.U16 [R53+UR6+0xdb00], R24 ;  /* 0x00db001835007988 */ /* 0x000bec0008000406 */
[----:B------:R-:W3:Y:S01]  /*66b0*/  LDC R76, c[0x0][0x3d8] ;  /* 0x0000f600ff4c7b82 */ /* 0x000ee20000000800 */
[----:B------:R1:W-:Y:S07]  /*66c0*/  STS.U16 [R53+UR6+0x8b00], R50 ;  /* 0x008b003235007988 */ /* 0x0003ee0008000406 */
[----:B----4-:R-:W4:Y:S01]  /*66d0*/  LDC R51, c[0x0][0x3d8] ;  /* 0x0000f600ff337b82 */ /* 0x010f220000000800 */
[----:B-----5:R-:W-:Y:S01]  /*66e0*/  IMAD R24, R60, 0x2, R26 ;  /* 0x000000023c187824 */ /* 0x020fe200078e021a */
[----:B------:R5:W-:Y:S06]  /*66f0*/  STS.U16 [R53+UR6+0x9b00], R27 ;  /* 0x009b001b35007988 */ /* 0x000bec0008000406 */
[----:B-1----:R-:W1:Y:S01]  /*6700*/  LDC R50, c[0x0][0x3d8] ;  /* 0x0000f600ff327b82 */ /* 0x002e620000000800 */
[----:B------:R-:W-:Y:S01]  /*6710*/  STS.U16 [R53+UR6+0x8f00], R49 ;  /* 0x008f003135007988 */ /* 0x000fe20008000406 */
[----:B-----5:R-:W-:-:S03]  /*6720*/  IMAD R27, R59, 0x2, R24 ;  /* 0x000000023b1b7824 */ /* 0x020fc600078e0218 */
[----:B------:R5:W-:Y:S03]  /*6730*/  STS.U16 [R53+UR6+0x9700], R47 ;  /* 0x0097002f35007988 */ /* 0x000be60008000406 */
[----:B------:R-:W1:Y:S01]  /*6740*/  LDC R75, c[0x0][0x3d8] ;  /* 0x0000f600ff4b7b82 */ /* 0x000e620000000800 */
[----:B------:R0:W-:Y:S01]  /*6750*/  STS.U16 [R53+UR6+0xdf00], R25 ;  /* 0x00df001935007988 */ /* 0x0001e20008000406 */
[----:B-----5:R-:W-:-:S06]  /*6760*/  LOP3.LUT R47, R140, 0x70, RZ, 0x3c, !PT ;  /* 0x000000708c2f7812 */ /* 0x020fcc00078e3cff */
[----:B------:R-:W5:Y:S01]  /*6770*/  LDC R49, c[0x0][0x3d8] ;  /* 0x0000f600ff317b82 */ /* 0x000f620000000800 */
[----:B0-----:R-:W-:Y:S01]  /*6780*/  IMAD R25, R56, 0x2, R27 ;  /* 0x0000000238197824 */ /* 0x001fe200078e021b */
[----:B------:R0:W-:Y:S04]  /*6790*/  STS.U16 [R53+UR6+0x9300], R48 ;  /* 0x0093003035007988 */ /* 0x0001e80008000406 */
[----:B------:R-:W-:Y:S02]  /*67a0*/  STS.U16 [R53+UR6+0x9f00], R23 ;  /* 0x009f001735007988 */ /* 0x000fe40008000406 */
[----:B------:R-:W3:Y:S02]  /*67b0*/  LDC R73, c[0x0][0x3d8] ;  /* 0x0000f600ff497b82 */ /* 0x000ee40000000800 */
[----:B------:R2:W-:Y:S04]  /*67c0*/  STS.U16 [R47+UR6+0x8780], R8 ;  /* 0x008780082f007988 */ /* 0x0005e80008000406 */
[----:B------:R4:W-:Y:S02]  /*67d0*/  STS.U16 [R47+UR6+0xc380], R22 ;  /* 0x00c380162f007988 */ /* 0x0009e40008000406 */
[----:B0-----:R-:W0:Y:S01]  /*67e0*/  LDC R48, c[0x0][0x3d8] ;  /* 0x0000f600ff307b82 */ /* 0x001e220000000800 */
[----:B--2---:R-:W-:Y:S01]  /*67f0*/  LEA R8, R55, R25, 0x1 ;  /* 0x0000001937087211 */ /* 0x004fe200078e08ff */
[----:B------:R1:W-:Y:S06]  /*6800*/  STS.U16 [R47+UR6+0xc780], R20 ;  /* 0x00c780142f007988 */ /* 0x0003ec0008000406 */
[----:B------:R-:W2:Y:S01]  /*6810*/  LDC R71, c[0x0][0x3d8] ;  /* 0x0000f600ff477b82 */ /* 0x000ea20000000800 */
[----:B----4-:R-:W-:-:S04]  /*6820*/  IMAD R22, R52, 0x2, R8 ;  /* 0x0000000234167824 */ /* 0x010fc800078e0208 */
[----:B------:R-:W-:Y:S01]  /*6830*/  IMAD R23, R51, 0x2, R22 ;  /* 0x0000000233177824 */ /* 0x000fe200078e0216 */
[----:B------:R5:W-:Y:S02]  /*6840*/  STS.U16 [R47+UR6+0x8380], R21 ;  /* 0x008380152f007988 */ /* 0x000be40008000406 */
[----:B------:R-:W4:Y:S01]  /*6850*/  LDC R72, c[0x0][0x3d8] ;  /* 0x0000f600ff487b82 */ /* 0x000f220000000800 */
[----:B-1----:R-:W-:Y:S01]  /*6860*/  IMAD R20, R50, 0x2, R23 ;  /* 0x0000000232147824 */ /* 0x002fe200078e0217 */
[----:B------:R1:W-:Y:S04]  /*6870*/  STS.U16 [R47+UR6+0x9780], R7 ;  /* 0x009780072f007988 */ /* 0x0003e80008000406 */
[----:B------:R0:W-:Y:S02]  /*6880*/  STS.U16 [R47+UR6+0xcb80], R19 ;  /* 0x00cb80132f007988 */ /* 0x0001e40008000406 */
[----:B------:R-:W2:Y:S01]  /*6890*/  LDC R70, c[0x0][0x3d8] ;  /* 0x0000f600ff467b82 */ /* 0x000ea20000000800 */
[----:B-----5:R-:W-:-:S05]  /*68a0*/  LEA R21, R49, R20, 0x1 ;  /* 0x0000001431157211 */ /* 0x020fca00078e08ff */
[----:B------:R-:W-:Y:S02]  /*68b0*/  IMAD R131, R131, 0x2, R21 ;  /* 0x0000000283837824 */ /* 0x000fe400078e0215 */
[----:B-1----:R-:W1:Y:S02]  /*68c0*/  LDC R7, c[0x0][0x3d8] ;  /* 0x0000f600ff077b82 */ /* 0x002e640000000800 */
[----:B0-----:R-:W-:-:S04]  /*68d0*/  IMAD R19, R48, 0x2, R131 ;  /* 0x0000000230137824 */ /* 0x001fc800078e0283 */
[----:B------:R-:W-:Y:S01]  /*68e0*/  IMAD R127, R127, 0x2, R19 ;  /* 0x000000027f7f7824 */ /* 0x000fe200078e0213 */
[----:B------:R0:W-:Y:S01]  /*68f0*/  STS.U16 [R47+UR6+0xcf80], R17 ;  /* 0x00cf80112f007988 */ /* 0x0001e20008000406 */
[----:B------:R-:W5:Y:S03]  /*6900*/  LDC R66, c[0x0][0x3d8] ;  /* 0x0000f600ff427b82 */ /* 0x000f660000000800 */
[----:B------:R-:W-:Y:S01]  /*6910*/  LEA R125, R125, R127, 0x1 ;  /* 0x0000007f7d7d7211 */ /* 0x000fe200078e08ff */
[----:B------:R1:W-:Y:S04]  /*6920*/  STS.U16 [R47+UR6+0x9b80], R4 ;  /* 0x009b80042f007988 */ /* 0x0003e80008000406 */
[----:B------:R1:W-:Y:S01]  /*6930*/  STS.U16 [R47+UR6+0x8b80], R18 ;  /* 0x008b80122f007988 */ /* 0x0003e20008000406 */
[----:B0-----:R-:W0:Y:S01]  /*6940*/  LDC R17, c[0x0][0x3d8] ;  /* 0x0000f600ff117b82 */ /* 0x001e220000000800 */
[----:B------:R-:W-:-:S04]  /*6950*/  IMAD R124, R124, 0x2, R125 ;  /* 0x000000027c7c7824 */ /* 0x000fc800078e027d */
[----:B-1----:R-:W-:Y:S01]  /*6960*/  IMAD R4, R7, 0x2, R124 ;  /* 0x0000000207047824 */ /* 0x002fe200078e027c */
[----:B------:R1:W-:Y:S02]  /*6970*/  STS.U16 [R47+UR6+0x8f80], R16 ;  /* 0x008f80102f007988 */ /* 0x0003e40008000406 */
[----:B------:R-:W2:Y:S01]  /*6980*/  LDC R18, c[0x0][0x3d8] ;  /* 0x0000f600ff127b82 */ /* 0x000ea20000000800 */
[----:B------:R-:W-:-:S05]  /*6990*/  IMAD R123, R123, 0x2, R4 ;  /* 0x000000027b7b7824 */ /* 0x000fca00078e0204 */
[----:B------:R-:W-:Y:S02]  /*69a0*/  LEA R119, R119, R123, 0x1 ;  /* 0x0000007b77777211 */ /* 0x000fe400078e08ff */
[----:B------:R-:W3:Y:S03]  /*69b0*/  LDC R7, c[0x0][0x3d8] ;  /* 0x0000f600ff077b82 */ /* 0x000ee60000000800 */
[----:B------:R-:W-:-:S04]  /*69c0*/  IMAD R117, R117, 0x2, R119 ;  /* 0x0000000275757824 */ /* 0x000fc800078e0277 */
[----:B0-----:R-:W-:Y:S01]  /*69d0*/  IMAD R17, R17, 0x2, R117 ;  /* 0x0000000211117824 */ /* 0x001fe200078e0275 */
[----:B-1----:R-:W0:Y:S03]  /*69e0*/  LDC R16, c[0x0][0x3d8] ;  /* 0x0000f600ff107b82 */ /* 0x002e260000000800 */
[----:B------:R-:W-:-:S05]  /*69f0*/  IMAD R116, R116, 0x2, R17 ;  /* 0x0000000274747824 */ /* 0x000fca00078e0211 */
[----:B------:R-:W-:Y:S01]  /*6a00*/  LEA R115, R115, R116, 0x1 ;  /* 0x0000007473737211 */ /* 0x000fe200078e08ff */
[----:B------:R1:W-:Y:S01]  /*6a10*/  STS.U16 [R47+UR6+0x9380], R14 ;  /* 0x0093800e2f007988 */ /* 0x0003e20008000406 */
[----:B------:R-:W-:Y:S01]  /*6a20*/  SHF.L.U32 R148, R37, 0x1, RZ ;  /* 0x0000000125947819 */ /* 0x000fe200000006ff */
[----:B------:R-:W3:Y:S02]  /*6a30*/  LDC R64, c[0x0][0x3d8] ;  /* 0x0000f600ff407b82 */ /* 0x000ee40000000800 */
[----:B------:R-:W-:-:S04]  /*6a40*/  IMAD R111, R111, 0x2, R115 ;  /* 0x000000026f6f7824 */ /* 0x000fc800078e0273 */
[----:B--2---:R-:W-:Y:S02]  /*6a50*/  IMAD R18, R18, 0x2, R111 ;  /* 0x0000000212127824 */ /* 0x004fe400078e026f */
[----:B-1----:R-:W1:Y:S02]  /*6a60*/  LDC R14, c[0x0][0x3d8] ;  /* 0x0000f600ff0e7b82 */ /* 0x002e640000000800 */
[----:B------:R-:W-:-:S05]  /*6a70*/  IMAD R109, R109, 0x2, R18 ;  /* 0x000000026d6d7824 */ /* 0x000fca00078e0212 */
[----:B------:R-:W-:Y:S01]  /*6a80*/  LEA R108, R108, R109, 0x1 ;  /* 0x0000006d6c6c7211 */ /* 0x000fe200078e08ff */
[----:B------:R2:W-:Y:S01]  /*6a90*/  STS.U16 [R47+UR6+0xd380], R15 ;  /* 0x00d3800f2f007988 */ /* 0x0005e20008000406 */
[----:B------:R-:W-:Y:S01]  /*6aa0*/  IMAD.HI R138, R138, 0x2, RZ ;  /* 0x000000028a8a7827 */ /* 0x000fe200078e02ff */
[----:B------:R-:W4:Y:S03]  /*6ab0*/  LDC R63, c[0x0][0x3d8] ;  /* 0x0000f600ff3f7b82 */ /* 0x000f260000000800 */
[----:B------:R-:W-:-:S04]  /*6ac0*/  IMAD R107, R107, 0x2, R108 ;  /* 0x000000026b6b7824 */ /* 0x000fc800078e026c */
[----:B0-----:R-:W-:Y:S01]  /*6ad0*/  IMAD R16, R16, 0x2, R107 ;  /* 0x0000000210107824 */ /* 0x001fe200078e026b */
[----:B--2---:R-:W0:Y:S03]  /*6ae0*/  LDC R15, c[0x0][0x3d8] ;  /* 0x0000f600ff0f7b82 */ /* 0x004e260000000800 */
[----:B------:R-:W-:-:S05]  /*6af0*/  IMAD R103, R103, 0x2, R16 ;  /* 0x0000000267677824 */ /* 0x000fca00078e0210 */
[----:B------:R-:W-:Y:S01]  /*6b00*/  LEA R101, R101, R103, 0x1 ;  /* 0x0000006765657211 */ /* 0x000fe200078e08ff */
[----:B------:R2:W-:Y:S01]  /*6b10*/  STS.U16 [R47+UR6+0xd780], R13 ;  /* 0x00d7800d2f007988 */ /* 0x0005e20008000406 */
[----:B------:R-:W0:Y:S03]  /*6b20*/  LDC R62, c[0x0][0x3d8] ;  /* 0x0000f600ff3e7b82 */ /* 0x000e260000000800 */
[----:B------:R-:W-:-:S04]  /*6b30*/  IMAD R100, R100, 0x2, R101 ;  /* 0x0000000264647824 */ /* 0x000fc800078e0265 */
[----:B---3--:R-:W-:Y:S01]  /*6b40*/  IMAD R7, R7, 0x2, R100 ;  /* 0x0000000207077824 */ /* 0x008fe200078e0264 */
[----:B------:R3:W-:Y:S01]  /*6b50*/  STS.U16 [R47+UR6+0xdb80], R6 ;  /* 0x00db80062f007988 */ /* 0x0007e20008000406 */
[----:B--2---:R-:W2:Y:S02]  /*6b60*/  LDC R13, c[0x0][0x3d8] ;  /* 0x0000f600ff0d7b82 */ /* 0x004ea40000000800 */
[----:B------:R-:W-:-:S05]  /*6b70*/  IMAD R99, R99, 0x2, R7 ;  /* 0x0000000263637824 */ /* 0x000fca00078e0207 */
[----:B------:R-:W-:Y:S01]  /*6b80*/  LEA R95, R95, R99, 0x1 ;  /* 0x000000635f5f7211 */ /* 0x000fe200078e08ff */
[----:B------:R4:W-:Y:S01]  /*6b90*/  STS.U16 [R47+UR6+0xdf80], R3 ;  /* 0x00df80032f007988 */ /* 0x0009e20008000406 */
[----:B---3--:R-:W3:Y:S03]  /*6ba0*/  LDC R6, c[0x0][0x3d8] ;  /* 0x0000f600ff067b82 */ /* 0x008ee60000000800 */
[----:B------:R-:W-:-:S04]  /*6bb0*/  IMAD R93, R93, 0x2, R95 ;  /* 0x000000025d5d7824 */ /* 0x000fc800078e025f */
[----:B-1----:R-:W-:Y:S01]  /*6bc0*/  IMAD R14, R14, 0x2, R93 ;  /* 0x000000020e0e7824 */ /* 0x002fe200078e025d */
[----:B------:R1:W-:Y:S01]  /*6bd0*/  STS.U16 [R47+UR6+0x9f80], R2 ;  /* 0x009f80022f007988 */ /* 0x0003e20008000406 */
[----:B----4-:R-:W4:Y:S02]  /*6be0*/  LDC R3, c[0x0][0x3d8] ;  /* 0x0000f600ff037b82 */ /* 0x010f240000000800 */
[----:B------:R-:W-:Y:S01]  /*6bf0*/  IMAD R92, R92, 0x2, R14 ;  /* 0x000000025c5c7824 */ /* 0x000fe200078e020e */
[----:B------:R-:W-:Y:S01]  /*6c00*/  IADD3 R148, P2, P4, R0, UR16, R148 ;  /* 0x0000001000947c10 */ /* 0x000fe2000fc5e094 */
[----:B------:R-:W-:Y:S01]  /*6c10*/  IMAD.HI R37, R37, 0x2, RZ ;  /* 0x0000000225257827 */ /* 0x000fe200078e02ff */
[----:B------:R-:W-:Y:S01]  /*6c20*/  LOP3.LUT R36, R174, 0xf, RZ, 0xc0, !PT ;  /* 0x0000000fae247812 */ /* 0x000fe200078ec0ff */
[----:B------:R-:W-:-:S04]  /*6c30*/  @!UP1 UIADD3 UR14, UPT, UPT, -UR14, 0x100000, URZ ;  /* 0x001000000e0e9890 */ /* 0x000fc8000fffe1ff */
[----:B------:R-:W-:Y:S02]  /*6c40*/  @!UP1 USHF.L.U32 UR15, UR14, 0xb, URZ ;  /* 0x0000000b0e0f9899 */ /* 0x000fe400080006ff */
[----:B------:R-:W-:Y:S01]  /*6c50*/  @!UP1 USHF.L.U32 UR14, UR14, 0x1, URZ ;  /* 0x000000010e0e9899 */ /* 0x000fe200080006ff */
[----:B------:R-:W4:Y:S01]  /*6c60*/  LDC R48, c[0x0][0x3d8] ;  /* 0x0000f600ff307b82 */ /* 0x000f220000000800 */
[----:B------:R-:W-:Y:S01]  /*6c70*/  LEA R91, R91, R92, 0x1 ;  /* 0x0000005c5b5b7211 */ /* 0x000fe200078e08ff */
[----:B-1----:R-:W-:Y:S01]  /*6c80*/  IMAD.U32 R2, RZ, RZ, UR6 ;  /* 0x00000006ff027e24 */ /* 0x002fe2000f8e00ff */
[----:B------:R-:W-:Y:S01]  /*6c90*/  VOTEU.ALL UP2, P0 ;  /* 0x0000000000ff7886 */ /* 0x000fe20000040000 */
[----:B------:R1:W-:Y:S06]  /*6ca0*/  MEMBAR.ALL.CTA ;  /* 0x0000000000007992 */ /* 0x0003ec0000008000 */
[----:B-1----:R-:W-:Y:S01]  /*6cb0*/  FENCE.VIEW.ASYNC.S ;  /* 0x00000000000073c6 */ /* 0x002fe20000000000 */
[----:B------:R-:W-:Y:S01]  /*6cc0*/  IMAD R87, R87, 0x2, R91 ;  /* 0x0000000257577824 */ /* 0x000fe200078e025b */
[----:B------:R-:W1:Y:S03]  /*6cd0*/  LDC R47, c[0x0][0x3d8] ;  /* 0x0000f600ff2f7b82 */ /* 0x000e660000000800 */
[----:B0-----:R-:W-:-:S04]  /*6ce0*/  IMAD R15, R15, 0x2, R87 ;  /* 0x000000020f0f7824 */ /* 0x001fc800078e0257 */
[----:B------:R-:W-:Y:S01]  /*6cf0*/  IMAD R85, R85, 0x2, R15 ;  /* 0x0000000255557824 */ /* 0x000fe200078e020f */
[----:B------:R-:W-:Y:S01]  /*6d00*/  IADD3.X R37, PT, PT, R138, UR17, R37, P2, P4 ;  /* 0x000000118a257c10 */ /* 0x000fe200097e8425 */
[----:B------:R-:W0:Y:S03]  /*6d10*/  LDC R58, c[0x0][0x3d8] ;  /* 0x0000f600ff3a7b82 */ /* 0x000e260000000800 */
[----:B------:R-:W-:-:S05]  /*6d20*/  LEA R84, R84, R85, 0x1 ;  /* 0x0000005554547211 */ /* 0x000fca00078e08ff */
[----:B------:R-:W-:Y:S01]  /*6d30*/  IMAD R83, R83, 0x2, R84 ;  /* 0x0000000253537824 */ /* 0x000fe200078e0254 */
[----:B------:R-:W-:Y:S01]  /*6d40*/  LEA R168, P5, R46, R148, 0x1 ;  /* 0x000000942ea87211 */ /* 0x000fe200078a08ff */
[----:B------:R-:W-:Y:S01]  /*6d50*/  STL [R1+0x5f8], R2 ;  /* 0x0005f80201007387 */ /* 0x000fe20000100800 */
[----:B------:R-:W0:Y:S01]  /*6d60*/  LDC R56, c[0x0][0x3d8] ;  /* 0x0000f600ff387b82 */ /* 0x000e220000000800 */
[----:B--2---:R-:W-:-:S04]  /*6d70*/  IMAD R13, R13, 0x2, R83 ;  /* 0x000000020d0d7824 */ /* 0x004fc800078e0253 */
[----:B------:R-:W-:-:S03]  /*6d80*/  IMAD R79, R79, 0x2, R13 ;  /* 0x000000024f4f7824 */ /* 0x000fc600078e020d */
[----:B------:R-:W2:Y:S02]  /*6d90*/  LDC R55, c[0x0][0x3d8] ;  /* 0x0000f600ff377b82 */ /* 0x000ea40000000800 */
[----:B------:R-:W-:-:S05]  /*6da0*/  LEA R77, R77, R79, 0x1 ;  /* 0x0000004f4d4d7211 */ /* 0x000fca00078e08ff */
[----:B------:R-:W-:Y:S01]  /*6db0*/  IMAD R76, R76, 0x2, R77 ;  /* 0x000000024c4c7824 */ /* 0x000fe200078e024d */
[----:B------:R-:W0:Y:S03]  /*6dc0*/  LDC R49, c[0x0][0x3d8] ;  /* 0x0000f600ff317b82 */ /* 0x000e260000000800 */
[----:B---3--:R-:W-:-:S04]  /*6dd0*/  IMAD R6, R6, 0x2, R76 ;  /* 0x0000000206067824 */ /* 0x008fc800078e024c */
[----:B------:R-:W-:Y:S01]  /*6de0*/  IMAD R75, R75, 0x2, R6 ;  /* 0x000000024b4b7824 */ /* 0x000fe200078e0206 */
[----:B------:R-:W3:Y:S04]  /*6df0*/  LDC R54, c[0x0][0x3d8] ;  /* 0x0000f600ff367b82 */ /* 0x000ee80000000800 */
[----:B------:R-:W-:-:S04]  /*6e00*/  LEA R73, R73, R75, 0x1 ;  /* 0x0000004b49497211 */ /* 0x000fc800078e08ff */
[----:B------:R-:W0:Y:S01]  /*6e10*/  LDC R50, c[0x0][0x3d8] ;  /* 0x0000f600ff327b82 */ /* 0x000e220000000800 */
[----:B------:R-:W-:-:S04]  /*6e20*/  IMAD R71, R71, 0x2, R73 ;  /* 0x0000000247477824 */ /* 0x000fc800078e0249 */
[----:B----4-:R-:W-:Y:S01]  /*6e30*/  IMAD R3, R3, 0x2, R71 ;  /* 0x0000000203037824 */ /* 0x010fe200078e0247 */
[----:B------:R-:W-:Y:S02]  /*6e40*/  LEA R170, P4, R12, R148, 0x1 ;  /* 0x000000940caa7211 */ /* 0x000fe400078808ff */
[----:B------:R-:W4:Y:S01]  /*6e50*/  LDC R51, c[0x0][0x3d8] ;  /* 0x0000f600ff337b82 */ /* 0x000f220000000800 */
[----:B------:R-:W-:Y:S01]  /*6e60*/  IMAD R72, R72, 0x2, R3 ;  /* 0x0000000248487824 */ /* 0x000fe200078e0203 */
[----:B------:R-:W-:-:S03]  /*6e70*/  LEA.HI.X.SX32 R171, R12, R37, 0x1, P4 ;  /* 0x000000250cab7211 */ /* 0x000fc600020f0eff */
[----:B------:R-:W-:Y:S01]  /*6e80*/  IMAD R70, R70, 0x2, R72 ;  /* 0x0000000246467824 */ /* 0x000fe200078e0248 */
[----:B------:R-:W-:Y:S01]  /*6e90*/  LEA.HI.X.SX32 R169, R46, R37, 0x1, P5 ;  /* 0x000000252ea97211 */ /* 0x000fe200028f0eff */
[----:B------:R-:W-:Y:S01]  /*6ea0*/  STL.64 [R1+0x270], R170 ;  /* 0x000270aa01007387 */ /* 0x000fe20000100a00 */
[----:B------:R-:W0:Y:S02]  /*6eb0*/  LDC R52, c[0x0][0x3d8] ;  /* 0x0000f600ff347b82 */ /* 0x000e240000000800 */
[----:B-----5:R-:W-:Y:S01]  /*6ec0*/  LEA R66, R66, R70, 0x1 ;  /* 0x0000004642427211 */ /* 0x020fe200078e08ff */
[----:B------:R5:W-:Y:S04]  /*6ed0*/  STL.64 [R1+0x250], R168 ;  /* 0x000250a801007387 */ /* 0x000be80000100a00 */
[----:B-1----:R-:W-:Y:S01]  /*6ee0*/  IMAD R12, R47, 0x2, R66 ;  /* 0x000000022f0c7824 */ /* 0x002fe200078e0242 */
[----:B------:R-:W1:Y:S01]  /*6ef0*/  LDC R53, c[0x0][0x3d8] ;  /* 0x0000f600ff357b82 */ /* 0x000e620000000800 */
[----:B-----5:R-:W-:-:S02]  /*6f00*/  LEA R168, P4, R45, R148, 0x1 ;  /* 0x000000942da87211 */ /* 0x020fc400078808ff */
[----:B------:R-:W-:Y:S01]  /*6f10*/  IMAD R64, R64, 0x2, R12 ;  /* 0x0000000240407824 */ /* 0x000fe200078e020c */
[----:B------:R-:W-:-:S04]  /*6f20*/  LEA R170, P5, R44, R148, 0x1 ;  /* 0x000000942caa7211 */ /* 0x000fc800078a08ff */
[----:B------:R-:W5:Y:S01]  /*6f30*/  LDC R57, c[0x0][0x3d8] ;  /* 0x0000f600ff397b82 */ /* 0x000f620000000800 */
[-C--:B------:R-:W-:Y:S01]  /*6f40*/  LEA.HI.X.SX32 R169, R45, R37.reuse, 0x1, P4 ;  /* 0x000000252da97211 */ /* 0x080fe200020f0eff */
[----:B------:R-:W-:Y:S01]  /*6f50*/  IMAD R63, R63, 0x2, R64 ;  /* 0x000000023f3f7824 */ /* 0x000fe200078e0240 */
[----:B------:R-:W-:-:S03]  /*6f60*/  LEA.HI.X.SX32 R171, R44, R37, 0x1, P5 ;  /* 0x000000252cab7211 */ /* 0x000fc600028f0eff */
[----:B------:R2:W-:Y:S01]  /*6f70*/  STL.64 [R1+0x248], R168 ;  /* 0x000248a801007387 */ /* 0x0005e20000100a00 */
[C---:B------:R-:W-:Y:S01]  /*6f80*/  LEA R46, P5, R43.reuse, R148, 0x1 ;  /* 0x000000942b2e7211 */ /* 0x040fe200078a08ff */
[----:B------:R-:W1:Y:S01]  /*6f90*/  LDC R59, c[0x0][0x3d8] ;  /* 0x0000f600ff3b7b82 */ /* 0x000e620000000800 */
[----:B------:R-:W-:Y:S02]  /*6fa0*/  LEA R62, R62, R63, 0x1 ;  /* 0x0000003f3e3e7211 */ /* 0x000fe400078e08ff */
[----:B------:R-:W-:-:S05]  /*6fb0*/  LEA.HI.X.SX32 R47, R43, R37, 0x1, P5 ;  /* 0x000000252b2f7211 */ /* 0x000fca00028f0eff */
[----:B------:R-:W1:Y:S01]  /*6fc0*/  LDC R60, c[0x0][0x3d8] ;  /* 0x0000f600ff3c7b82 */ /* 0x000e620000000800 */
[----:B--2---:R-:W-:-:S04]  /*6fd0*/  LEA R168, P4, R11, R148, 0x1 ;  /* 0x000000940ba87211 */ /* 0x004fc800078808ff */
[----:B------:R-:W-:Y:S01]  /*6fe0*/  LEA.HI.X.SX32 R169, R11, R37, 0x1, P4 ;  /* 0x000000250ba97211 */ /* 0x000fe200020f0eff */
[----:B------:R-:W-:Y:S01]  /*6ff0*/  STL.64 [R1+0x268], R170 ;  /* 0x000268aa01007387 */ /* 0x000fe20000100a00 */
[----:B------:R-:W-:Y:S01]  /*7000*/  IMAD R11, R48, 0x2, R62 ;  /* 0x00000002300b7824 */ /* 0x000fe200078e023e */
[----:B------:R-:W2:Y:S02]  /*7010*/  LDC R61, c[0x0][0x3d8] ;  /* 0x0000f600ff3d7b82 */ /* 0x000ea40000000800 */
[----:B------:R3:W-:Y:S01]  /*7020*/  STL.64 [R1+0x240], R168 ;  /* 0x000240a801007387 */ /* 0x0007e20000100a00 */
[----:B------:R-:W-:-:S03]  /*7030*/  LEA R44, P4, R39, R148, 0x1 ;  /* 0x00000094272c7211 */ /* 0x000fc600078808ff */
[----:B------:R4:W-:Y:S01]  /*7040*/  STL.64 [R1+0x238], R46 ;  /* 0x0002382e01007387 */ /* 0x0009e20000100a00 */
[----:B0-----:R-:W-:Y:S01]  /*7050*/  IMAD R58, R58, 0x2, R11 ;  /* 0x000000023a3a7824 */ /* 0x001fe200078e020b */
[----:B------:R-:W-:Y:S01]  /*7060*/  LEA.HI.X.SX32 R45, R39, R37, 0x1, P4 ;  /* 0x00000025272d7211 */ /* 0x000fe200020f0eff */
[----:B------:R-:W0:Y:S01]  /*7070*/  LDC R65, c[0x0][0x3d8] ;  /* 0x0000f600ff417b82 */ /* 0x000e220000000800 */
[----:B---3--:R-:W-:Y:S02]  /*7080*/  LEA R168, P6, R42, R148, 0x1 ;  /* 0x000000942aa87211 */ /* 0x008fe400078c08ff */
[----:B------:R-:W-:-:S05]  /*7090*/  LEA.HI R141, R141, R36, RZ, 0x1f ;  /* 0x000000248d8d7211 */ /* 0x000fca00078ff8ff */
[----:B------:R-:W3:Y:S01]  /*70a0*/  LDC R67, c[0x0][0x3d8] ;  /* 0x0000f600ff437b82 */ /* 0x000ee20000000800 */
[CC--:B----4-:R-:W-:Y:S02]  /*70b0*/  LEA R46, P5, R41.reuse, R148.reuse, 0x1 ;  /* 0x00000094292e7211 */ /* 0x0d0fe400078a08ff */
[-C--:B------:R-:W-:Y:S02]  /*70c0*/  LEA.HI.X.SX32 R169, R42, R37.reuse, 0x1, P6 ;  /* 0x000000252aa97211 */ /* 0x080fe400030f0eff */
[-C--:B------:R-:W-:Y:S01]  /*70d0*/  LEA.HI.X.SX32 R47, R41, R37.reuse, 0x1, P5 ;  /* 0x00000025292f7211 */ /* 0x080fe200028f0eff */
[----:B------:R-:W-:Y:S01]  /*70e0*/  IMAD R56, R56, 0x2, R58 ;  /* 0x0000000238387824 */ /* 0x000fe200078e023a */
[C---:B------:R-:W-:Y:S01]  /*70f0*/  LEA R42, P5, R40.reuse, R148, 0x1 ;  /* 0x00000094282a7211 */ /* 0x040fe200078a08ff */
[----:B------:R-:W-:Y:S01]  /*7100*/  STL.64 [R1+0x220], R168 ;  /* 0x000220a801007387 */ /* 0x000fe20000100a00 */
[----:B------:R-:W4:Y:S02]  /*7110*/  LDC R68, c[0x0][0x3d8] ;  /* 0x0000f600ff447b82 */ /* 0x000f240000000800 */
[----:B------:R-:W-:Y:S01]  /*7120*/  LEA.HI.X.SX32 R43, R40, R37, 0x1, P5 ;  /* 0x00000025282b7211 */ /* 0x000fe200028f0eff */
[----:B------:R1:W-:Y:S01]  /*7130*/  STL.64 [R1+0x230], R46 ;  /* 0x0002302e01007387 */ /* 0x0003e20000100a00 */
[----:B------:R-:W-:-:S03]  /*7140*/  LEA R55, R55, R56, 0x1 ;  /* 0x0000003837377211 */ /* 0x000fc600078e08ff */
[----:B------:R2:W-:Y:S01]  /*7150*/  STL.64 [R1+0x228], R44 ;  /* 0x0002282c01007387 */ /* 0x0005e20000100a00 */
[----:B------:R-:W-:Y:S01]  /*7160*/  LOP3.LUT R0, R174, 0x3f, RZ, 0xc0, !PT ;  /* 0x0000003fae007812 */ /* 0x000fe200078ec0ff */
[----:B------:R-:W0:Y:S02]  /*7170*/  LDC R69, c[0x0][0x3d8] ;  /* 0x0000f600ff457b82 */ /* 0x000e240000000800 */
[----:B------:R5:W-:Y:S01]  /*7180*/  STL.64 [R1+0x218], R42 ;  /* 0x0002182a01007387 */ /* 0x000be20000100a00 */
[----:B-1----:R-:W-:-:S05]  /*7190*/  LEA R46, P6, R38, R148, 0x1 ;  /* 0x00000094262e7211 */ /* 0x002fca00078c08ff */
[----:B------:R-:W1:Y:S01]  /*71a0*/  LDC R144, c[0x0][0x3d8] ;  /* 0x0000f600ff907b82 */ /* 0x000e620000000800 */
[CC--:B--2---:R-:W-:Y:S02]  /*71b0*/  LEA R44, P5, R5.reuse, R148.reuse, 0x1 ;  /* 0x00000094052c7211 */ /* 0x0c4fe400078a08ff */
[-C--:B------:R-:W-:Y:S02]  /*71c0*/  LEA.HI.X.SX32 R47, R38, R37.reuse, 0x1, P6 ;  /* 0x00000025262f7211 */ /* 0x080fe400030f0eff */
[-C--:B------:R-:W-:Y:S01]  /*71d0*/  LEA.HI.X.SX32 R45, R5, R37.reuse, 0x1, P5 ;  /* 0x00000025052d7211 */ /* 0x080fe200028f0eff */
[----:B------:R-:W-:Y:S01]  /*71e0*/  IMAD R5, R49, 0x2, R55 ;  /* 0x0000000231057824 */ /* 0x000fe200078e0237 */
[-C--:B-----5:R-:W-:Y:S01]  /*71f0*/  LEA R42, P4, R34, R148.reuse, 0x1 ;  /* 0x00000094222a7211 */ /* 0x0a0fe200078808ff */
[----:B------:R-:W2:Y:S01]  /*7200*/  LDC R145, c[0x0][0x3d8] ;  /* 0x0000f600ff917b82 */ /* 0x000ea20000000800 */
[CC--:B------:R-:W-:Y:S01]  /*7210*/  LEA R38, P5, R35.reuse, R148.reuse, 0x1 ;  /* 0x0000009423267211 */ /* 0x0c0fe200078a08ff */
[----:B------:R-:W-:Y:S01]  /*7220*/  IMAD R54, R54, 0x2, R5 ;  /* 0x0000000236367824 */ /* 0x000fe200078e0205 */
[-C--:B------:R-:W-:Y:S01]  /*7230*/  LEA.HI.X.SX32 R43, R34, R37.reuse, 0x1, P4 ;  /* 0x00000025222b7211 */ /* 0x080fe200020f0eff */
[----:B------:R-:W-:Y:S01]  /*7240*/  STL.64 [R1+0x200], R46 ;  /* 0x0002002e01007387 */ /* 0x000fe20000100a00 */
[-C--:B------:R-:W-:Y:S01]  /*7250*/  LEA.HI.X.SX32 R39, R35, R37.reuse, 0x1, P5 ;  /* 0x0000002523277211 */ /* 0x080fe200028f0eff */
[----:B------:R-:W-:Y:S01]  /*7260*/  IMAD R50, R50, 0x2, R54 ;  /* 0x0000000232327824 */ /* 0x000fe200078e0236 */
[C---:B------:R-:W-:Y:S01]  /*7270*/  LEA R40, P5, R32.reuse, R148, 0x1 ;  /* 0x0000009420287211 */ /* 0x040fe200078a08ff */
[----:B------:R-:W-:Y:S04]  /*7280*/  STL.64 [R1+0x210], R44 ;  /* 0x0002102c01007387 */ /* 0x000fe80000100a00 */
[----:B------:R-:W5:Y:S02]  /*7290*/  FENCE.VIEW.ASYNC.S ;  /* 0x00000000000073c6 */ /* 0x000f640000000000 */
[----:B-----5:R0:W5:Y:S02]  /*72a0*/  @!UP2 SYNCS.EXCH.64 URZ, [UR6+0x10000], UR14 ;  /* 0x0100000e06ffa5b2 */ /* 0x0201640008000100 */
[----:B------:R3:W-:Y:S01]  /*72b0*/  STL.64 [R1+0x208], R42 ;  /* 0x0002082a01007387 */ /* 0x0007e20000100a00 */
[----:B------:R-:W-:-:S03]  /*72c0*/  LEA.HI.X.SX32 R41, R32, R37, 0x1, P5 ;  /* 0x0000002520297211 */ /* 0x000fc600028f0eff */
[----:B------:R0:W-:Y:S01]  /*72d0*/  STL.64 [R1+0x1f8], R38 ;  /* 0x0001f82601007387 */ /* 0x0001e20000100a00 */
[----:B------:R-:W-:Y:S02]  /*72e0*/  LEA R34, P5, R31, R148, 0x1 ;  /* 0x000000941f227211 */ /* 0x000fe400078a08ff */
[----:B------:R-:W-:Y:S02]  /*72f0*/  LEA R48, R51, R50, 0x1 ;  /* 0x0000003233307211 */ /* 0x000fe400078e08ff */
[-C--:B---3--:R-:W-:Y:S02]  /*7300*/  LEA R42, P6, R33, R148.reuse, 0x1 ;  /* 0x00000094212a7211 */ /* 0x088fe400078c08ff */
[----:B0-----:R-:W-:Y:S02]  /*7310*/  LEA R38, P4, R9, R148, 0x1 ;  /* 0x0000009409267211 */ /* 0x001fe400078808ff */
[-C--:B------:R-:W-:Y:S02]  /*7320*/  LEA.HI.X.SX32 R43, R33, R37.reuse, 0x1, P6 ;  /* 0x00000025212b7211 */ /* 0x080fe400030f0eff */
[-C--:B------:R-:W-:Y:S01]  /*7330*/  LEA.HI.X.SX32 R39, R9, R37.reuse, 0x1, P4 ;  /* 0x0000002509277211 */ /* 0x080fe200020f0eff */
[----:B------:R-:W-:Y:S01]  /*7340*/  IMAD R9, R52, 0x2, R48 ;  /* 0x0000000234097824 */ /* 0x000fe200078e0230 */
[----:B------:R-:W-:Y:S01]  /*7350*/  LEA.HI.X.SX32 R35, R31, R37, 0x1, P5 ;  /* 0x000000251f237211 */ /* 0x000fe200028f0eff */
[----:B------:R-:W-:Y:S01]  /*7360*/  STL.64 [R1+0x1e0], R42 ;  /* 0x0001e02a01007387 */ /* 0x000fe20000100a00 */
[----:B------:R-:W-:Y:S01]  /*7370*/  LOP3.LUT R36, R174, 0x10, RZ, 0xc0, !PT ;  /* 0x00000010ae247812 */ /* 0x000fe200078ec0ff */
[----:B------:R-:W-:-:S02]  /*7380*/  IMAD R47, R53, 0x2, R9 ;  /* 0x00000002352f7824 */ /* 0x000fc400078e0209 */
[----:B------:R-:W-:Y:S01]  /*7390*/  STL.64 [R1+0x1f0], R40 ;  /* 0x0001f02801007387 */ /* 0x000fe20000100a00 */
[----:B------:R-:W-:-:S03]  /*73a0*/  LEA R32, P4, R10, R148, 0x1 ;  /* 0x000000940a207211 */ /* 0x000fc600078808ff */
[----:B------:R0:W-:Y:S04]  /*73b0*/  STL.64 [R1+0x1e8], R38 ;  /* 0x0001e82601007387 */ /* 0x0001e80000100a00 */
[----:B------:R3:W-:Y:S01]  /*73c0*/  STL.64 [R1+0x1d8], R34 ;  /* 0x0001d82201007387 */ /* 0x0007e20000100a00 */
[----:B------:R-:W-:Y:S01]  /*73d0*/  IMAD R46, R57, 0x2, R47 ;  /* 0x00000002392e7824 */ /* 0x000fe200078e022f */
[----:B------:R-:W-:Y:S02]  /*73e0*/  LEA.HI.X.SX32 R33, R10, R37, 0x1, P4 ;  /* 0x000000250a217211 */ /* 0x000fe400020f0eff */
[-C--:B0-----:R-:W-:Y:S02]  /*73f0*/  LEA R38, P6, R30, R148.reuse, 0x1 ;  /* 0x000000941e267211 */ /* 0x081fe400078c08ff */
[----:B---3--:R-:W-:-:S02]  /*7400*/  LEA R34, P5, R29, R148, 0x1 ;  /* 0x000000941d227211 */ /* 0x008fc400078a08ff */
[-C--:B------:R-:W-:Y:S01]  /*7410*/  LEA.HI.X.SX32 R39, R30, R37.reuse, 0x1, P6 ;  /* 0x000000251e277211 */ /* 0x080fe200030f0eff */
[----:B------:R-:W-:Y:S01]  /*7420*/  IMAD.SHL.U32 R36, R36, 0x2, RZ ;  /* 0x0000000224247824 */ /* 0x000fe200078e00ff */
[-C--:B------:R-:W-:Y:S02]  /*7430*/  LEA.HI.X.SX32 R35, R29, R37.reuse, 0x1, P5 ;  /* 0x000000251d237211 */ /* 0x080fe400028f0eff */
[----:B------:R-:W-:Y:S01]  /*7440*/  LEA R30, P5, R28, R148, 0x1 ;  /* 0x000000941c1e7211 */ /* 0x000fe200078a08ff */
[----:B------:R-:W-:Y:S01]  /*7450*/  STL.64 [R1+0x1c0], R38 ;  /* 0x0001c02601007387 */ /* 0x000fe20000100a00 */
[----:B------:R-:W-:Y:S01]  /*7460*/  LEA R45, R59, R46, 0x1 ;  /* 0x0000002e3b2d7211 */ /* 0x000fe200078e08ff */
[----:B------:R-:W-:Y:S01]  /*7470*/  VIADD R139, R36, 0x2 ;  /* 0x00000002248b7836 */ /* 0x000fe20000000000 */
[----:B------:R-:W-:Y:S01]  /*7480*/  LEA.HI.X.SX32 R31, R28, R37, 0x1, P5 ;  /* 0x000000251c1f7211 */ /* 0x000fe200028f0eff */
[----:B------:R0:W-:Y:S01]  /*7490*/  STL.64 [R1+0x1d0], R34 ;  /* 0x0001d02201007387 */ /* 0x0001e20000100a00 */
[----:B------:R-:W-:-:S03]  /*74a0*/  IADD3 R141, PT, PT, R172, R141, RZ ;  /* 0x0000008dac8d7210 */ /* 0x000fc60007ffe0ff */
[----:B------:R3:W-:Y:S01]  /*74b0*/  STL.64 [R1+0x1c8], R32 ;  /* 0x0001c82001007387 */ /* 0x0007e20000100a00 */
[----:B------:R-:W-:Y:S01]  /*74c0*/  IMAD R10, R60, 0x2, R45 ;  /* 0x000000023c0a7824 */ /* 0x000fe200078e022d */
[----:B------:R-:W-:Y:S01]  /*74d0*/  ISETP.GE.AND P3, PT, R141, R139, PT ;  /* 0x0000008b8d00720c */ /* 0x000fe20003f66270 */
[----:B------:R-:W-:Y:S01]  /*74e0*/  IMAD.SHL.U32 R0, R0, 0x2, RZ ;  /* 0x0000000200007824 */ /* 0x000fe200078e00ff */
[----:B------:R1:W-:Y:S01]  /*74f0*/  STL.64 [R1+0x1b8], R30 ;  /* 0x0001b81e01007387 */ /* 0x0003e20000100a00 */
[----:B------:R-:W2:Y:S01]  /*7500*/  LDC R139, c[0x0][0x3d8] ;  /* 0x0000f600ff8b7b82 */ /* 0x000ea20000000800 */
[-C--:B0-----:R-:W-:Y:S02]  /*7510*/  LEA R34, P6, R27, R148.reuse, 0x1 ;  /* 0x000000941b227211 */ /* 0x081fe400078c08ff */
[----:B---3--:R-:W-:Y:S01]  /*7520*/  LEA R32, P5, R26, R148, 0x1 ;  /* 0x000000941a207211 */ /* 0x008fe200078a08ff */
[----:B------:R-:W-:Y:S01]  /*7530*/  IMAD R43, R61, 0x2, R10 ;  /* 0x000000023d2b7824 */ /* 0x000fe200078e020a */
[----:B------:R-:W-:-:S02]  /*7540*/  LEA.HI.X.SX32 R35, R27, R37, 0x1, P6 ;  /* 0x000000251b237211 */ /* 0x000fc400030f0eff */
[-C--:B-1----:R-:W-:Y:S02]  /*7550*/  LEA R30, P4, R24, R148.reuse, 0x1 ;  /* 0x00000094181e7211 */ /* 0x082fe400078808ff */
[-C--:B------:R-:W-:Y:S02]  /*7560*/  LEA.HI.X.SX32 R33, R26, R37.reuse, 0x1, P5 ;  /* 0x000000251a217211 */ /* 0x080fe400028f0eff */
[C---:B------:R-:W-:Y:S02]  /*7570*/  LEA R28, P5, R25.reuse, R148, 0x1 ;  /* 0x00000094191c7211 */ /* 0x040fe400078a08ff */
[----:B------:R-:W-:Y:S02]  /*7580*/  LOP3.LUT R0, R0, 0x90, R142, 0x78, !PT ;  /* 0x0000009000007812 */ /* 0x000fe400078e788e */
[-C--:B------:R-:W-:Y:S01]  /*7590*/  LEA.HI.X.SX32 R31, R24, R37.reuse, 0x1, P4 ;  /* 0x00000025181f7211 */ /* 0x080fe200020f0eff */
[----:B------:R-:W0:Y:S01]  /*75a0*/  LDC R142, c[0x0][0x3d8] ;  /* 0x0000f600ff8e7b82 */ /* 0x000e220000000800 */
[----:B------:R-:W-:Y:S01]  /*75b0*/  LEA.HI.X.SX32 R29, R25, R37, 0x1, P5 ;  /* 0x00000025191d7211 */ /* 0x000fe200028f0eff */
[----:B------:R-:W-:Y:S01]  /*75c0*/  IMAD R44, R65, 0x2, R43 ;  /* 0x00000002412c7824 */ /* 0x000fe200078e022b */
[----:B------:R-:W-:Y:S04]  /*75d0*/  STL.64 [R1+0x1a0], R34 ;  /* 0x0001a02201007387 */ /* 0x000fe80000100a00 */
[----:B------:R-:W-:Y:S01]  /*75e0*/  STL.64 [R1+0x1b0], R32 ;  /* 0x0001b02001007387 */ /* 0x000fe20000100a00 */
[----:B------:R-:W-:-:S03]  /*75f0*/  LEA R42, R67, R44, 0x1 ;  /* 0x0000002c432a7211 */ /* 0x000fc600078e08ff */
[----:B------:R1:W-:Y:S01]  /*7600*/  STL.64 [R1+0x1a8], R30 ;  /* 0x0001a81e01007387 */ /* 0x0003e20000100a00 */
[----:B------:R-:W-:-:S03]  /*7610*/  LEA R26, P5, R22, R148, 0x1 ;  /* 0x00000094161a7211 */ /* 0x000fc600078a08ff */
[----:B------:R3:W-:Y:S01]  /*7620*/  STL.64 [R1+0x198], R28 ;  /* 0x0001981c01007387 */ /* 0x0007e20000100a00 */
[-C--:B------:R-:W-:Y:S02]  /*7630*/  LEA.HI.X.SX32 R27, R22, R37.reuse, 0x1, P5 ;  /* 0x00000025161b7211 */ /* 0x080fe400028f0eff */
[CC--:B-1----:R-:W-:Y:S02]  /*7640*/  LEA R30, P4, R8.reuse, R148.reuse, 0x1 ;  /* 0x00000094081e7211 */ /* 0x0c2fe400078808ff */
[C---:B---3--:R-:W-:Y:S02]  /*7650*/  LEA R28, P6, R23.reuse, R148, 0x1 ;  /* 0x00000094171c7211 */ /* 0x048fe400078c08ff */
[-C--:B------:R-:W-:Y:S01]  /*7660*/  LEA.HI.X.SX32 R31, R8, R37.reuse, 0x1, P4 ;  /* 0x00000025081f7211 */ /* 0x080fe200020f0eff */
[----:B----4-:R-:W-:Y:S01]  /*7670*/  IMAD R8, R68, 0x2, R42 ;  /* 0x0000000244087824 */ /* 0x010fe200078e022a */
[----:B------:R-:W-:-:S03]  /*7680*/  LEA.HI.X.SX32 R29, R23, R37, 0x1, P6 ;  /* 0x00000025171d7211 */ /* 0x000fc600030f0eff */
[----:B------:R-:W-:Y:S01]  /*7690*/  STL.64 [R1+0x190], R30 ;  /* 0x0001901e01007387 */ /* 0x000fe20000100a00 */
[----:B------:R-:W-:-:S03]  /*76a0*/  IMAD R39, R69, 0x2, R8 ;  /* 0x0000000245277824 */ /* 0x000fc600078e0208 */
[----:B------:R1:W-:Y:S01]  /*76b0*/  STL.64 [R1+0x180], R28 ;  /* 0x0001801c01007387 */ /* 0x0003e20000100a00 */
[----:B--2---:R-:W-:-:S03]  /*76c0*/  IMAD R40, R139, 0x2, R39 ;  /* 0x000000028b287824 */ /* 0x004fc600078e0227 */
[----:B------:R2:W-:Y:S01]  /*76d0*/  STL.64 [R1+0x188], R26 ;  /* 0x0001881a01007387 */ /* 0x0005e20000100a00 */
[-C--:B------:R-:W-:Y:S02]  /*76e0*/  LEA R22, P6, R19, R148.reuse, 0x1 ;  /* 0x0000009413167211 */ /* 0x080fe400078c08ff */
[CC--:B-1----:R-:W-:Y:S02]  /*76f0*/  LEA R28, P4, R20.reuse, R148.reuse, 0x1 ;  /* 0x00000094141c7211 */ /* 0x0c2fe400078808ff */
[CC--:B--2---:R-:W-:Y:S02]  /*7700*/  LEA R26, P5, R21.reuse, R148.reuse, 0x1 ;  /* 0x00000094151a7211 */ /* 0x0c4fe400078a08ff */
[-C--:B------:R-:W-:Y:S02]  /*7710*/  LEA.HI.X.SX32 R29, R20, R37.reuse, 0x1, P4 ;  /* 0x00000025141d7211 */ /* 0x080fe400020f0eff */
[----:B------:R-:W-:Y:S02]  /*7720*/  LEA.HI.X.SX32 R27, R21, R37, 0x1, P5 ;  /* 0x00000025151b7211 */ /* 0x000fe400028f0eff */
[----:B------:R-:W-:-:S02]  /*7730*/  LEA R20, P5, R4, R148, 0x1 ;  /* 0x0000009404147211 */ /* 0x000fc400078a08ff */
[----:B------:R-:W-:Y:S02]  /*7740*/  LEA R24, P4, R131, R148, 0x1 ;  /* 0x0000009483187211 */ /* 0x000fe400078808ff */
[----:B0-----:R-:W-:Y:S02]  /*7750*/  LEA R38, R142, R40, 0x1 ;  /* 0x000000288e267211 */ /* 0x001fe400078e08ff */
[-C--:B------:R-:W-:Y:S01]  /*7760*/  LEA.HI.X.SX32 R23, R19, R37.reuse, 0x1, P6 ;  /* 0x0000002513177211 */ /* 0x080fe200030f0eff */
[----:B------:R-:W-:Y:S01]  /*7770*/  STL.64 [R1+0x178], R28 ;  /* 0x0001781c01007387 */ /* 0x000fe20000100a00 */
[----:B------:R-:W-:Y:S01]  /*7780*/  LEA.HI.X.SX32 R21, R4, R37, 0x1, P5 ;  /* 0x0000002504157211 */ /* 0x000fe200028f0eff */
[----:B------:R-:W-:Y:S02]  /*7790*/  IMAD R4, R144, 0x2, R38 ;  /* 0x0000000290047824 */ /* 0x000fe400078e0226 */
[----:B------:R-:W-:Y:S04]  /*77a0*/  STL.64 [R1+0x170], R26 ;  /* 0x0001701a01007387 */ /* 0x000fe80000100a00 */
[----:B------:R-:W-:Y:S01]  /*77b0*/  STL [R1+0x168], R24 ;  /* 0x0001681801007387 */ /* 0x000fe20000100800 */
[----:B------:R-:W-:-:S03]  /*77c0*/  IMAD R41, R143, 0x2, R4 ;  /* 0x000000028f297824 */ /* 0x000fc600078e0204 */
[----:B------:R0:W-:Y:S04]  /*77d0*/  STL.64 [R1+0x160], R22 ;  /* 0x0001601601007387 */ /* 0x0001e80000100a00 */
[----:B------:R1:W-:Y:S01]  /*77e0*/  STL.64 [R1+0x140], R20 ;  /* 0x0001401401007387 */ /* 0x0003e20000100a00 */
[----:B------:R-:W-:Y:S01]  /*77f0*/  IMAD R49, R145, 0x2, R41 ;  /* 0x0000000291317824 */ /* 0x000fe200078e0229 */
[CC--:B0-----:R-:W-:Y:S02]  /*7800*/  LEA R22, P6, R17.reuse, R148.reuse, 0x1 ;  /* 0x0000009411167211 */ /* 0x0c1fe400078c08ff */
[----:B-1----:R-:W-:Y:S02]  /*7810*/  LEA R20, P5, R18, R148, 0x1 ;  /* 0x0000009412147211 */ /* 0x002fe400078a08ff */
[----:B------:R-:W-:-:S02]  /*7820*/  LEA.HI.X.SX32 R23, R17, R37, 0x1, P6 ;  /* 0x0000002511177211 */ /* 0x000fc400030f0eff */
[----:B------:R-:W-:-:S03]  /*7830*/  LEA.HI.X.SX32 R21, R18, R37, 0x1, P5 ;  /* 0x0000002512157211 */ /* 0x000fc600028f0eff */
[----:B------:R0:W-:Y:S01]  /*7840*/  STL.64 [R1+0x120], R22 ;  /* 0x0001201601007387 */ /* 0x0001e20000100a00 */
[----:B------:R-:W-:-:S03]  /*7850*/  LEA R52, R146, R49, 0x1 ;  /* 0x0000003192347211 */ /* 0x000fc600078e08ff */
[----:B------:R1:W-:Y:S01]  /*7860*/  STL.64 [R1+0x100], R20 ;  /* 0x0001001401007387 */ /* 0x0003e20000100a00 */
[CC--:B0-----:R-:W-:Y:S02]  /*7870*/  LEA R22, P6, R16.reuse, R148.reuse, 0x1 ;  /* 0x0000009410167211 */ /* 0x0c1fe400078c08ff */
[CC--:B-1----:R-:W-:Y:S02]  /*7880*/  LEA R20, P5, R7.reuse, R148.reuse, 0x1 ;  /* 0x0000009407147211 */ /* 0x0c2fe400078a08ff */
[-C--:B------:R-:W-:Y:S02]  /*7890*/  LEA.HI.X.SX32 R23, R16, R37.reuse, 0x1, P6 ;  /* 0x0000002510177211 */ /* 0x080fe400030f0eff */
[-C--:B------:R-:W-:Y:S01]  /*78a0*/  LEA.HI.X.SX32 R21, R7, R37.reuse, 0x1, P5 ;  /* 0x0000002507157211 */ /* 0x080fe200028f0eff */
[----:B------:R-:W-:Y:S01]  /*78b0*/  IMAD R7, R147, 0x2, R52 ;  /* 0x0000000293077824 */ /* 0x000fe200078e0234 */
[-C--:B------:R-:W-:Y:S02]  /*78c0*/  LEA R16, P5, R15, R148.reuse, 0x1 ;  /* 0x000000940f107211 */ /* 0x080fe400078a08ff */
[----:B------:R-:W-:Y:S01]  /*78d0*/  LEA R18, P6, R14, R148, 0x1 ;  /* 0x000000940e127211 */ /* 0x000fe200078c08ff */
[----:B------:R-:W-:Y:S01]  /*78e0*/  IMAD R51, R149, 0x2, R7 ;  /* 0x0000000295337824 */ /* 0x000fe200078e0207 */
[----:B------:R-:W-:-:S02]  /*78f0*/  LEA.HI.X.SX32 R17, R15, R37, 0x1, P5 ;  /* 0x000000250f117211 */ /* 0x000fc400028f0eff */
[----:B------:R-:W-:Y:S01]  /*7900*/  LEA.HI.X.SX32 R19, R14, R37, 0x1, P6 ;  /* 0x000000250e137211 */ /* 0x000fe200030f0eff */
[----:B------:R-:W-:Y:S01]  /*7910*/  IMAD R53, R150, 0x2, R51 ;  /* 0x0000000296357824 */ /* 0x000fe200078e0233 */
[----:B------:R-:W-:Y:S04]  /*7920*/  STL.64 [R1+0xe0], R22 ;  /* 0x0000e01601007387 */ /* 0x000fe80000100a00 */
[----:B------:R-:W-:Y:S01]  /*7930*/  STL.64 [R1+0xc0], R20 ;  /* 0x0000c01401007387 */ /* 0x000fe20000100a00 */
[----:B------:R-:W-:-:S03]  /*7940*/  LEA R57, R151, R53, 0x1 ;  /* 0x0000003597397211 */ /* 0x000fc600078e08ff */
[----:B------:R-:W-:Y:S04]  /*7950*/  STL.64 [R1+0x80], R16 ;  /* 0x0000801001007387 */ /* 0x000fe80000100a00 */
[----:B------:R0:W-:Y:S02]  /*7960*/  STL.64 [R1+0xa0], R18 ;  /* 0x0000a01201007387 */ /* 0x0001e40000100a00 */
[----:B0-----:R-:W-:-:S04]  /*7970*/  LEA R18, P5, R6, R148, 0x1 ;  /* 0x0000009406127211 */ /* 0x001fc800078a08ff */
[----:B------:R-:W-:Y:S01]  /*7980*/  LEA.HI.X.SX32 R19, R6, R37, 0x1, P5 ;  /* 0x0000002506137211 */ /* 0x000fe200028f0eff */
[----:B------:R-:W-:Y:S01]  /*7990*/  IMAD R6, R152, 0x2, R57 ;  /* 0x0000000298067824 */ /* 0x000fe200078e0239 */
[----:B------:R-:W-:-:S03]  /*79a0*/  LEA R16, P6, R13, R148, 0x1 ;  /* 0x000000940d107211 */ /* 0x000fc600078c08ff */
[----:B------:R-:W-:Y:S01]  /*79b0*/  IMAD R59, R153, 0x2, R6 ;  /* 0x00000002993b7824 */ /* 0x000fe200078e0206 */
[-C--:B------:R-:W-:Y:S02]  /*79c0*/  LEA R14, P5, R12, R148.reuse, 0x1 ;  /* 0x000000940c0e7211 */ /* 0x080fe400078a08ff */
[-C--:B------:R-:W-:Y:S01]  /*79d0*/  LEA.HI.X.SX32 R17, R13, R37.reuse, 0x1, P6 ;  /* 0x000000250d117211 */ /* 0x080fe200030f0eff */
[----:B------:R-:W-:Y:S01]  /*79e0*/  IMAD R60, R154, 0x2, R59 ;  /* 0x000000029a3c7824 */ /* 0x000fe200078e023b */
[-C--:B------:R-:W-:Y:S02]  /*79f0*/  LEA.HI.X.SX32 R15, R12, R37.reuse, 0x1, P5 ;  /* 0x000000250c0f7211 */ /* 0x080fe400028f0eff */
[----:B------:R-:W-:Y:S01]  /*7a00*/  LEA R234, P5, R5, R148, 0x1 ;  /* 0x0000009405ea7211 */ /* 0x000fe200078a08ff */
[----:B------:R0:W-:Y:S01]  /*7a10*/  STL.64 [R1+0x60], R16 ;  /* 0x0000601001007387 */ /* 0x0001e20000100a00 */
[----:B------:R-:W-:Y:S02]  /*7a20*/  LEA R61, R155, R60, 0x1 ;  /* 0x0000003c9b3d7211 */ /* 0x000fe400078e08ff */
[----:B------:R-:W-:-:S03]  /*7a30*/  LEA.HI.X.SX32 R235, R5, R37, 0x1, P5 ;  /* 0x0000002505eb7211 */ /* 0x000fc600028f0eff */
[----:B------:R-:W-:Y:S01]  /*7a40*/  IMAD R5, R157, 0x2, R61 ;  /* 0x000000029d057824 */ /* 0x000fe200078e023d */
[----:B0-----:R-:W-:-:S03]  /*7a50*/  LEA R16, P6, R3, R148, 0x1 ;  /* 0x0000009403107211 */ /* 0x001fc600078c08ff */
[----:B------:R-:W-:Y:S01]  /*7a60*/  IMAD R65, R156, 0x2, R5 ;  /* 0x000000029c417824 */ /* 0x000fe200078e0205 */
[-C--:B------:R-:W-:Y:S02]  /*7a70*/  LEA.HI.X.SX32 R17, R3, R37.reuse, 0x1, P6 ;  /* 0x0000002503117211 */ /* 0x080fe400030f0eff */
[CC--:B------:R-:W-:Y:S01]  /*7a80*/  LEA R244, P6, R11.reuse, R148.reuse, 0x1 ;  /* 0x000000940bf47211 */ /* 0x0c0fe200078c08ff */
[----:B------:R0:W-:Y:S01]  /*7a90*/  STL.64 [R1+0x40], R18 ;  /* 0x0000401201007387 */ /* 0x0001e20000100a00 */
[-C--:B------:R-:W-:Y:S01]  /*7aa0*/  LEA R218, P5, R10, R148.reuse, 0x1 ;  /* 0x000000940ada7211 */ /* 0x080fe200078a08ff */
[----:B------:R-:W-:Y:S01]  /*7ab0*/  IMAD R67, R158, 0x2, R65 ;  /* 0x000000029e437824 */ /* 0x000fe200078e0241 */
[----:B------:R-:W-:Y:S01]  /*7ac0*/  LEA.HI.X.SX32 R245, R11, R37, 0x1, P6 ;  /* 0x000000250bf57211 */ /* 0x000fe200030f0eff */
[----:B------:R0:W-:Y:S01]  /*7ad0*/  STL.64 [R1+0x20], R16 ;  /* 0x0000201001007387 */ /* 0x0001e20000100a00 */
[----:B------:R-:W-:-:S03]  /*7ae0*/  LEA R226, P6, R9, R148, 0x1 ;  /* 0x0000009409e27211 */ /* 0x000fc600078c08ff */
[----:B------:R0:W-:Y:S01]  /*7af0*/  STL.64 [R1], R14 ;  /* 0x0000000e01007387 */ /* 0x0001e20000100a00 */
[----:B------:R-:W-:Y:S02]  /*7b00*/  ISETP.EQ.U32.AND P2, PT, RZ, UR5, P1 ;  /* 0x00000005ff007c0c */ /* 0x000fe40008f42070 */
[-C--:B------:R-:W-:Y:S02]  /*7b10*/  LEA.HI.X.SX32 R227, R9, R37.reuse, 0x1, P6 ;  /* 0x0000002509e37211 */ /* 0x080fe400030f0eff */
[----:B------:R-:W-:Y:S02]  /*7b20*/  LEA.HI.X.SX32 R219, R10, R37, 0x1, P5 ;  /* 0x000000250adb7211 */ /* 0x000fe400028f0eff */
[-C--:B------:R-:W-:Y:S02]  /*7b30*/  LEA R210, P5, R8, R148.reuse, 0x1 ;  /* 0x0000009408d27211 */ /* 0x080fe400078a08ff */
[----:B------:R-:W-:Y:S02]  /*7b40*/  LEA R202, P6, R4, R148, 0x1 ;  /* 0x0000009404ca7211 */ /* 0x000fe400078c08ff */
[----:B------:R-:W-:-:S02]  /*7b50*/  LEA R68, R159, R67, 0x1 ;  /* 0x000000439f447211 */ /* 0x000fc400078e08ff */
[-C--:B------:R-:W-:Y:S02]  /*7b60*/  LEA.HI.X.SX32 R211, R8, R37.reuse, 0x1, P5 ;  /* 0x0000002508d37211 */ /* 0x080fe400028f0eff */
[-C--:B------:R-:W-:Y:S01]  /*7b70*/  LEA.HI.X.SX32 R203, R4, R37.reuse, 0x1, P6 ;  /* 0x0000002504cb7211 */ /* 0x080fe200030f0eff */
[----:B------:R-:W-:Y:S01]  /*7b80*/  IMAD R4, R160, 0x2, R68 ;  /* 0x00000002a0047824 */ /* 0x000fe200078e0244 */
[CC--:B------:R-:W-:Y:S02]  /*7b90*/  LEA R194, P5, R7.reuse, R148.reuse, 0x1 ;  /* 0x0000009407c27211 */ /* 0x0c0fe400078a08ff */
[CC--:B------:R-:W-:Y:S02]  /*7ba0*/  LEA R186, P6, R6.reuse, R148.reuse, 0x1 ;  /* 0x0000009406ba7211 */ /* 0x0c0fe400078c08ff */
[-C--:B------:R-:W-:Y:S02]  /*7bb0*/  LEA.HI.X.SX32 R195, R7, R37.reuse, 0x1, P5 ;  /* 0x0000002507c37211 */ /* 0x080fe400028f0eff */
[----:B------:R-:W-:Y:S01]  /*7bc0*/  LEA.HI.X.SX32 R187, R6, R37, 0x1, P6 ;  /* 0x0000002506bb7211 */ /* 0x000fe200030f0eff */
[----:B------:R-:W-:Y:S01]  /*7bd0*/  UIADD3 UR9, UPT, UPT, UR7, 0x100000, URZ ;  /* 0x0010000007097890 */ /* 0x000fe2000fffe0ff */
[----:B------:R-:W-:-:S02]  /*7be0*/  LEA R178, P5, R5, R148, 0x1 ;  /* 0x0000009405b27211 */ /* 0x000fc400078a08ff */
[----:B------:R-:W-:Y:S01]  /*7bf0*/  LEA R170, P6, R4, R148, 0x1 ;  /* 0x0000009404aa7211 */ /* 0x000fe200078c08ff */
[----:B------:R-:W-:Y:S01]  /*7c00*/  VIADD R2, R2, 0x10000 ;  /* 0x0001000002027836 */ /* 0x000fe20000000000 */
[----:B------:R-:W-:Y:S01]  /*7c10*/  PRMT R133, RZ, 0x7610, R133 ;  /* 0x00007610ff857816 */ /* 0x000fe20000000085 */
[----:B------:R-:W-:Y:S01]  /*7c20*/  IMAD R69, R161, 0x2, R4 ;  /* 0x00000002a1457824 */ /* 0x000fe200078e0204 */
[----:B------:R-:W-:Y:S02]  /*7c30*/  PRMT R130, RZ, 0x7610, R130 ;  /* 0x00007610ff827816 */ /* 0x000fe40000000082 */
[----:B------:R-:W-:Y:S02]  /*7c40*/  PRMT R129, RZ, 0x7610, R129 ;  /* 0x00007610ff817816 */ /* 0x000fe40000000081 */
[----:B------:R-:W-:Y:S02]  /*7c50*/  PRMT R128, RZ, 0x7610, R128 ;  /* 0x00007610ff807816 */ /* 0x000fe40000000080 */
[----:B------:R-:W-:-:S02]  /*7c60*/  PRMT R126, RZ, 0x7610, R126 ;  /* 0x00007610ff7e7816 */ /* 0x000fc4000000007e */
[----:B------:R-:W-:Y:S02]  /*7c70*/  PRMT R122, RZ, 0x7610, R122 ;  /* 0x00007610ff7a7816 */ /* 0x000fe4000000007a */
[----:B------:R-:W-:Y:S02]  /*7c80*/  PRMT R121, RZ, 0x7610, R121 ;  /* 0x00007610ff797816 */ /* 0x000fe40000000079 */
        /* <DEDUP_REMOVED lines=23> */
[----:B------:R-:W-:Y:S02]  /*7e00*/  IADD3 R138, PT, PT, R36, 0x3, RZ ;  /* 0x00000003248a7810 */ /* 0x000fe40007ffe0ff */
[-C--:B------:R-:W-:Y:S02]  /*7e10*/  LEA.HI.X.SX32 R179, R5, R37.reuse, 0x1, P5 ;  /* 0x0000002505b37211 */ /* 0x080fe400028f0eff */
[----:B------:R-:W-:Y:S01]  /*7e20*/  LEA.HI.X.SX32 R171, R4, R37, 0x1, P6 ;  /* 0x0000002504ab7211 */ /* 0x000fe200030f0eff */
[----:B-----5:R-:W-:Y:S06]  /*7e30*/  BAR.SYNC.DEFER_BLOCKING 0x0 ;  /* 0x0000000000007b1d */ /* 0x020fec0000010000 */
[----:B0-----:R-:W-:Y:S05]  /*7e40*/  @!P2 BRA `(.L_x_6) ;  /* 0x00000004006ca947 */ /* 0x001fea0003800000 */
[----:B------:R-:W-:Y:S01]  /*7e50*/  USHF.R.U32.HI UR24, URZ, 0x4, UR6 ;  /* 0x00000004ff187899 */ /* 0x000fe20008011606 */
[----:B------:R-:W-:Y:S01]  /*7e60*/  IMAD.MOV.U32 R3, RZ, RZ, RZ ;  /* 0x000000ffff037224 */ /* 0x000fe200078e00ff */
[----:B------:R-:W-:Y:S02]  /*7e70*/  UIADD3 UR16, UPT, UPT, UR6, 0x8000, URZ ;  /* 0x0000800006107890 */ /* 0x000fe4000fffe0ff */
[----:B------:R-:W-:Y:S02]  /*7e80*/  USGXT.U32 UR24, UR24, 0xe ;  /* 0x0000000e1818789a */ /* 0x000fe40008000000 */
[----:B------:R-:W-:Y:S02]  /*7e90*/  USHF.R.U32.HI UR16, URZ, 0x4, UR16 ;  /* 0x00000004ff107899 */ /* 0x000fe40008011610 */
[----:B------:R-:W-:Y:S02]  /*7ea0*/  UIADD3 UR60, UP2, UPT, UR24, 0x80, URZ ;  /* 0x00000080183c7890 */ /* 0x000fe4000ff5e0ff */
[----:B------:R-:W-:Y:S01]  /*7eb0*/  USGXT.U32 UR30, UR16, 0xe ;  /* 0x0000000e101e789a */ /* 0x000fe20008000000 */
[----:B------:R-:W-:Y:S01]  /*7ec0*/  UMOV UR14, URZ ;  /* 0x000000ff000e7c82 */ /* 0x000fe20008000000 */
[----:B------:R-:W-:Y:S01]  /*7ed0*/  UMOV UR15, URZ ;  /* 0x000000ff000f7c82 */ /* 0x000fe20008000000 */
[----:B------:R-:W-:-:S02]  /*7ee0*/  UIADD3.X UR61, UPT, UPT, UR14, 0x40004040, URZ, UP2, !UPT ;  /* 0x400040400e3d7890 */ /* 0x000fc400097fe4ff */
[----:B------:R-:W-:Y:S01]  /*7ef0*/  UIADD3 UR20, UP2, UPT, UR30, 0x2, URZ ;  /* 0x000000021e147890 */ /* 0x000fe2000ff5e0ff */
[----:B------:R-:W-:-:S03]  /*7f00*/  ELECT P5, URZ, PT ;  /* 0x0000000000ff782f */ /* 0x000fc600038a0000 */
[----:B------:R-:W-:Y:S02]  /*7f10*/  UIADD3.X UR21, UPT, UPT, UR15, 0x40004040, URZ, UP2, !UPT ;  /* 0x400040400f157890 */ /* 0x000fe400097fe4ff */
[----:B------:R-:W-:Y:S02]  /*7f20*/  UIADD3.64 UR64, UPT, UPT, UR60, 0x80, URZ ;  /* 0x000000803c407897 */ /* 0x000fe4000fffe0ff */
[----:B------:R-:W-:Y:S02]  /*7f30*/  UIADD3.64 UR66, UPT, UPT, UR20, 0x2, URZ ;  /* 0x0000000214427897 */ /* 0x000fe4000fffe0ff */
[----:B------:R-:W-:Y:S02]  /*7f40*/  UIADD3.64 UR14, UPT, UPT, UR60, 0x100, URZ ;  /* 0x000001003c0e7897 */ /* 0x000fe4000fffe0ff */
[----:B------:R-:W-:Y:S01]  /*7f50*/  UIADD3.64 UR36, UPT, UPT, UR20, 0x4, URZ ;  /* 0x0000000414247897 */ /* 0x000fe2000fffe0ff */
[----:B------:R-:W-:Y:S01]  /*7f60*/  UMOV UR18, 0x0 ;  /* 0x0000000000127882 */ /* 0x000fe20000000000 */
[----:B------:R-:W-:Y:S01]  /*7f70*/  UMOV UR19, 0x4108010 ;  /* 0x0410801000137882 */ /* 0x000fe20000000000 */
[----:B------:R-:W-:Y:S01]  /*7f80*/  UMOV UR25, 0x40004040 ;  /* 0x4000404000197882 */ /* 0x000fe20000000000 */
[----:B------:R-:W-:Y:S01]  /*7f90*/  UMOV UR31, 0x40004040 ;  /* 0x40004040001f7882 */ /* 0x000fe20000000000 */
[----:B------:R-:W-:Y:S01]  /*7fa0*/  UMOV UR76, 0x0 ;  /* 0x00000000004c7882 */ /* 0x000fe20000000000 */
[----:B------:R-:W-:Y:S01]  /*7fb0*/  UMOV UR77, 0x4108010 ;  /* 0x04108010004d7882 */ /* 0x000fe20000000000 */
[----:B------:R-:W-:Y:S01]  /*7fc0*/  UIADD3.64 UR56, UPT, UPT, UR60, 0x180, URZ ;  /* 0x000001803c387897 */ /* 0x000fe2000fffe0ff */
[----:B------:R-:W-:Y:S01]  /*7fd0*/  UTCHMMA gdesc[UR24], gdesc[UR30], tmem[UR9], tmem[UR18], idesc[UR19], !UPT ;  /* 0x00ff121e180075ea */ /* 0x000fe2000f800009 */
[----:B------:R-:W-:-:S02]  /*7fe0*/  UIADD3.64 UR68, UPT, UPT, UR20, 0x1fe, URZ ;  /* 0x000001fe14447897 */ /* 0x000fc4000fffe0ff */
[----:B------:R-:W-:Y:S01]  /*7ff0*/  UTCHMMA gdesc[UR60], gdesc[UR20], tmem[UR9], tmem[UR76], idesc[UR77], UPT ;  /* 0x00ff4c143c0075ea */ /* 0x000fe2000b800009 */
[----:B------:R-:W-:Y:S01]  /*8000*/  UMOV UR62, 0x0 ;  /* 0x00000000003e7882 */ /* 0x000fe20000000000 */
[----:B------:R-:W-:Y:S01]  /*8010*/  UMOV UR63, 0x4108010 ;  /* 0x04108010003f7882 */ /* 0x000fe20000000000 */
[----:B------:R-:W-:Y:S01]  /*8020*/  UIADD3.64 UR42, UPT, UPT, UR60, 0x200, URZ ;  /* 0x000002003c2a7897 */ /* 0x000fe2000fffe0ff */
[----:B------:R-:W-:Y:S01]  /*8030*/  UTCHMMA gdesc[UR64], gdesc[UR66], tmem[UR9], tmem[UR62], idesc[UR63], UPT ;  /* 0x00ff3e42400075ea */ /* 0x000fe2000b800009 */
[----:B------:R-:W-:Y:S01]  /*8040*/  UIADD3.64 UR74, UPT, UPT, UR20, 0x200, URZ ;  /* 0x00000200144a7897 */ /* 0x000fe2000fffe0ff */
[----:B------:R-:W-:Y:S01]  /*8050*/  @P5 MOV R4, R2 ;  /* 0x0000000200045202 */ /* 0x000fe20000000f00 */
[----:B------:R-:W-:Y:S01]  /*8060*/  UMOV UR26, 0x0 ;  /* 0x00000000001a7882 */ /* 0x000fe20000000000 */
[----:B------:R-:W-:Y:S01]  /*8070*/  UMOV UR27, 0x4108010 ;  /* 0x04108010001b7882 */ /* 0x000fe20000000000 */
[----:B------:R-:W-:Y:S01]  /*8080*/  UIADD3.64 UR58, UPT, UPT, UR60, 0x280, URZ ;  /* 0x000002803c3a7897 */ /* 0x000fe2000fffe0ff */
[----:B------:R0:W-:Y:S01]  /*8090*/  UTCHMMA gdesc[UR14], gdesc[UR36], tmem[UR9], tmem[UR26], idesc[UR27], UPT ;  /* 0x00ff1a240e0075ea */ /* 0x0001e2000b800009 */
[----:B------:R-:W-:Y:S01]  /*80a0*/  UIADD3.64 UR72, UPT, UPT, UR20, 0x202, URZ ;  /* 0x0000020214487897 */ /* 0x000fe2000fffe0ff */
[----:B------:R-:W-:Y:S01]  /*80b0*/  @P5 R2UR UR13, R4 ;  /* 0x00000000040d52ca */ /* 0x000fe200000e0000 */
[----:B------:R-:W-:-:S02]  /*80c0*/  UIADD3.64 UR54, UPT, UPT, UR60, 0x300, URZ ;  /* 0x000003003c367897 */ /* 0x000fc4000fffe0ff */
[----:B------:R-:W-:Y:S01]  /*80d0*/  UIADD3.64 UR52, UPT, UPT, UR60, 0x380, URZ ;  /* 0x000003803c347897 */ /* 0x000fe2000fffe0ff */
[----:B------:R-:W-:Y:S01]  /*80e0*/  UMOV UR48, 0x0 ;  /* 0x0000000000307882 */ /* 0x000fe20000000000 */
[----:B------:R-:W-:Y:S01]  /*80f0*/  UMOV UR49, 0x4108010 ;  /* 0x0410801000317882 */ /* 0x000fe20000000000 */
[----:B------:R-:W-:Y:S01]  /*8100*/  UIADD3.64 UR46, UPT, UPT, UR60, 0x400, URZ ;  /* 0x000004003c2e7897 */ /* 0x000fe2000fffe0ff */
[----:B------:R-:W-:Y:S01]  /*8110*/  UTCHMMA gdesc[UR56], gdesc[UR68], tmem[UR9], tmem[UR48], idesc[UR49], UPT ;  /* 0x00ff3044380075ea */ /* 0x000fe2000b800009 */
[----:B0-----:R-:W-:Y:S01]  /*8120*/  UIADD3.64 UR36, UPT, UPT, UR20, 0x204, URZ ;  /* 0x0000020414247897 */ /* 0x001fe2000fffe0ff */
[----:B------:R0:W-:Y:S01]  /*8130*/  UTCHMMA gdesc[UR42], gdesc[UR74], tmem[UR9], tmem[UR76], idesc[UR77], UPT ;  /* 0x00ff4c4a2a0075ea */ /* 0x0001e2000b800009 */
[----:B------:R-:W-:Y:S02]  /*8140*/  UIADD3.64 UR26, UPT, UPT, UR20, 0x3fe, URZ ;  /* 0x000003fe141a7897 */ /* 0x000fe4000fffe0ff */
[----:B------:R-:W-:Y:S02]  /*8150*/  UIADD3.64 UR40, UPT, UPT, UR60, 0x480, URZ ;  /* 0x000004803c287897 */ /* 0x000fe4000fffe0ff */
[----:B------:R-:W-:-:S02]  /*8160*/  UIADD3.64 UR34, UPT, UPT, UR60, 0x500, URZ ;  /* 0x000005003c227897 */ /* 0x000fc4000fffe0ff */
[----:B------:R-:W-:Y:S02]  /*8170*/  UIADD3.64 UR30, UPT, UPT, UR60, 0x580, URZ ;  /* 0x000005803c1e7897 */ /* 0x000fe4000fffe0ff */
[----:B------:R-:W-:Y:S02]  /*8180*/  UIADD3.64 UR24, UPT, UPT, UR60, 0x600, URZ ;  /* 0x000006003c187897 */ /* 0x000fe4000fffe0ff */
[----:B------:R-:W-:Y:S02]  /*8190*/  UIADD3.64 UR18, UPT, UPT, UR60, 0x680, URZ ;  /* 0x000006803c127897 */ /* 0x000fe4000fffe0ff */
[----:B------:R-:W-:Y:S02]  /*81a0*/  UIADD3.64 UR70, UPT, UPT, UR60, 0x700, URZ ;  /* 0x000007003c467897 */ /* 0x000fe4000fffe0ff */
[----:B------:R-:W-:Y:S02]  /*81b0*/  UIADD3.64 UR14, UPT, UPT, UR20, 0x400, URZ ;  /* 0x00000400140e7897 */ /* 0x000fe4000fffe0ff */
[----:B------:R-:W-:-:S02]  /*81c0*/  UIADD3.64 UR60, UPT, UPT, UR20, 0x402, URZ ;  /* 0x00000402143c7897 */ /* 0x000fc4000fffe0ff */
[----:B------:R-:W-:Y:S02]  /*81d0*/  UIADD3.64 UR62, UPT, UPT, UR20, 0x404, URZ ;  /* 0x00000404143e7897 */ /* 0x000fe4000fffe0ff */
[----:B------:R-:W-:Y:S02]  /*81e0*/  UIADD3.64 UR64, UPT, UPT, UR20, 0x5fe, URZ ;  /* 0x000005fe14407897 */ /* 0x000fe4000fffe0ff */
[----:B0-----:R-:W-:Y:S01]  /*81f0*/  UIADD3.64 UR76, UPT, UPT, UR20, 0x600, URZ ;  /* 0x00000600144c7897 */ /* 0x001fe2000fffe0ff */
[----:B------:R-:W-:Y:S01]  /*8200*/  UMOV UR56, 0x0 ;  /* 0x0000000000387882 */ /* 0x000fe20000000000 */
[----:B------:R-:W-:Y:S01]  /*8210*/  UMOV UR57, 0x4108010 ;  /* 0x0410801000397882 */ /* 0x000fe20000000000 */
[----:B------:R-:W-:Y:S01]  /*8220*/  UIADD3.64 UR66, UPT, UPT, UR20, 0x602, URZ ;  /* 0x0000060214427897 */ /* 0x000fe2000fffe0ff */
[----:B------:R0:W-:Y:S01]  /*8230*/  UTCHMMA gdesc[UR58], gdesc[UR72], tmem[UR9], tmem[UR56], idesc[UR57], UPT ;  /* 0x00ff38483a0075ea */ /* 0x0001e2000b800009 */
[----:B------:R-:W-:Y:S01]  /*8240*/  UMOV UR68, 0x0 ;  /* 0x0000000000447882 */ /* 0x000fe20000000000 */
[----:B------:R-:W-:Y:S01]  /*8250*/  UMOV UR69, 0x4108010 ;  /* 0x0410801000457882 */ /* 0x000fe20000000000 */
[----:B------:R-:W-:Y:S01]  /*8260*/  UIADD3.64 UR20, UPT, UPT, UR20, 0x604, URZ ;  /* 0x0000060414147897 */ /* 0x000fe2000fffe0ff */
[----:B------:R0:W-:Y:S01]  /*8270*/  UTCHMMA gdesc[UR54], gdesc[UR36], tmem[UR9], tmem[UR68], idesc[UR69], UPT ;  /* 0x00ff4424360075ea */ /* 0x0001e2000b800009 */
[----:B------:R-:W-:Y:S01]  /*8280*/  UMOV UR50, 0x0 ;  /* 0x0000000000327882 */ /* 0x000fe20000000000 */
[----:B------:R-:W-:Y:S01]  /*8290*/  UMOV UR51, 0x4108010 ;  /* 0x0410801000337882 */ /* 0x000fe20000000000 */
[----:B------:R-:W-:Y:S01]  /*82a0*/  UMOV UR44, 0x0 ;  /* 0x00000000002c7882 */ /* 0x000fe20000000000 */
[----:B------:R-:W-:Y:S01]  /*82b0*/  UMOV UR45, 0x4108010 ;  /* 0x04108010002d7882 */ /* 0x000fe20000000000 */
[----:B------:R0:W-:Y:S01]  /*82c0*/  UTCHMMA gdesc[UR52], gdesc[UR26], tmem[UR9], tmem[UR48], idesc[UR49], UPT ;  /* 0x00ff301a340075ea */ /* 0x0001e2000b800009 */
        /* <DEDUP_REMOVED lines=15> */
[----:B------:R0:W-:Y:S01]  /*83c0*/  UTCHMMA gdesc[UR18], gdesc[UR66], tmem[UR9], tmem[UR22], idesc[UR23], UPT ;  /* 0x00ff1642120075ea */ /* 0x0001e2000b800009 */
[----:B------:R0:W-:Y:S01]  /*83d0*/  UTCHMMA gdesc[UR70], gdesc[UR20], tmem[UR9], tmem[UR16], idesc[UR17], UPT ;  /* 0x00ff1014460075ea */ /* 0x0001e2000b800009 */
[----:B------:R0:W-:Y:S01]  /*83e0*/  UTCBAR [UR13], URZ ;  /* 0x000000ff0d0073e9 */ /* 0x0001e200080000ff */
[----:B------:R-:W-:Y:S01]  /*83f0*/  NOP ;  /* 0x0000000000007918 */ /* 0x000fe20000000000 */
.L_x_6:
[----:B------:R-:W-:Y:S05]  /*8400*/  @!P1 BRA `(.L_x_7) ;  /* 0x0000000000089947 */ /* 0x000fea0003800000 */
[----:B------:R-:W1:Y:S02]  /*8410*/  SYNCS.PHASECHK.TRANS64.TRYWAIT P5, [UR6+0x10000], RZ ;  /* 0x010000ffff0075a7 */ /* 0x000e6400080a1106 */
[----:B-1----:R-:W-:Y:S05]  /*8420*/  @!P5 BRA `(.L_x_8) ;  /* 0x00000104004cd947 */ /* 0x002fea0003800000 */
.L_x_7:
[----:B------:R-:W-:Y:S06]  /*8430*/  BAR.SYNC.DEFER_BLOCKING 0x0 ;  /* 0x0000000000007b1d */ /* 0x000fec0000010000 */
[----:B------:R-:W-:Y:S01]  /*8440*/  LDTM.16dp32bit_t0_t15.x32 R4, tmem[UR8+0x100000] ;  /* 0x10000008000479ee */ /* 0x000fe20008a80000 */
[----:B------:R-:W1:Y:S01]  /*8450*/  LDTM.16dp32bit_t16_t31.x32 R4, tmem[UR8+0x100020] ;  /* 0x10002008000479ee */ /* 0x000e620008aa0000 */
[----:B------:R-:W2:Y:S04]  /*8460*/  LDL.64 R198, [R1+0x270] ;  /* 0x0002700001c67983 */ /* 0x000ea80000100a00 */
[----:B------:R-:W3:Y:S04]  /*8470*/  LDL.64 R196, [R1+0x268] ;  /* 0x0002680001c47983 */ /* 0x000ee80000100a00 */
[----:B------:R-:W4:Y:S04]  /*8480*/  LDL.64 R192, [R1+0x220] ;  /* 0x0002200001c07983 */ /* 0x000f280000100a00 */
[----:B------:R-:W4:Y:S01]  /*8490*/  LDL.64 R190, [R1+0x200] ;  /* 0x0002000001be7983 */ /* 0x000f220000100a00 */
[----:B------:R-:W0:Y:S03]  /*84a0*/  @!P0 SYNCS.CCTL.IV [UR6+0x10000] ;  /* 0x01000000ff0089b1 */ /* 0x000e260008000006 */
[----:B------:R-:W4:Y:S01]  /*84b0*/  LDL.64 R188, [R1+0x1e0] ;  /* 0x0001e00001bc7983 */ /* 0x000f220000100a00 */
[----:B------:R-:W-:-:S03]  /*84c0*/  NOP ;  /* 0x0000000000007918 */ /* 0x000fc60000000000 */
[----:B------:R-:W4:Y:S04]  /*84d0*/  LDL.64 R184, [R1+0x1c0] ;  /* 0x0001c00001b87983 */ /* 0x000f280000100a00 */
        /* <DEDUP_REMOVED lines=13> */
[----:B------:R-:W4:Y:S04]  /*85b0*/  LDL.64 R144, [R1] ;  /* 0x0000000001907983 */ /* 0x000f280000100a00 */
[----:B------:R-:W-:Y:S04]  /*85c0*/  STL.64 [R1+0x610], R136 ;  /* 0x0006108801007387 */ /* 0x000fe80000100a00 */
[----:B------:R-:W-:Y:S04]  /*85d0*/  STL [R1+0x60c], R134 ;  /* 0x00060c8601007387 */ /* 0x000fe80000100800 */
[----:B------:R-:W-:Y:S04]  /*85e0*/  STL [R1+0x608], R3 ;  /* 0x0006080301007387 */ /* 0x000fe80000100800 */
[----:B------:R0:W-:Y:S04]  /*85f0*/  STL [R1+0x604], R2 ;  /* 0x0006040201007387 */ /* 0x0001e80000100800 */
[----:B------:R0:W-:Y:S04]  /*8600*/  STL [R1+0x600], R0 ;  /* 0x0006000001007387 */ /* 0x0001e80000100800 */
[----:B-1----:R1:W-:Y:S04]  /*8610*/  STL.64 [R1+0x620], R32 ;  /* 0x0006202001007387 */ /* 0x0023e80000100a00 */
[----:B------:R2:W-:Y:S01]  /*8620*/  STL.64 [R1+0x618], R34 ;  /* 0x0006182201007387 */ /* 0x0005e20000100a00 */
[C---:B0-----:R-:W-:Y:S01]  /*8630*/  LEA R2, P5, R127.reuse, R148, 0x1 ;  /* 0x000000947f027211 */ /* 0x041fe200078a08ff */
[----:B------:R-:W0:Y:S02]  /*8640*/  LDC R0, c[0x0][0x3d8] ;  /* 0x0000f600ff007b82 */ /* 0x000e240000000800 */
[----:B------:R0:W4:Y:S04]  /*8650*/  @P1 LDG.E.U16 R74, desc[UR10][R170.64] ;  /* 0x0000000aaa4a1981 */ /* 0x000128000c1e1500 */
[----:B-1----:R-:W4:Y:S04]  /*8660*/  LDL.64 R32, [R1+0x168] ;  /* 0x0001680001207983 */ /* 0x002f280000100a00 */
[----:B------:R-:W-:Y:S04]  /*8670*/  STL.64 [R1+0x628], R244 ;  /* 0x000628f401007387 */ /* 0x000fe80000100a00 */
[----:B------:R-:W-:Y:S04]  /*8680*/  STL.64 [R1+0x630], R234 ;  /* 0x000630ea01007387 */ /* 0x000fe80000100a00 */
[----:B------:R-:W-:Y:S01]  /*8690*/  STL.64 [R1+0x638], R226 ;  /* 0x000638e201007387 */ /* 0x000fe20000100a00 */
[----:B------:R-:W-:-:S03]  /*86a0*/  LEA.HI.X.SX32 R3, R127, R37, 0x1, P5 ;  /* 0x000000257f037211 */ /* 0x000fc600028f0eff */
[----:B------:R-:W-:Y:S04]  /*86b0*/  STL.64 [R1+0x640], R218 ;  /* 0x000640da01007387 */ /* 0x000fe80000100a00 */
[----:B------:R-:W-:Y:S04]  /*86c0*/  STL.64 [R1+0x648], R210 ;  /* 0x000648d201007387 */ /* 0x000fe80000100a00 */
[----:B------:R-:W-:Y:S04]  /*86d0*/  STL.64 [R1+0x650], R202 ;  /* 0x000650ca01007387 */ /* 0x000fe80000100a00 */
[----:B------:R-:W-:Y:S04]  /*86e0*/  STL.64 [R1+0x658], R194 ;  /* 0x000658c201007387 */ /* 0x000fe80000100a00 */
[----:B------:R-:W-:Y:S04]  /*86f0*/  STL.64 [R1+0x660], R186 ;  /* 0x000660ba01007387 */ /* 0x000fe80000100a00 */
[----:B------:R-:W-:Y:S04]  /*8700*/  STL.64 [R1+0x668], R178 ;  /* 0x000668b201007387 */ /* 0x000fe80000100a00 */
[----:B------:R-:W-:Y:S04]  /*8710*/  STL.64 [R1+0x670], R170 ;  /* 0x000670aa01007387 */ /* 0x000fe80000100a00 */
[----:B------:R1:W4:Y:S04]  /*8720*/  @P1 LDG.E.U16 R81, desc[UR10][R194.64] ;  /* 0x0000000ac2511981 */ /* 0x000328000c1e1500 */
[----:B------:R0:W4:Y:S04]  /*8730*/  @P1 LDG.E.U16 R78, desc[UR10][R178.64] ;  /* 0x0000000ab24e1981 */ /* 0x000128000c1e1500 */
[----:B------:R0:W4:Y:S04]  /*8740*/  @P1 LDG.E.U16 R80, desc[UR10][R186.64] ;  /* 0x0000000aba501981 */ /* 0x000128000c1e1500 */
[----:B------:R0:W4:Y:S04]  /*8750*/  @P1 LDG.E.U16 R86, desc[UR10][R210.64] ;  /* 0x0000000ad2561981 */ /* 0x000128000c1e1500 */
[----:B------:R-:W4:Y:S04]  /*8760*/  @P1 LDG.E.U16 R88, desc[UR10][R218.64] ;  /* 0x0000000ada581981 */ /* 0x000f28000c1e1500 */
[----:B------:R0:W4:Y:S04]  /*8770*/  @P1 LDG.E.U16 R82, desc[UR10][R202.64] ;  /* 0x0000000aca521981 */ /* 0x000128000c1e1500 */
[----:B------:R0:W4:Y:S04]  /*8780*/  @P1 LDG.E.U16 R90, desc[UR10][R234.64] ;  /* 0x0000000aea5a1981 */ /* 0x000128000c1e1500 */
[----:B------:R0:W4:Y:S04]  /*8790*/  @P1 LDG.E.U16 R89, desc[UR10][R226.64] ;  /* 0x0000000ae2591981 */ /* 0x000128000c1e1500 */
[----:B------:R0:W4:Y:S01]  /*87a0*/  @P1 LDG.E.U16 R94, desc[UR10][R244.64] ;  /* 0x0000000af45e1981 */ /* 0x000122000c1e1500 */
[----:B------:R-:W-:Y:S01]  /*87b0*/  FMUL R6, R6, UR12 ;  /* 0x0000000c06067c20 */ /* 0x000fe20008400000 */
[----:B------:R-:W-:Y:S01]  /*87c0*/  FMUL R8, R8, UR12 ;  /* 0x0000000c08087c20 */ /* 0x000fe20008400000 */
[----:B------:R-:W-:Y:S01]  /*87d0*/  FMUL R12, R12, UR12 ;  /* 0x0000000c0c0c7c20 */ /* 0x000fe20008400000 */
[----:B------:R-:W-:Y:S01]  /*87e0*/  FMUL R14, R14, UR12 ;  /* 0x0000000c0e0e7c20 */ /* 0x000fe20008400000 */
[----:B------:R-:W-:Y:S01]  /*87f0*/  FMUL R18, R18, UR12 ;  /* 0x0000000c12127c20 */ /* 0x000fe20008400000 */
[----:B------:R-:W-:Y:S01]  /*8800*/  FMUL R19, R19, UR12 ;  /* 0x0000000c13137c20 */ /* 0x000fe20008400000 */
[----:B------:R-:W-:Y:S01]  /*8810*/  FMUL R21, R21, UR12 ;  /* 0x0000000c15157c20 */ /* 0x000fe20008400000 */
[----:B--2---:R-:W2:Y:S04]  /*8820*/  @P1 LDG.E.U16 R133, desc[UR10][R198.64] ;  /* 0x0000000ac6851981 */ /* 0x004ea8000c1e1500 */
[----:B---3--:R-:W3:Y:S04]  /*8830*/  @P1 LDG.E.U16 R130, desc[UR10][R196.64] ;  /* 0x0000000ac4821981 */ /* 0x008ee8000c1e1500 */
[----:B----4-:R4:W2:Y:S04]  /*8840*/  @P1 LDG.E.U16 R129, desc[UR10][R192.64] ;  /* 0x0000000ac0811981 */ /* 0x0108a8000c1e1500 */
[----:B------:R-:W2:Y:S04]  /*8850*/  @P1 LDG.E.U16 R128, desc[UR10][R190.64] ;  /* 0x0000000abe801981 */ /* 0x000ea8000c1e1500 */
[----:B------:R-:W2:Y:S04]  /*8860*/  @P1 LDG.E.U16 R126, desc[UR10][R188.64] ;  /* 0x0000000abc7e1981 */ /* 0x000ea8000c1e1500 */
[----:B------:R-:W2:Y:S04]  /*8870*/  @P1 LDG.E.U16 R122, desc[UR10][R184.64] ;  /* 0x0000000ab87a1981 */ /* 0x000ea8000c1e1500 */
[----:B------:R-:W2:Y:S04]  /*8880*/  @P1 LDG.E.U16 R121, desc[UR10][R182.64] ;  /* 0x0000000ab6791981 */ /* 0x000ea8000c1e1500 */
[----:B------:R-:W2:Y:S04]  /*8890*/  @P1 LDG.E.U16 R120, desc[UR10][R180.64] ;  /* 0x0000000ab4781981 */ /* 0x000ea8000c1e1500 */
[----:B------:R-:W2:Y:S04]  /*88a0*/  @P1 LDG.E.U16 R118, desc[UR10][R176.64] ;  /* 0x0000000ab0761981 */ /* 0x000ea8000c1e1500 */
[----:B------:R-:W2:Y:S04]  /*88b0*/  @P1 LDG.E.U16 R114, desc[UR10][R174.64] ;  /* 0x0000000aae721981 */ /* 0x000ea8000c1e1500 */
[----:B------:R0:W2:Y:S04]  /*88c0*/  @P1 LDG.E.U16 R113, desc[UR10][R172.64] ;  /* 0x0000000aac711981 */ /* 0x0000a8000c1e1500 */
        /* <DEDUP_REMOVED lines=8> */
[----:B------:R0:W2:Y:S01]  /*8950*/  @P1 LDG.E.U16 R96, desc[UR10][R144.64] ;  /* 0x0000000a90601981 */ /* 0x0000a2000c1e1500 */
[----:B------:R-:W-:-:S02]  /*8960*/  LEA.HI.X.SX32 R33, R131, R37, 0x1, P4 ;  /* 0x0000002583217211 */ /* 0x000fc400020f0eff */
[CC--:B------:R-:W-:Y:S02]  /*8970*/  LEA R32, P6, R124.reuse, R148.reuse, 0x1 ;  /* 0x000000947c207211 */ /* 0x0c0fe400078c08ff */
[C---:B------:R-:W-:Y:S01]  /*8980*/  LEA R34, P4, R125.reuse, R148, 0x1 ;  /* 0x000000947d227211 */ /* 0x040fe200078808ff */
[----:B------:R0:W-:Y:S04]  /*8990*/  STL [R1+0x16c], R33 ;  /* 0x00016c2101007387 */ /* 0x0001e80000100800 */
[----:B------:R1:W-:Y:S01]  /*89a0*/  STL.64 [R1+0x158], R2 ;  /* 0x0001580201007387 */ /* 0x0003e20000100a00 */
[-C--:B------:R-:W-:Y:S02]  /*89b0*/  LEA.HI.X.SX32 R35, R125, R37.reuse, 0x1, P4 ;  /* 0x000000257d237211 */ /* 0x080fe400020f0eff */
[----:B0-----:R-:W-:-:S02]  /*89c0*/  LEA.HI.X.SX32 R33, R124, R37, 0x1, P6 ;  /* 0x000000257c217211 */ /* 0x001fc400030f0eff */
[----:B-1----:R-:W-:-:S03]  /*89d0*/  LEA R2, P5, R123, R148, 0x1 ;  /* 0x000000947b027211 */ /* 0x002fc600078a08ff */
[----:B------:R0:W-:Y:S01]  /*89e0*/  STL.64 [R1+0x148], R32 ;  /* 0x0001482001007387 */ /* 0x0001e20000100a00 */
[----:B------:R-:W-:-:S03]  /*89f0*/  LEA.HI.X.SX32 R3, R123, R37, 0x1, P5 ;  /* 0x000000257b037211 */ /* 0x000fc600028f0eff */
[----:B------:R-:W-:Y:S04]  /*8a00*/  STL.64 [R1+0x150], R34 ;  /* 0x0001502201007387 */ /* 0x000fe80000100a00 */
[----:B------:R1:W-:Y:S01]  /*8a10*/  STL.64 [R1+0x138], R2 ;  /* 0x0001380201007387 */ /* 0x0003e20000100a00 */
[----:B0-----:R-:W-:-:S04]  /*8a20*/  LEA R32, P4, R119, R148, 0x1 ;  /* 0x0000009477207211 */ /* 0x001fc800078808ff */
[-C--:B------:R-:W-:Y:S02]  /*8a30*/  LEA.HI.X.SX32 R33, R119, R37.reuse, 0x1, P4 ;  /* 0x0000002577217211 */ /* 0x080fe400020f0eff */
[CC--:B-1----:R-:W-:Y:S02]  /*8a40*/  LEA R2, P6, R116.reuse, R148.reuse, 0x1 ;  /* 0x0000009474027211 */ /* 0x0c2fe400078c08ff */
[C---:B------:R-:W-:Y:S02]  /*8a50*/  LEA R34, P5, R117.reuse, R148, 0x1 ;  /* 0x0000009475227211 */ /* 0x040fe400078a08ff */
[-C--:B------:R-:W-:Y:S01]  /*8a60*/  LEA.HI.X.SX32 R3, R116, R37.reuse, 0x1, P6 ;  /* 0x0000002574037211 */ /* 0x080fe200030f0eff */
[----:B------:R0:W-:Y:S01]  /*8a70*/  STL.64 [R1+0x130], R32 ;  /* 0x0001302001007387 */ /* 0x0001e20000100a00 */
[----:B------:R-:W-:-:S03]  /*8a80*/  LEA.HI.X.SX32 R35, R117, R37, 0x1, P5 ;  /* 0x0000002575237211 */ /* 0x000fc600028f0eff */
[----:B------:R1:W-:Y:S01]  /*8a90*/  STL.64 [R1+0x118], R2 ;  /* 0x0001180201007387 */ /* 0x0003e20000100a00 */
[-C--:B0-----:R-:W-:Y:S02]  /*8aa0*/  LEA R32, P4, R115, R148.reuse, 0x1 ;  /* 0x0000009473207211 */ /* 0x081fe400078808ff */
[-C--:B-1----:R-:W-:Y:S02]  /*8ab0*/  LEA R2, P5, R111, R148.reuse, 0x1 ;  /* 0x000000946f027211 */ /* 0x082fe400078a08ff */
[-C--:B------:R-:W-:Y:S02]  /*8ac0*/  LEA.HI.X.SX32 R33, R115, R37.reuse, 0x1, P4 ;  /* 0x0000002573217211 */ /* 0x080fe400020f0eff */
[----:B------:R-:W-:Y:S01]  /*8ad0*/  LEA.HI.X.SX32 R3, R111, R37, 0x1, P5 ;  /* 0x000000256f037211 */ /* 0x000fe200028f0eff */
[----:B------:R0:W-:Y:S04]  /*8ae0*/  STL.64 [R1+0x128], R34 ;  /* 0x0001282201007387 */ /* 0x0001e80000100a00 */
[----:B------:R1:W-:Y:S04]  /*8af0*/  STL.64 [R1+0x110], R32 ;  /* 0x0001102001007387 */ /* 0x0003e80000100a00 */
[----:B------:R4:W-:Y:S01]  /*8b00*/  STL.64 [R1+0x108], R2 ;  /* 0x0001080201007387 */ /* 0x0009e20000100a00 */
[----:B0-----:R-:W-:-:S02]  /*8b10*/  LEA R34, P4, R109, R148, 0x1 ;  /* 0x000000946d227211 */ /* 0x001fc400078808ff */
[CC--:B-1----:R-:W-:Y:S02]  /*8b20*/  LEA R32, P6, R108.reuse, R148.reuse, 0x1 ;  /* 0x000000946c207211 */ /* 0x0c2fe400078c08ff */
[-C--:B----4-:R-:W-:Y:S02]  /*8b30*/  LEA R2, P5, R107, R148.reuse, 0x1 ;  /* 0x000000946b027211 */ /* 0x090fe400078a08ff */
[-C--:B------:R-:W-:Y:S02]  /*8b40*/  LEA.HI.X.SX32 R33, R108, R37.reuse, 0x1, P6 ;  /* 0x000000256c217211 */ /* 0x080fe400030f0eff */
[-C--:B------:R-:W-:Y:S02]  /*8b50*/  LEA.HI.X.SX32 R35, R109, R37.reuse, 0x1, P4 ;  /* 0x000000256d237211 */ /* 0x080fe400020f0eff */
[----:B------:R-:W-:Y:S01]  /*8b60*/  LEA.HI.X.SX32 R3, R107, R37, 0x1, P5 ;  /* 0x000000256b037211 */ /* 0x000fe200028f0eff */
[----:B------:R0:W-:Y:S04]  /*8b70*/  STL.64 [R1+0xf0], R32 ;  /* 0x0000f02001007387 */ /* 0x0001e80000100a00 */
        /* <DEDUP_REMOVED lines=9> */
[----:B------:R1:W-:Y:S04]  /*8c10*/  STL.64 [R1+0xc8], R2 ;  /* 0x0000c80201007387 */ /* 0x0003e80000100a00 */
[----:B------:R4:W-:Y:S01]  /*8c20*/  STL.64 [R1+0xd0], R34 ;  /* 0x0000d02201007387 */ /* 0x0009e20000100a00 */
[-C--:B0-----:R-:W-:Y:S02]  /*8c30*/  LEA R32, P4, R99, R148.reuse, 0x1 ;  /* 0x0000009463207211 */ /* 0x081fe400078808ff */
[-C--:B-1----:R-:W-:Y:S02]  /*8c40*/  LEA R2, P5, R95, R148.reuse, 0x1 ;  /* 0x000000945f027211 */ /* 0x082fe400078a08ff */
[----:B------:R-:W-:Y:S02]  /*8c50*/  LEA.HI.X.SX32 R33, R99, R37, 0x1, P4 ;  /* 0x0000002563217211 */ /* 0x000fe400020f0eff */
[----:B----4-:R-:W-:-:S02]  /*8c60*/  LEA R34, P4, R93, R148, 0x1 ;  /* 0x000000945d227211 */ /* 0x010fc400078808ff */
[-C--:B------:R-:W-:Y:S01]  /*8c70*/  LEA.HI.X.SX32 R3, R95, R37.reuse, 0x1, P5 ;  /* 0x000000255f037211 */ /* 0x080fe200028f0eff */
[----:B------:R0:W-:Y:S01]  /*8c80*/  STL.64 [R1+0xb8], R32 ;  /* 0x0000b82001007387 */ /* 0x0001e20000100a00 */
[-C--:B------:R-:W-:Y:S02]  /*8c90*/  LEA.HI.X.SX32 R35, R93, R37.reuse, 0x1, P4 ;  /* 0x000000255d237211 */ /* 0x080fe400020f0eff */
[CC--:B------:R-:W-:Y:S01]  /*8ca0*/  LEA R170, P4, R87.reuse, R148.reuse, 0x1 ;  /* 0x0000009457aa7211 */ /* 0x0c0fe200078808ff */
[----:B------:R1:W-:Y:S03]  /*8cb0*/  STL.64 [R1+0xb0], R2 ;  /* 0x0000b00201007387 */ /* 0x0003e60000100a00 */
[----:B------:R-:W-:Y:S02]  /*8cc0*/  LEA.HI.X.SX32 R171, R87, R37, 0x1, P4 ;  /* 0x0000002557ab7211 */ /* 0x000fe400020f0eff */
[----:B------:R-:W-:-:S02]  /*8cd0*/  LEA R194, P4, R83, R148, 0x1 ;  /* 0x0000009453c27211 */ /* 0x000fc400078808ff */
[CC--:B0-----:R-:W-:Y:S02]  /*8ce0*/  LEA R32, P6, R92.reuse, R148.reuse, 0x1 ;  /* 0x000000945c207211 */ /* 0x0c1fe400078c08ff */
[CC--:B-1----:R-:W-:Y:S02]  /*8cf0*/  LEA R2, P5, R91.reuse, R148.reuse, 0x1 ;  /* 0x000000945b027211 */ /* 0x0c2fe400078a08ff */
[-C--:B------:R-:W-:Y:S02]  /*8d00*/  LEA.HI.X.SX32 R33, R92, R37.reuse, 0x1, P6 ;  /* 0x000000255c217211 */ /* 0x080fe400030f0eff */
[----:B------:R-:W-:Y:S02]  /*8d10*/  LEA.HI.X.SX32 R3, R91, R37, 0x1, P5 ;  /* 0x000000255b037211 */ /* 0x000fe400028f0eff */
[-C--:B------:R-:W-:Y:S02]  /*8d20*/  LEA R178, P5, R85, R148.reuse, 0x1 ;  /* 0x0000009455b27211 */ /* 0x080fe400078a08ff */
[----:B------:R-:W-:-:S02]  /*8d30*/  LEA R186, P6, R84, R148, 0x1 ;  /* 0x0000009454ba7211 */ /* 0x000fc400078c08ff */
[-C--:B------:R-:W-:Y:S01]  /*8d40*/  LEA.HI.X.SX32 R195, R83, R37.reuse, 0x1, P4 ;  /* 0x0000002553c37211 */ /* 0x080fe200020f0eff */
[----:B------:R-:W-:Y:S01]  /*8d50*/  STL.64 [R1+0xa8], R34 ;  /* 0x0000a82201007387 */ /* 0x000fe20000100a00 */
[-C--:B------:R-:W-:Y:S02]  /*8d60*/  LEA R210, P4, R77, R148.reuse, 0x1 ;  /* 0x000000944dd27211 */ /* 0x080fe400078808ff */
[-C--:B------:R-:W-:Y:S01]  /*8d70*/  LEA.HI.X.SX32 R179, R85, R37.reuse, 0x1, P5 ;  /* 0x0000002555b37211 */ /* 0x080fe200028f0eff */
[----:B------:R0:W-:Y:S01]  /*8d80*/  STL.64 [R1+0x98], R32 ;  /* 0x0000982001007387 */ /* 0x0001e20000100a00 */
[----:B------:R-:W-:Y:S02]  /*8d90*/  LEA.HI.X.SX32 R187, R84, R37, 0x1, P6 ;  /* 0x0000002554bb7211 */ /* 0x000fe400030f0eff */
[-C--:B------:R-:W-:Y:S01]  /*8da0*/  LEA R202, P6, R79, R148.reuse, 0x1 ;  /* 0x000000944fca7211 */ /* 0x080fe200078c08ff */
[----:B------:R-:W-:Y:S01]  /*8db0*/  STL.64 [R1+0x90], R2 ;  /* 0x0000900201007387 */ /* 0x000fe20000100a00 */
[----:B------:R-:W-:-:S02]  /*8dc0*/  LEA R218, P5, R76, R148, 0x1 ;  /* 0x000000944cda7211 */ /* 0x000fc400078a08ff */
[----:B------:R-:W-:Y:S01]  /*8dd0*/  LEA.HI.X.SX32 R211, R77, R37, 0x1, P4 ;  /* 0x000000254dd37211 */ /* 0x000fe200020f0eff */
[----:B------:R-:W-:Y:S01]  /*8de0*/  STL.64 [R1+0x88], R170 ;  /* 0x000088aa01007387 */ /* 0x000fe20000100a00 */
[----:B------:R-:W-:-:S03]  /*8df0*/  LEA R234, P4, R73, R148, 0x1 ;  /* 0x0000009449ea7211 */ /* 0x000fc600078808ff */
[----:B------:R-:W-:Y:S01]  /*8e00*/  STL.64 [R1+0x678], R170 ;  /* 0x000678aa01007387 */ /* 0x000fe20000100a00 */
[-C--:B------:R-:W-:Y:S02]  /*8e10*/  LEA.HI.X.SX32 R203, R79, R37.reuse, 0x1, P6 ;  /* 0x000000254fcb7211 */ /* 0x080fe400030f0eff */
[-C--:B------:R-:W-:Y:S01]  /*8e20*/  LEA.HI.X.SX32 R219, R76, R37.reuse, 0x1, P5 ;  /* 0x000000254cdb7211 */ /* 0x080fe200028f0eff */
[----:B------:R-:W-:Y:S01]  /*8e30*/  STL.64 [R1+0x78], R178 ;  /* 0x000078b201007387 */ /* 0x000fe20000100a00 */
[-C--:B------:R-:W-:Y:S02]  /*8e40*/  LEA R226, P6, R75, R148.reuse, 0x1 ;  /* 0x000000944be27211 */ /* 0x080fe400078c08ff */
[----:B0-----:R-:W-:Y:S01]  /*8e50*/  LEA R32, P5, R72, R148, 0x1 ;  /* 0x0000009448207211 */ /* 0x001fe200078a08ff */
[----:B------:R-:W-:Y:S01]  /*8e60*/  STL.64 [R1+0x680], R178 ;  /* 0x000680b201007387 */ /* 0x000fe20000100a00 */
[----:B------:R-:W-:-:S03]  /*8e70*/  LEA.HI.X.SX32 R235, R73, R37, 0x1, P4 ;  /* 0x0000002549eb7211 */ /* 0x000fc600020f0eff */
[----:B------:R-:W-:Y:S01]  /*8e80*/  STL.64 [R1+0x70], R186 ;  /* 0x000070ba01007387 */ /* 0x000fe20000100a00 */
[----:B------:R-:W-:-:S03]  /*8e90*/  LEA R34, P4, R70, R148, 0x1 ;  /* 0x0000009446227211 */ /* 0x000fc600078808ff */
[----:B------:R-:W-:Y:S01]  /*8ea0*/  STL.64 [R1+0x688], R186 ;  /* 0x000688ba01007387 */ /* 0x000fe20000100a00 */
[----:B------:R-:W-:-:S03]  /*8eb0*/  LEA.HI.X.SX32 R227, R75, R37, 0x1, P6 ;  /* 0x000000254be37211 */ /* 0x000fc600030f0eff */
[----:B------:R-:W-:Y:S01]  /*8ec0*/  STL.64 [R1+0x68], R194 ;  /* 0x000068c201007387 */ /* 0x000fe20000100a00 */
[----:B------:R-:W-:-:S03]  /*8ed0*/  LEA.HI.X.SX32 R33, R72, R37, 0x1, P5 ;  /* 0x0000002548217211 */ /* 0x000fc600028f0eff */
[----:B------:R-:W-:Y:S01]  /*8ee0*/  STL.64 [R1+0x690], R194 ;  /* 0x000690c201007387 */ /* 0x000fe20000100a00 */
[-C--:B------:R-:W-:Y:S02]  /*8ef0*/  LEA R244, P6, R71, R148.reuse, 0x1 ;  /* 0x0000009447f47211 */ /* 0x080fe400078c08ff */
[----:B------:R-:W-:Y:S01]  /*8f00*/  LEA R136, P5, R66, R148, 0x1 ;  /* 0x0000009442887211 */ /* 0x000fe200078a08ff */
        /* <DEDUP_REMOVED lines=9> */
[----:B------:R-:W-:-:S03]  /*8fa0*/  LEA R246, P5, R62, R148, 0x1 ;  /* 0x000000943ef67211 */ /* 0x000fc600078a08ff */
[----:B------:R-:W-:Y:S01]  /*8fb0*/  STL.64 [R1+0x6a8], R218 ;  /* 0x0006a8da01007387 */ /* 0x000fe20000100a00 */
[-C--:B------:R-:W-:Y:S02]  /*8fc0*/  LEA R250, P6, R64, R148.reuse, 0x1 ;  /* 0x0000009440fa7211 */ /* 0x080fe400078c08ff */
[----:B------:R-:W-:Y:S01]  /*8fd0*/  LEA.HI.X.SX32 R249, R63, R37, 0x1, P4 ;  /* 0x000000253ff97211 */ /* 0x000fe200020f0eff */
        /* <DEDUP_REMOVED lines=9> */
[----:B------:R-:W-:-:S03]  /*9070*/  LEA.HI.X.SX32 R243, R58, R37, 0x1, P4 ;  /* 0x000000253af37211 */ /* 0x000fc600020f0eff */
[----:B------:R-:W-:Y:S01]  /*9080*/  STL.64 [R1+0x6c0], R244 ;  /* 0x0006c0f401007387 */ /* 0x000fe20000100a00 */
[----:B------:R-:W-:-:S03]  /*9090*/  LEA R232, P4, R54, R148, 0x1 ;  /* 0x0000009436e87211 */ /* 0x000fc600078808ff */
[----:B------:R-:W-:Y:S01]  /*90a0*/  STL.64 [R1+0x18], R32 ;  /* 0x0000182001007387 */ /* 0x000fe20000100a00 */
[----:B------:R-:W-:-:S03]  /*90b0*/  LEA R240, P6, R56, R148, 0x1 ;  /* 0x0000009438f07211 */ /* 0x000fc600078c08ff */
[----:B------:R-:W-:Y:S01]  /*90c0*/  STL.64 [R1+0x6c8], R32 ;  /* 0x0006c82001007387 */ /* 0x000fe20000100a00 */
[----:B------:R-:W-:-:S03]  /*90d0*/  LEA.HI.X.SX32 R239, R55, R37, 0x1, P5 ;  /* 0x0000002537ef7211 */ /* 0x000fc600028f0eff */
[----:B------:R-:W-:Y:S01]  /*90e0*/  STL.64 [R1+0x10], R34 ;  /* 0x0000102201007387 */ /* 0x000fe20000100a00 */
[----:B------:R-:W-:-:S03]  /*90f0*/  LEA R230, P5, R50, R148, 0x1 ;  /* 0x0000009432e67211 */ /* 0x000fc600078a08ff */
[----:B------:R-:W-:Y:S01]  /*9100*/  STL.64 [R1+0x6d0], R34 ;  /* 0x0006d02201007387 */ /* 0x000fe20000100a00 */
[----:B------:R-:W-:-:S03]  /*9110*/  LEA.HI.X.SX32 R233, R54, R37, 0x1, P4 ;  /* 0x0000002536e97211 */ /* 0x000fc600020f0eff */
[----:B------:R-:W-:Y:S01]  /*9120*/  STL.64 [R1+0x6d8], R250 ;  /* 0x0006d8fa01007387 */ /* 0x000fe20000100a00 */
[----:B------:R-:W-:Y:S02]  /*9130*/  LEA.HI.X.SX32 R241, R56, R37, 0x1, P6 ;  /* 0x0000002538f17211 */ /* 0x000fe400030f0eff */
[-C--:B------:R-:W-:Y:S01]  /*9140*/  LEA R224, P4, R47, R148.reuse, 0x1 ;  /* 0x000000942fe07211 */ /* 0x080fe200078808ff */
        /* <DEDUP_REMOVED lines=9> */
[-C--:B------:R-:W-:Y:S02]  /*91e0*/  LEA.HI.X.SX32 R229, R48, R37.reuse, 0x1, P6 ;  /* 0x0000002530e57211 */ /* 0x080fe400030f0eff */
[----:B------:R-:W-:Y:S01]  /*91f0*/  LEA R220, P4, R45, R148, 0x1 ;  /* 0x000000942ddc7211 */ /* 0x000fe200078808ff */
[----:B------:R-:W-:Y:S01]  /*9200*/  STL.64 [R1+0x700], R242 ;  /* 0x000700f201007387 */ /* 0x000fe20000100a00 */
[----:B------:R-:W-:-:S03]  /*9210*/  LEA.HI.X.SX32 R223, R46, R37, 0x1, P5 ;  /* 0x000000252edf7211 */ /* 0x000fc600028f0eff */
[----:B------:R-:W-:Y:S01]  /*9220*/  STL.64 [R1+0x708], R240 ;  /* 0x000708f001007387 */ /* 0x000fe20000100a00 */
[----:B------:R-:W-:-:S03]  /*9230*/  LEA.HI.X.SX32 R221, R45, R37, 0x1, P4 ;  /* 0x000000252ddd7211 */ /* 0x000fc600020f0eff */
[----:B------:R-:W-:Y:S04]  /*9240*/  STL.64 [R1+0x710], R238 ;  /* 0x000710ee01007387 */ /* 0x000fe80000100a00 */
[----:B------:R-:W-:Y:S04]  /*9250*/  STL.64 [R1+0x720], R232 ;  /* 0x000720e801007387 */ /* 0x000fe80000100a00 */
[----:B------:R0:W-:Y:S04]  /*9260*/  STL.64 [R1+0x718], R54 ;  /* 0x0007183601007387 */ /* 0x0001e80000100a00 */
[----:B------:R-:W-:Y:S04]  /*9270*/  STL.64 [R1+0x728], R230 ;  /* 0x000728e601007387 */ /* 0x000fe80000100a00 */
[----:B------:R-:W-:Y:S04]  /*9280*/  STL.64 [R1+0x730], R228 ;  /* 0x000730e401007387 */ /* 0x000fe80000100a00 */
[----:B------:R-:W-:Y:S04]  /*9290*/  STL.64 [R1+0x738], R224 ;  /* 0x000738e001007387 */ /* 0x000fe80000100a00 */
[----:B------:R-:W-:Y:S04]  /*92a0*/  STL.64 [R1+0x748], R222 ;  /* 0x000748de01007387 */ /* 0x000fe80000100a00 */
[----:B------:R1:W-:Y:S04]  /*92b0*/  STL.64 [R1+0x740], R46 ;  /* 0x0007402e01007387 */ /* 0x0003e80000100a00 */
[----:B------:R4:W-:Y:S04]  /*92c0*/  STL.64 [R1+0x750], R220 ;  /* 0x000750dc01007387 */ /* 0x0009e80000100a00 */
[----:B0-----:R-:W3:Y:S04]  /*92d0*/  LDL.64 R54, [R1+0x1f8] ;  /* 0x0001f80001367983 */ /* 0x001ee80000100a00 */
[----:B-1----:R-:W3:Y:S04]  /*92e0*/  LDL.64 R46, [R1+0x1f0] ;  /* 0x0001f000012e7983 */ /* 0x002ee80000100a00 */
[----:B------:R-:W3:Y:S04]  /*92f0*/  LDL.64 R62, [R1+0x208] ;  /* 0x00020800013e7983 */ /* 0x000ee80000100a00 */
        /* <DEDUP_REMOVED lines=10> */
[----:B--2---:R0:W-:Y:S01]  /*93a0*/  STS.U16 [R132+UR6+0xa000], R118 ;  /* 0x00a0007684007988 */ /* 0x0041e20008000406 */
[----:B------:R-:W-:-:S03]  /*93b0*/  PRMT R119, RZ, 0x7610, R119 ;  /* 0x00007610ff777816 */ /* 0x000fc60000000077 */
[----:B----4-:R-:W2:Y:S04]  /*93c0*/  LDL.64 R220, [R1+0x1d0] ;  /* 0x0001d00001dc7983 */ /* 0x010ea80000100a00 */
[----:B------:R-:W4:Y:S01]  /*93d0*/  LDL.64 R222, [R1+0x1c8] ;  /* 0x0001c80001de7983 */ /* 0x000f220000100a00 */
[----:B0-----:R-:W-:-:S03]  /*93e0*/  PRMT R118, RZ, 0x7610, R118 ;  /* 0x00007610ff767816 */ /* 0x001fc60000000076 */
[----:B------:R-:W2:Y:S04]  /*93f0*/  LDL.64 R224, [R1+0x1b0] ;  /* 0x0001b00001e07983 */ /* 0x000ea80000100a00 */
[----:B------:R0:W-:Y:S04]  /*9400*/  STS.U16 [R132+UR6+0x9c00], R120 ;  /* 0x009c007884007988 */ /* 0x0001e80008000406 */
[----:B------:R-:W2:Y:S04]  /*9410*/  LDL.64 R228, [R1+0x1a8] ;  /* 0x0001a80001e47983 */ /* 0x000ea80000100a00 */
[----:B------:R1:W-:Y:S01]  /*9420*/  STS.U16 [R132+UR6+0x9800], R121 ;  /* 0x0098007984007988 */ /* 0x0003e20008000406 */
[----:B0-----:R-:W-:-:S03]  /*9430*/  PRMT R120, RZ, 0x7610, R120 ;  /* 0x00007610ff787816 */ /* 0x001fc60000000078 */
[----:B------:R-:W2:Y:S01]  /*9440*/  LDL.64 R230, [R1+0x198] ;  /* 0x0001980001e67983 */ /* 0x000ea20000100a00 */
[----:B------:R-:W-:-:S03]  /*9450*/  PRMT R117, RZ, 0x7610, R117 ;  /* 0x00007610ff757816 */ /* 0x000fc60000000075 */
[----:B------:R-:W2:Y:S01]  /*9460*/  LDL.64 R232, [R1+0x190] ;  /* 0x0001900001e87983 */ /* 0x000ea20000100a00 */
[----:B-1----:R-:W-:-:S03]  /*9470*/  PRMT R121, RZ, 0x7610, R121 ;  /* 0x00007610ff797816 */ /* 0x002fc60000000079 */
[----:B------:R-:W2:Y:S01]  /*9480*/  LDL.64 R238, [R1+0x178] ;  /* 0x0001780001ee7983 */ /* 0x000ea20000100a00 */
[----:B------:R-:W-:-:S03]  /*9490*/  PRMT R116, RZ, 0x7610, R116 ;  /* 0x00007610ff747816 */ /* 0x000fc60000000074 */
[----:B------:R-:W2:Y:S04]  /*94a0*/  LDL.64 R240, [R1+0x170] ;  /* 0x0001700001f07983 */ /* 0x000ea80000100a00 */
[----:B------:R-:W2:Y:S04]  /*94b0*/  LDL.64 R242, [R1+0x168] ;  /* 0x0001680001f27983 */ /* 0x000ea80000100a00 */
[----:B------:R-:W2:Y:S01]  /*94c0*/  LDL.64 R246, [R1+0x158] ;  /* 0x0001580001f67983 */ /* 0x000ea20000100a00 */
[----:B------:R-:W-:-:S03]  /*94d0*/  PRMT R127, RZ, 0x7610, R127 ;  /* 0x00007610ff7f7816 */ /* 0x000fc6000000007f */
[----:B------:R0:W-:Y:S01]  /*94e0*/  STS.U16 [R132+UR6+0x8c00], R128 ;  /* 0x008c008084007988 */ /* 0x0001e20008000406 */
[----:B------:R-:W-:-:S03]  /*94f0*/  PRMT R125, RZ, 0x7610, R125 ;  /* 0x00007610ff7d7816 */ /* 0x000fc6000000007d */
[----:B------:R-:W2:Y:S01]  /*9500*/  LDL.64 R248, [R1+0x138] ;  /* 0x0001380001f87983 */ /* 0x000ea20000100a00 */
[----:B------:R-:W-:-:S03]  /*9510*/  PRMT R124, RZ, 0x7610, R124 ;  /* 0x00007610ff7c7816 */ /* 0x000fc6000000007c */
[----:B------:R1:W-:Y:S01]  /*9520*/  STS.U16 [R132+UR6+0x9000], R126 ;  /* 0x0090007e84007988 */ /* 0x0003e20008000406 */
[----:B0-----:R-:W-:-:S03]  /*9530*/  PRMT R128, RZ, 0x7610, R128 ;  /* 0x00007610ff807816 */ /* 0x001fc60000000080 */
[----:B------:R-:W2:Y:S01]  /*9540*/  LDL.64 R250, [R1+0x130] ;  /* 0x0001300001fa7983 */ /* 0x000ea20000100a00 */
[----:B------:R-:W-:-:S03]  /*9550*/  PRMT R123, RZ, 0x7610, R123 ;  /* 0x00007610ff7b7816 */ /* 0x000fc6000000007b */
[----:B------:R-:W2:Y:S01]  /*9560*/  LDL.64 R244, [R1+0x110] ;  /* 0x0001100001f47983 */ /* 0x000ea20000100a00 */
[----:B-1----:R-:W-:-:S03]  /*9570*/  PRMT R126, RZ, 0x7610, R126 ;  /* 0x00007610ff7e7816 */ /* 0x002fc6000000007e */
[----:B------:R0:W-:Y:S04]  /*9580*/  STS.U16 [R132+UR6+0x9400], R122 ;  /* 0x0094007a84007988 */ /* 0x0001e80008000406 */
[----:B------:R-:W2:Y:S04]  /*9590*/  LDL.64 R234, [R1+0x108] ;  /* 0x0001080001ea7983 */ /* 0x000ea80000100a00 */
[----:B------:R-:W2:Y:S01]  /*95a0*/  LDL.64 R226, [R1+0xf8] ;  /* 0x0000f80001e27983 */ /* 0x000ea20000100a00 */
[----:B0-----:R-:W-:Y:S02]  /*95b0*/  PRMT R122, RZ, 0x7610, R122 ;  /* 0x00007610ff7a7816 */ /* 0x001fe4000000007a */
[----:B------:R-:W-:-:S04]  /*95c0*/  LEA R214, P5, R44, R148, 0x1 ;  /* 0x000000942cd67211 */ /* 0x000fc800078a08ff */
[-C--:B------:R-:W-:Y:S02]  /*95d0*/  LEA.HI.X.SX32 R215, R44, R37.reuse, 0x1, P5 ;  /* 0x000000252cd77211 */ /* 0x080fe400028f0eff */
[CC--:B------:R-:W-:Y:S02]  /*95e0*/  LEA R208, P5, R39.reuse, R148.reuse, 0x1 ;  /* 0x0000009427d07211 */ /* 0x0c0fe400078a08ff */
[-C--:B------:R-:W-:Y:S02]  /*95f0*/  LEA R212, P4, R42, R148.reuse, 0x1 ;  /* 0x000000942ad47211 */ /* 0x080fe400078808ff */
[----:B------:R-:W-:Y:S01]  /*9600*/  LEA.HI.X.SX32 R209, R39, R37, 0x1, P5 ;  /* 0x0000002527d17211 */ /* 0x000fe200028f0eff */
[----:B---3--:R-:W5:Y:S04]  /*9610*/  @P1 LDG.E.U16 R119, desc[UR10][R54.64] ;  /* 0x0000000a36771981 */ /* 0x008f68000c1e1500 */
[----:B------:R-:W5:Y:S04]  /*9620*/  @P1 LDG.E.U16 R118, desc[UR10][R46.64] ;  /* 0x0000000a2e761981 */ /* 0x000f68000c1e1500 */
[----:B------:R-:W5:Y:S04]  /*9630*/  @P1 LDG.E.U16 R120, desc[UR10][R62.64] ;  /* 0x0000000a3e781981 */ /* 0x000f68000c1e1500 */
[----:B------:R-:W3:Y:S04]  /*9640*/  LDL.64 R54, [R1+0x188] ;  /* 0x0001880001367983 */ /* 0x000ee80000100a00 */
[----:B------:R-:W2:Y:S04]  /*9650*/  LDL.64 R46, [R1+0x1b8] ;  /* 0x0001b800012e7983 */ /* 0x000ea80000100a00 */
[----:B------:R-:W5:Y:S04]  /*9660*/  @P1 LDG.E.U16 R121, desc[UR10][R136.64] ;  /* 0x0000000a88791981 */ /* 0x000f68000c1e1500 */
        /* <DEDUP_REMOVED lines=8> */
[----:B------:R-:W3:Y:S04]  /*96f0*/  LDL.64 R218, [R1+0xf0] ;  /* 0x0000f00001da7983 */ /* 0x000ee80000100a00 */
        /* <DEDUP_REMOVED lines=10> */
[----:B------:R-:W3:Y:S01]  /*97a0*/  LDL.64 R170, [R1+0xb0] ;  /* 0x0000b00001aa7983 */ /* 0x000ee20000100a00 */
[----:B------:R-:W-:-:S02]  /*97b0*/  LEA R200, P5, R41, R148, 0x1 ;  /* 0x0000009429c87211 */ /* 0x000fc400078a08ff */
[-C--:B------:R-:W-:Y:S02]  /*97c0*/  LEA.HI.X.SX32 R213, R42, R37.reuse, 0x1, P4 ;  /* 0x000000252ad57211 */ /* 0x080fe400020f0eff */
[CC--:B------:R-:W-:Y:S02]  /*97d0*/  LEA R204, P4, R38.reuse, R148.reuse, 0x1 ;  /* 0x0000009426cc7211 */ /* 0x0c0fe400078808ff */
[-C--:B------:R-:W-:Y:S02]  /*97e0*/  LEA.HI.X.SX32 R201, R41, R37.reuse, 0x1, P5 ;  /* 0x0000002529c97211 */ /* 0x080fe400028f0eff */
[-C--:B------:R-:W-:Y:S02]  /*97f0*/  LEA R192, P5, R51, R148.reuse, 0x1 ;  /* 0x0000009433c07211 */ /* 0x080fe400078a08ff */
[----:B------:R-:W-:Y:S02]  /*9800*/  LEA R216, P6, R43, R148, 0x1 ;  /* 0x000000942bd87211 */ /* 0x000fe400078c08ff */
[----:B------:R-:W-:-:S02]  /*9810*/  LEA.HI.X.SX32 R205, R38, R37, 0x1, P4 ;  /* 0x0000002526cd7211 */ /* 0x000fc400020f0eff */
[-C--:B------:R-:W-:Y:S02]  /*9820*/  LEA R198, P4, R49, R148.reuse, 0x1 ;  /* 0x0000009431c67211 */ /* 0x080fe400078808ff */
[----:B------:R-:W-:Y:S02]  /*9830*/  LEA.HI.X.SX32 R193, R51, R37, 0x1, P5 ;  /* 0x0000002533c17211 */ /* 0x000fe400028f0eff */
[----:B------:R-:W-:Y:S02]  /*9840*/  LEA R38, R162, R69, 0x1 ;  /* 0x00000045a2267211 */ /* 0x000fe400078e08ff */
[-C--:B------:R-:W-:Y:S02]  /*9850*/  LEA R188, P5, R57, R148.reuse, 0x1 ;  /* 0x0000009439bc7211 */ /* 0x080fe400078a08ff */
[----:B------:R-:W-:Y:S01]  /*9860*/  LEA.HI.X.SX32 R217, R43, R37, 0x1, P6 ;  /* 0x000000252bd97211 */ /* 0x000fe200030f0eff */
[----:B------:R-:W-:Y:S01]  /*9870*/  IMAD R39, R163, 0x2, R38 ;  /* 0x00000002a3277824 */ /* 0x000fe200078e0226 */
[----:B------:R-:W-:-:S02]  /*9880*/  LEA R206, P6, R40, R148, 0x1 ;  /* 0x0000009428ce7211 */ /* 0x000fc400078c08ff */
[-C--:B------:R-:W-:Y:S02]  /*9890*/  LEA.HI.X.SX32 R199, R49, R37.reuse, 0x1, P4 ;  /* 0x0000002531c77211 */ /* 0x080fe400020f0eff */
[-C--:B------:R-:W-:Y:S02]  /*98a0*/  LEA R190, P4, R53, R148.reuse, 0x1 ;  /* 0x0000009435be7211 */ /* 0x080fe400078808ff */
[-C--:B------:R-:W-:Y:S02]  /*98b0*/  LEA.HI.X.SX32 R189, R57, R37.reuse, 0x1, P5 ;  /* 0x0000002539bd7211 */ /* 0x080fe400028f0eff */
[----:B------:R-:W-:Y:S02]  /*98c0*/  LEA R182, P5, R60, R148, 0x1 ;  /* 0x000000943cb67211 */ /* 0x000fe400078a08ff */
[-C--:B------:R-:W-:Y:S01]  /*98d0*/  LEA.HI.X.SX32 R207, R40, R37.reuse, 0x1, P6 ;  /* 0x0000002528cf7211 */ /* 0x080fe200030f0eff */
[----:B------:R-:W-:Y:S01]  /*98e0*/  IMAD R40, R164, 0x2, R39 ;  /* 0x00000002a4287824 */ /* 0x000fe200078e0227 */
[----:B------:R-:W-:-:S02]  /*98f0*/  LEA.HI.X.SX32 R191, R53, R37, 0x1, P4 ;  /* 0x0000002535bf7211 */ /* 0x000fc400020f0eff */
[-C--:B------:R-:W-:Y:S02]  /*9900*/  LEA R184, P4, R59, R148.reuse, 0x1 ;  /* 0x000000943bb87211 */ /* 0x080fe400078808ff */
[-C--:B------:R-:W-:Y:S02]  /*9910*/  LEA.HI.X.SX32 R183, R60, R37.reuse, 0x1, P5 ;  /* 0x000000253cb77211 */ /* 0x080fe400028f0eff */
[-C--:B------:R-:W-:Y:S01]  /*9920*/  LEA R176, P5, R65, R148.reuse, 0x1 ;  /* 0x0000009441b07211 */ /* 0x080fe200078a08ff */
[----:B------:R-:W-:Y:S01]  /*9930*/  IMAD R41, R165, 0x2, R40 ;  /* 0x00000002a5297824 */ /* 0x000fe200078e0228 */
[-C--:B------:R-:W-:Y:S02]  /*9940*/  LEA.HI.X.SX32 R185, R59, R37.reuse, 0x1, P4 ;  /* 0x000000253bb97211 */ /* 0x080fe400020f0eff */
[----:B------:R-:W-:Y:S02]  /*9950*/  LEA R180, P4, R61, R148, 0x1 ;  /* 0x000000943db47211 */ /* 0x000fe400078808ff */
[----:B------:R-:W-:-:S02]  /*9960*/  LEA.HI.X.SX32 R177, R65, R37, 0x1, P5 ;  /* 0x0000002541b17211 */ /* 0x000fc400028f0eff */
[-C--:B------:R-:W-:Y:S02]  /*9970*/  LEA R172, P5, R68, R148.reuse, 0x1 ;  /* 0x0000009444ac7211 */ /* 0x080fe400078a08ff */
[----:B------:R-:W-:Y:S02]  /*9980*/  LEA R42, R166, R41, 0x1 ;  /* 0x00000029a62a7211 */ /* 0x000fe400078e08ff */
[-C--:B------:R-:W-:Y:S02]  /*9990*/  LEA.HI.X.SX32 R181, R61, R37.reuse, 0x1, P4 ;  /* 0x000000253db57211 */ /* 0x080fe400020f0eff */
[-C--:B------:R-:W-:Y:S02]  /*99a0*/  LEA R174, P4, R67, R148.reuse, 0x1 ;  /* 0x0000009443ae7211 */ /* 0x080fe400078808ff */
[-C--:B------:R-:W-:Y:S02]  /*99b0*/  LEA.HI.X.SX32 R173, R68, R37.reuse, 0x1, P5 ;  /* 0x0000002544ad7211 */ /* 0x080fe400028f0eff */
[----:B------:R-:W-:Y:S01]  /*99c0*/  LEA R166, P5, R38, R148, 0x1 ;  /* 0x0000009426a67211 */ /* 0x000fe200078a08ff */
[----:B------:R-:W-:Y:S01]  /*99d0*/  IMAD R43, R167, 0x2, R42 ;  /* 0x00000002a72b7824 */ /* 0x000fe200078e022a */
[----:B------:R-:W-:-:S02]  /*99e0*/  LEA.HI.X.SX32 R175, R67, R37, 0x1, P4 ;  /* 0x0000002543af7211 */ /* 0x000fc400020f0eff */
[CC--:B------:R-:W-:Y:S02]  /*99f0*/  LEA R168, P4, R69.reuse, R148.reuse, 0x1 ;  /* 0x0000009445a87211 */ /* 0x0c0fe400078808ff */
[-C--:B------:R-:W-:Y:S01]  /*9a00*/  LEA.HI.X.SX32 R167, R38, R37.reuse, 0x1, P5 ;  /* 0x0000002526a77211 */ /* 0x080fe200028f0eff */
[----:B------:R-:W-:Y:S01]  /*9a10*/  IMAD R38, R236, 0x2, R43 ;  /* 0x00000002ec267824 */ /* 0x000fe200078e022b */
[CC--:B------:R-:W-:Y:S02]  /*9a20*/  LEA R162, P5, R40.reuse, R148.reuse, 0x1 ;  /* 0x0000009428a27211 */ /* 0x0c0fe400078a08ff */
[-C--:B------:R-:W-:Y:S02]  /*9a30*/  LEA.HI.X.SX32 R169, R69, R37.reuse, 0x1, P4 ;  /* 0x0000002545a97211 */ /* 0x080fe400020f0eff */
[----:B------:R-:W-:Y:S02]  /*9a40*/  LEA R164, P4, R39, R148, 0x1 ;  /* 0x0000009427a47211 */ /* 0x000fe400078808ff */
[-C--:B------:R-:W-:Y:S01]  /*9a50*/  LEA.HI.X.SX32 R163, R40, R37.reuse, 0x1, P5 ;  /* 0x0000002528a37211 */ /* 0x080fe200028f0eff */
[----:B------:R-:W-:Y:S01]  /*9a60*/  IMAD R40, R237, 0x2, R38 ;  /* 0x00000002ed287824 */ /* 0x000fe200078e0226 */
[----:B------:R-:W-:-:S02]  /*9a70*/  LEA.HI.X.SX32 R165, R39, R37, 0x1, P4 ;  /* 0x0000002527a57211 */ /* 0x000fc400020f0eff */
[CC--:B------:R-:W-:Y:S02]  /*9a80*/  LEA R160, P4, R41.reuse, R148.reuse, 0x1 ;  /* 0x0000009429a07211 */ /* 0x0c0fe400078808ff */
[----:B------:R-:W-:Y:S02]  /*9a90*/  LEA R158, P5, R42, R148, 0x1 ;  /* 0x000000942a9e7211 */ /* 0x000fe400078a08ff */
[----:B------:R-:W-:Y:S02]  /*9aa0*/  LEA R39, R252, R40, 0x1 ;  /* 0x00000028fc277211 */ /* 0x000fe400078e08ff */
[----:B------:R-:W-:Y:S02]  /*9ab0*/  LEA.HI.X.SX32 R161, R41, R37, 0x1, P4 ;  /* 0x0000002529a17211 */ /* 0x000fe400020f0eff */
[-C--:B------:R-:W-:Y:S01]  /*9ac0*/  LEA R196, P6, R52, R148.reuse, 0x1 ;  /* 0x0000009434c47211 */ /* 0x080fe200078c08ff */
[----:B------:R-:W-:Y:S01]  /*9ad0*/  IMAD R41, R0, 0x2, R39 ;  /* 0x0000000200297824 */ /* 0x000fe200078e0227 */
[----:B------:R-:W-:-:S02]  /*9ae0*/  LEA R156, P4, R43, R148, 0x1 ;  /* 0x000000942b9c7211 */ /* 0x000fc400078808ff */
[-C--:B------:R-:W-:Y:S02]  /*9af0*/  LEA.HI.X.SX32 R159, R42, R37.reuse, 0x1, P5 ;  /* 0x000000252a9f7211 */ /* 0x080fe400028f0eff */
[-C--:B------:R-:W-:Y:S02]  /*9b00*/  LEA R154, P5, R38, R148.reuse, 0x1 ;  /* 0x00000094269a7211 */ /* 0x080fe400078a08ff */
[-C--:B------:R-:W-:Y:S02]  /*9b10*/  LEA.HI.X.SX32 R197, R52, R37.reuse, 0x1, P6 ;  /* 0x0000002534c57211 */ /* 0x080fe400030f0eff */
[-C--:B------:R-:W-:Y:S02]  /*9b20*/  LEA.HI.X.SX32 R157, R43, R37.reuse, 0x1, P4 ;  /* 0x000000252b9d7211 */ /* 0x080fe400020f0eff */
[----:B------:R-:W-:Y:S02]  /*9b30*/  LEA R152, P6, R40, R148, 0x1 ;  /* 0x0000009428987211 */ /* 0x000fe400078c08ff */
[----:B------:R-:W-:-:S02]  /*9b40*/  LEA.HI.X.SX32 R155, R38, R37, 0x1, P5 ;  /* 0x00000025269b7211 */ /* 0x000fc400028f0eff */
[-C--:B------:R-:W-:Y:S02]  /*9b50*/  LEA R150, P4, R39, R148.reuse, 0x1 ;  /* 0x0000009427967211 */ /* 0x080fe400078808ff */
[----:B------:R-:W-:Y:S02]  /*9b60*/  LEA R148, P5, R41, R148, 0x1 ;  /* 0x0000009429947211 */ /* 0x000fe400078a08ff */
[-C--:B------:R-:W-:Y:S02]  /*9b70*/  LEA.HI.X.SX32 R153, R40, R37.reuse, 0x1, P6 ;  /* 0x0000002528997211 */ /* 0x080fe400030f0eff */
[-C--:B------:R-:W-:Y:S02]  /*9b80*/  LEA.HI.X.SX32 R151, R39, R37.reuse, 0x1, P4 ;  /* 0x0000002527977211 */ /* 0x080fe400020f0eff */
[----:B------:R-:W-:Y:S01]  /*9b90*/  LEA.HI.X.SX32 R149, R41, R37, 0x1, P5 ;  /* 0x0000002529957211 */ /* 0x000fe200028f0eff */
[----:B------:R-:W-:Y:S01]  /*9ba0*/  FMUL R37, R4, UR12 ;  /* 0x0000000c04257c20 */ /* 0x000fe20008400000 */
[----:B------:R-:W-:Y:S01]  /*9bb0*/  FSEL R237, R6, -INF , P3 ;  /* 0xff80000006ed7808 */ /* 0x000fe20001800000 */
[----:B------:R-:W-:Y:S01]  /*9bc0*/  FMUL R6, R7, UR12 ;  /* 0x0000000c07067c20 */ /* 0x000fe20008400000 */
[C---:B------:R-:W-:Y:S01]  /*9bd0*/  ISETP.GE.AND P6, PT, R141.reuse, R138, PT ;  /* 0x0000008a8d00720c */ /* 0x040fe20003fc6270 */
[C---:B------:R-:W-:Y:S01]  /*9be0*/  VIADD R38, R36.reuse, 0x4 ;  /* 0x0000000424267836 */ /* 0x040fe20000000000 */
[-C--:B------:R-:W-:Y:S01]  /*9bf0*/  ISETP.GE.AND P5, PT, R141, R36.reuse, PT ;  /* 0x000000248d00720c */ /* 0x080fe20003fa6270 */
[----:B------:R-:W-:Y:S01]  /*9c00*/  FMUL R4, R5, UR12 ;  /* 0x0000000c05047c20 */ /* 0x000fe20008400000 */
[C---:B------:R-:W-:Y:S01]  /*9c10*/  VIADD R7, R36.reuse, 0x7 ;  /* 0x0000000724077836 */ /* 0x040fe20000000000 */
[----:B------:R-:W-:Y:S01]  /*9c20*/  ISETP.GT.AND P4, PT, R141, R36, PT ;  /* 0x000000248d00720c */ /* 0x000fe20003f84270 */
[----:B------:R-:W-:Y:S01]  /*9c30*/  VIADD R39, R36, 0x5 ;  /* 0x0000000524277836 */ /* 0x000fe20000000000 */
[----:B------:R-:W-:Y:S01]  /*9c40*/  FSEL R5, R37, -INF , P5 ;  /* 0xff80000025057808 */ /* 0x000fe20002800000 */
[----:B------:R-:W-:Y:S01]  /*9c50*/  FMUL R236, R9, UR12 ;  /* 0x0000000c09ec7c20 */ /* 0x000fe20008400000 */
[----:B------:R-:W-:-:S02]  /*9c60*/  FSEL R6, R6, -INF , P6 ;  /* 0xff80000006067808 */ /* 0x000fc40003000000 */
[C---:B------:R-:W-:Y:S02]  /*9c70*/  ISETP.GE.AND P5, PT, R141.reuse, R38, PT ;  /* 0x000000268d00720c */ /* 0x040fe40003fa6270 */
[----:B------:R-:W-:Y:S02]  /*9c80*/  FSEL R4, R4, -INF , P4 ;  /* 0xff80000004047808 */ /* 0x000fe40002000000 */
[C---:B------:R-:W-:Y:S01]  /*9c90*/  ISETP.GE.AND P6, PT, R141.reuse, R7, PT ;  /* 0x000000078d00720c */ /* 0x040fe20003fc6270 */
[C---:B------:R-:W-:Y:S01]  /*9ca0*/  VIADD R7, R36.reuse, 0x9 ;  /* 0x0000000924077836 */ /* 0x040fe20000000000 */
[----:B------:R-:W-:Y:S02]  /*9cb0*/  ISETP.GE.AND P4, PT, R141, R39, PT ;  /* 0x000000278d00720c */ /* 0x000fe40003f86270 */
[----:B------:R-:W-:Y:S02]  /*9cc0*/  IADD3 R37, PT, PT, R36, 0x6, RZ ;  /* 0x0000000624257810 */ /* 0x000fe40007ffe0ff */
[----:B------:R-:W-:Y:S01]  /*9cd0*/  FSEL R9, R8, -INF , P5 ;  /* 0xff80000008097808 */ /* 0x000fe20002800000 */
[----:B------:R-:W-:Y:S01]  /*9ce0*/  FMUL R8, R10, UR12 ;  /* 0x0000000c0a087c20 */ /* 0x000fe20008400000 */
[----:B------:R-:W-:-:S02]  /*9cf0*/  FSEL R236, R236, -INF , P4 ;  /* 0xff800000ecec7808 */ /* 0x000fc40002000000 */
[C---:B------:R-:W-:Y:S01]  /*9d00*/  ISETP.GE.AND P3, PT, R141.reuse, R37, PT ;  /* 0x000000258d00720c */ /* 0x040fe20003f66270 */
[C---:B------:R-:W-:Y:S01]  /*9d10*/  VIADD R37, R36.reuse, 0x8 ;  /* 0x0000000824257836 */ /* 0x040fe20000000000 */
[C---:B------:R-:W-:Y:S02]  /*9d20*/  ISETP.GE.AND P4, PT, R141.reuse, R7, PT ;  /* 0x000000078d00720c */ /* 0x040fe40003f86270 */
[----:B------:R-:W-:Y:S02]  /*9d30*/  IADD3 R7, PT, PT, R36, 0xa, RZ ;  /* 0x0000000a24077810 */ /* 0x000fe40007ffe0ff */
[----:B------:R-:W-:Y:S02]  /*9d40*/  FSEL R8, R8, -INF , P3 ;  /* 0xff80000008087808 */ /* 0x000fe40001800000 */
[C---:B------:R-:W-:Y:S01]  /*9d50*/  ISETP.GE.AND P3, PT, R141.reuse, R7, PT ;  /* 0x000000078d00720c */ /* 0x040fe20003f66270 */
[----:B------:R-:W-:Y:S01]  /*9d60*/  VIADD R7, R36, 0xc ;  /* 0x0000000c24077836 */ /* 0x000fe20000000000 */
[----:B------:R-:W-:Y:S01]  /*9d70*/  ISETP.GE.AND P5, PT, R141, R37, PT ;  /* 0x000000258d00720c */ /* 0x000fe20003fa6270 */
[----:B------:R-:W-:-:S03]  /*9d80*/  FMUL R10, R11, UR12 ;  /* 0x0000000c0b0a7c20 */ /* 0x000fc60008400000 */
[----:B------:R-:W-:Y:S01]  /*9d90*/  FSEL R147, R12, -INF , P5 ;  /* 0xff8000000c937808 */ /* 0x000fe20002800000 */
[----:B------:R-:W-:Y:S01]  /*9da0*/  FMUL R12, R13, UR12 ;  /* 0x0000000c0d0c7c20 */ /* 0x000fe20008400000 */
[----:B------:R-:W-:Y:S01]  /*9db0*/  ISETP.GE.AND P5, PT, R141, R7, PT ;  /* 0x000000078d00720c */ /* 0x000fe20003fa6270 */
[C---:B------:R-:W-:Y:S02]  /*9dc0*/  VIADD R7, R36.reuse, 0xd ;  /* 0x0000000d24077836 */ /* 0x040fe40000000000 */
[----:B------:R-:W-:Y:S01]  /*9dd0*/  VIADD R37, R36, 0xb ;  /* 0x0000000b24257836 */ /* 0x000fe20000000000 */
[----:B------:R-:W-:Y:S01]  /*9de0*/  FSEL R12, R12, -INF , P4 ;  /* 0xff8000000c0c7808 */ /* 0x000fe20002000000 */
[----:B------:R-:W-:Y:S01]  /*9df0*/  FMUL R146, R15, UR12 ;  /* 0x0000000c0f927c20 */ /* 0x000fe20008400000 */
[----:B------:R-:W-:Y:S02]  /*9e00*/  FSEL R10, R10, -INF , P6 ;  /* 0xff8000000a0a7808 */ /* 0x000fe40003000000 */
[C---:B------:R-:W-:Y:S01]  /*9e10*/  ISETP.GE.AND P4, PT, R141.reuse, R7, PT ;  /* 0x000000078d00720c */ /* 0x040fe20003f86270 */
[----:B------:R-:W-:Y:S01]  /*9e20*/  VIADD R7, R36, 0xf ;  /* 0x0000000f24077836 */ /* 0x000fe20000000000 */
[----:B------:R-:W-:-:S02]  /*9e30*/  ISETP.GE.AND P6, PT, R141, R37, PT ;  /* 0x000000258d00720c */ /* 0x000fc40003fc6270 */
[----:B------:R-:W-:Y:S01]  /*9e40*/  FSEL R15, R14, -INF , P3 ;  /* 0xff8000000e0f7808 */ /* 0x000fe20001800000 */
[----:B------:R-:W-:Y:S01]  /*9e50*/  FMUL R14, R16, UR12 ;  /* 0x0000000c100e7c20 */ /* 0x000fe20008400000 */
[----:B------:R-:W-:Y:S02]  /*9e60*/  FSEL R146, R146, -INF , P6 ;  /* 0xff80000092927808 */ /* 0x000fe40003000000 */
[C---:B------:R-:W-:Y:S01]  /*9e70*/  ISETP.GE.AND P6, PT, R141.reuse, R7, PT ;  /* 0x000000078d00720c */ /* 0x040fe20003fc6270 */
[C---:B------:R-:W-:Y:S01]  /*9e80*/  VIADD R7, R36.reuse, 0x10 ;  /* 0x0000001024077836 */ /* 0x040fe20000000000 */
[----:B------:R-:W-:Y:S02]  /*9e90*/  IADD3 R11, PT, PT, R36, 0xe, RZ ;  /* 0x0000000e240b7810 */ /* 0x000fe40007ffe0ff */
[----:B------:R-:W-:Y:S02]  /*9ea0*/  FSEL R14, R14, -INF , P5 ;  /* 0xff8000000e0e7808 */ /* 0x000fe40002800000 */
[----:B------:R-:W-:-:S02]  /*9eb0*/  ISETP.GE.AND P3, PT, R141, R11, PT ;  /* 0x0000000b8d00720c */ /* 0x000fc40003f66270 */
[----:B------:R-:W-:Y:S02]  /*9ec0*/  ISETP.GE.AND P5, PT, R141, R7, PT ;  /* 0x000000078d00720c */ /* 0x000fe40003fa6270 */
[----:B------:R-:W-:Y:S02]  /*9ed0*/  IADD3 R7, PT, PT, R36, 0x12, RZ ;  /* 0x0000001224077810 */ /* 0x000fe40007ffe0ff */
[----:B------:R-:W-:Y:S01]  /*9ee0*/  FSEL R145, R18, -INF , P3 ;  /* 0xff80000012917808 */ /* 0x000fe20001800000 */
[----:B------:R-:W-:Y:S01]  /*9ef0*/  FMUL R16, R17, UR12 ;  /* 0x0000000c11107c20 */ /* 0x000fe20008400000 */
[----:B------:R-:W-:Y:S01]  /*9f00*/  ISETP.GE.AND P3, PT, R141, R7, PT ;  /* 0x000000078d00720c */ /* 0x000fe20003f66270 */
[C---:B------:R-:W-:Y:S02]  /*9f10*/  VIADD R7, R36.reuse, 0x13 ;  /* 0x0000001324077836 */ /* 0x040fe40000000000 */
[----:B------:R-:W-:Y:S01]  /*9f20*/  VIADD R11, R36, 0x11 ;  /* 0x00000011240b7836 */ /* 0x000fe20000000000 */
[----:B------:R-:W-:-:S02]  /*9f30*/  FSEL R19, R19, -INF , P6 ;  /* 0xff80000013137808 */ /* 0x000fc40003000000 */
[----:B------:R-:W-:Y:S02]  /*9f40*/  FSEL R16, R16, -INF , P4 ;  /* 0xff80000010107808 */ /* 0x000fe40002000000 */
[C---:B------:R-:W-:Y:S01]  /*9f50*/  ISETP.GE.AND P6, PT, R141.reuse, R7, PT ;  /* 0x000000078d00720c */ /* 0x040fe20003fc6270 */
[----:B------:R-:W-:Y:S01]  /*9f60*/  VIADD R7, R36, 0x15 ;  /* 0x0000001524077836 */ /* 0x000fe20000000000 */
[----:B------:R-:W-:Y:S01]  /*9f70*/  ISETP.GE.AND P4, PT, R141, R11, PT ;  /* 0x0000000b8d00720c */ /* 0x000fe20003f86270 */
[----:B------:R-:W-:Y:S01]  /*9f80*/  FMUL R17, R22, UR12 ;  /* 0x0000000c16117c20 */ /* 0x000fe20008400000 */
[----:B------:R-:W-:Y:S02]  /*9f90*/  FMUL R20, R20, UR12 ;  /* 0x0000000c14147c20 */ /* 0x000fe40008400000 */
[----:B------:R-:W-:Y:S01]  /*9fa0*/  FSEL R144, R21, -INF , P4 ;  /* 0xff80000015907808 */ /* 0x000fe20002000000 */
[----:B------:R-:W-:Y:S01]  /*9fb0*/  VIADD R11, R36, 0x14 ;  /* 0x00000014240b7836 */ /* 0x000fe20000000000 */
[----:B------:R-:W-:-:S02]  /*9fc0*/  ISETP.GE.AND P4, PT, R141, R7, PT ;  /* 0x000000078d00720c */ /* 0x000fc40003f86270 */
[----:B------:R-:W-:Y:S01]  /*9fd0*/  IADD3 R7, PT, PT, R36, 0x16, RZ ;  /* 0x0000001624077810 */ /* 0x000fe20007ffe0ff */
[----:B------:R-:W-:Y:S01]  /*9fe0*/  FMUL R24, R24, UR12 ;  /* 0x0000000c18187c20 */ /* 0x000fe20008400000 */
[----:B------:R-:W-:Y:S02]  /*9ff0*/  FSEL R17, R17, -INF , P3 ;  /* 0xff80000011117808 */ /* 0x000fe40001800000 */
[----:B------:R-:W-:Y:S02]  /*a000*/  FSEL R143, R20, -INF , P5 ;  /* 0xff800000148f7808 */ /* 0x000fe40002800000 */
[C---:B------:R-:W-:Y:S01]  /*a010*/  ISETP.GE.AND P3, PT, R141.reuse, R7, PT ;  /* 0x000000078d00720c */ /* 0x040fe20003f66270 */
[C---:B------:R-:W-:Y:S01]  /*a020*/  VIADD R7, R36.reuse, 0x18 ;  /* 0x0000001824077836 */ /* 0x040fe20000000000 */
[----:B------:R-:W-:Y:S01]  /*a030*/  ISETP.GE.AND P5, PT, R141, R11, PT ;  /* 0x0000000b8d00720c */ /* 0x000fe20003fa6270 */
[----:B------:R-:W-:Y:S01]  /*a040*/  FMUL R21, R23, UR12 ;  /* 0x0000000c17157c20 */ /* 0x000fe20008400000 */
[----:B------:R-:W-:-:S02]  /*a050*/  VIADD R11, R36, 0x17 ;  /* 0x00000017240b7836 */ /* 0x000fc40000000000 */
[----:B------:R-:W-:Y:S01]  /*a060*/  FMUL R27, R27, UR12 ;  /* 0x0000000c1b1b7c20 */ /* 0x000fe20008400000 */
[----:B------:R-:W-:Y:S01]  /*a070*/  FSEL R252, R24, -INF , P5 ;  /* 0xff80000018fc7808 */ /* 0x000fe20002800000 */
[----:B------:R-:W-:Y:S01]  /*a080*/  FMUL R24, R25, UR12 ;  /* 0x0000000c19187c20 */ /* 0x000fe20008400000 */
[----:B------:R-:W-:Y:S01]  /*a090*/  ISETP.GE.AND P5, PT, R141, R7, PT ;  /* 0x000000078d00720c */ /* 0x000fe20003fa6270 */
[----:B------:R-:W-:Y:S01]  /*a0a0*/  VIADD R7, R36, 0x19 ;  /* 0x0000001924077836 */ /* 0x000fe20000000000 */
[----:B------:R-:W-:Y:S01]  /*a0b0*/  FSEL R21, R21, -INF , P6 ;  /* 0xff80000015157808 */ /* 0x000fe20003000000 */
[----:B------:R-:W-:Y:S01]  /*a0c0*/  FMUL R28, R28, UR12 ;  /* 0x0000000c1c1c7c20 */ /* 0x000fe20008400000 */
[----:B------:R-:W-:Y:S01]  /*a0d0*/  FSEL R24, R24, -INF , P4 ;  /* 0xff80000018187808 */ /* 0x000fe20002000000 */
[----:B------:R-:W-:Y:S01]  /*a0e0*/  FMUL R29, R29, UR12 ;  /* 0x0000000c1d1d7c20 */ /* 0x000fe20008400000 */
[----:B------:R0:W-:Y:S01]  /*a0f0*/  STS.U16 [R132+UR6+0xa400], R114 ;  /* 0x00a4007284007988 */ /* 0x0001e20008000406 */
[----:B------:R-:W-:-:S02]  /*a100*/  PRMT R115, RZ, 0x7610, R115 ;  /* 0x00007610ff737816 */ /* 0x000fc40000000073 */
[C---:B------:R-:W-:Y:S01]  /*a110*/  ISETP.GE.AND P6, PT, R141.reuse, R11, PT ;  /* 0x0000000b8d00720c */ /* 0x040fe20003fc6270 */
[----:B------:R1:W-:Y:S01]  /*a120*/  STS.U16 [R132+UR6+0xa800], R113 ;  /* 0x00a8007184007988 */ /* 0x0003e20008000406 */
[----:B------:R-:W-:-:S03]  /*a130*/  ISETP.GE.AND P4, PT, R141, R7, PT ;  /* 0x000000078d00720c */ /* 0x000fc60003f86270 */
[----:B------:R4:W-:Y:S01]  /*a140*/  STS.U16 [R132+UR6+0xac00], R112 ;  /* 0x00ac007084007988 */ /* 0x0009e20008000406 */
[----:B0-----:R-:W-:Y:S01]  /*a150*/  PRMT R114, RZ, 0x7610, R114 ;  /* 0x00007610ff727816 */ /* 0x001fe20000000072 */
[----:B------:R-:W-:Y:S02]  /*a160*/  FMUL R25, R26, UR12 ;  /* 0x0000000c1a197c20 */ /* 0x000fe40008400000 */
[----:B------:R0:W-:Y:S01]  /*a170*/  STS.U16 [R132+UR6+0xb000], R110 ;  /* 0x00b0006e84007988 */ /* 0x0001e20008000406 */
[----:B-1----:R-:W-:Y:S02]  /*a180*/  PRMT R113, RZ, 0x7610, R113 ;  /* 0x00007610ff717816 */ /* 0x002fe40000000071 */
[----:B------:R-:W-:Y:S01]  /*a190*/  PRMT R111, RZ, 0x7610, R111 ;  /* 0x00007610ff6f7816 */ /* 0x000fe2000000006f */
[----:B------:R-:W3:Y:S01]  /*a1a0*/  LDL.64 R22, [R1+0x90] ;  /* 0x0000900001167983 */ /* 0x000ee20000100a00 */
[----:B----4-:R-:W-:Y:S02]  /*a1b0*/  PRMT R112, RZ, 0x7610, R112 ;  /* 0x00007610ff707816 */ /* 0x010fe40000000070 */
[----:B------:R-:W-:Y:S01]  /*a1c0*/  FSEL R134, R27, -INF , P6 ;  /* 0xff8000001b867808 */ /* 0x000fe20003000000 */
[----:B--2---:R-:W5:Y:S01]  /*a1d0*/  @P1 LDG.E.U16 R115, desc[UR10][R220.64] ;  /* 0x0000000adc731981 */ /* 0x004f62000c1e1500 */
[----:B------:R-:W-:-:S02]  /*a1e0*/  FSEL R3, R28, -INF , P5 ;  /* 0xff8000001c037808 */ /* 0x000fc40002800000 */
[----:B------:R-:W-:Y:S01]  /*a1f0*/  FSEL R2, R29, -INF , P4 ;  /* 0xff8000001d027808 */ /* 0x000fe20002000000 */
[----:B------:R-:W2:Y:S01]  /*a200*/  LDL.64 R26, [R1+0x98] ;  /* 0x00009800011a7983 */ /* 0x000ea20000100a00 */
[----:B0-----:R-:W-:Y:S02]  /*a210*/  PRMT R110, RZ, 0x7610, R110 ;  /* 0x00007610ff6e7816 */ /* 0x001fe4000000006e */
[----:B------:R-:W-:Y:S01]  /*a220*/  PRMT R109, RZ, 0x7610, R109 ;  /* 0x00007610ff6d7816 */ /* 0x000fe2000000006d */
[----:B------:R-:W4:Y:S01]  /*a230*/  LDL.64 R28, [R1+0xa8] ;  /* 0x0000a800011c7983 */ /* 0x000f220000100a00 */
[----:B------:R-:W-:Y:S02]  /*a240*/  PRMT R108, RZ, 0x7610, R108 ;  /* 0x00007610ff6c7816 */ /* 0x000fe4000000006c */
[----:B------:R-:W-:Y:S01]  /*a250*/  PRMT R107, RZ, 0x7610, R107 ;  /* 0x00007610ff6b7816 */ /* 0x000fe2000000006b */
[----:B------:R-:W2:Y:S04]  /*a260*/  LDL.LU.64 R220, [R1+0x750] ;  /* 0x0007500001dc7983 */ /* 0x000ea80000300a00 */
[----:B------:R-:W5:Y:S04]  /*a270*/  @P1 LDG.E.U16 R114, desc[UR10][R222.64] ;  /* 0x0000000ade721981 */ /* 0x000f68000c1e1500 */
[----:B------:R0:W-:Y:S04]  /*a280*/  STS.U16 [R132+UR6+0xb400], R106 ;  /* 0x00b4006a84007988 */ /* 0x0001e80008000406 */
[----:B------:R-:W5:Y:S04]  /*a290*/  @P1 LDG.E.U16 R113, desc[UR10][R46.64] ;  /* 0x0000000a2e711981 */ /* 0x000f68000c1e1500 */
[----:B------:R-:W2:Y:S01]  /*a2a0*/  LDL.LU.64 R222, [R1+0x748] ;  /* 0x0007480001de7983 */ /* 0x000ea20000300a00 */
[----:B0-----:R-:W-:-:S03]  /*a2b0*/  PRMT R106, RZ, 0x7610, R106 ;  /* 0x00007610ff6a7816 */ /* 0x001fc6000000006a */
[----:B------:R0:W-:Y:S01]  /*a2c0*/  STS.U16 [R132+UR6+0xb800], R105 ;  /* 0x00b8006984007988 */ /* 0x0001e20008000406 */
[----:B------:R-:W-:-:S03]  /*a2d0*/  PRMT R103, RZ, 0x7610, R103 ;  /* 0x00007610ff677816 */ /* 0x000fc60000000067 */
[----:B------:R-:W2:Y:S04]  /*a2e0*/  LDL.LU.64 R46, [R1+0x740] ;  /* 0x00074000012e7983 */ /* 0x000ea80000300a00 */
[----:B------:R-:W5:Y:S01]  /*a2f0*/  @P1 LDG.E.U16 R112, desc[UR10][R224.64] ;  /* 0x0000000ae0701981 */ /* 0x000f62000c1e1500 */
[----:B0-----:R-:W-:-:S03]  /*a300*/  PRMT R105, RZ, 0x7610, R105 ;  /* 0x00007610ff697816 */ /* 0x001fc60000000069 */
[----:B------:R0:W-:Y:S04]  /*a310*/  STS.U16 [R132+UR6+0xbc00], R104 ;  /* 0x00bc006884007988 */ /* 0x0001e80008000406 */
[----:B------:R-:W5:Y:S04]  /*a320*/  @P1 LDG.E.U16 R111, desc[UR10][R228.64] ;  /* 0x0000000ae46f1981 */ /* 0x000f68000c1e1500 */
[----:B------:R-:W2:Y:S01]  /*a330*/  LDL.LU.64 R224, [R1+0x738] ;  /* 0x0007380001e07983 */ /* 0x000ea20000300a00 */
[----:B0-----:R-:W-:-:S03]  /*a340*/  PRMT R104, RZ, 0x7610, R104 ;  /* 0x00007610ff687816 */ /* 0x001fc60000000068 */
[----:B------:R-:W5:Y:S01]  /*a350*/  @P1 LDG.E.U16 R110, desc[UR10][R230.64] ;  /* 0x0000000ae66e1981 */ /* 0x000f62000c1e1500 */
[----:B------:R-:W-:-:S03]  /*a360*/  PRMT R101, RZ, 0x7610, R101 ;  /* 0x00007610ff657816 */ /* 0x000fc60000000065 */
[----:B------:R-:W2:Y:S01]  /*a370*/  LDL.LU.64 R228, [R1+0x730] ;  /* 0x0007300001e47983 */ /* 0x000ea20000300a00 */
[----:B------:R-:W-:-:S03]  /*a380*/  PRMT R100, RZ, 0x7610, R100 ;  /* 0x00007610ff647816 */ /* 0x000fc60000000064 */
[----:B------:R0:W-:Y:S04]  /*a390*/  STS.U16 [R132+UR6+0xc000], R102 ;  /* 0x00c0006684007988 */ /* 0x0001e80008000406 */
[----:B------:R-:W2:Y:S04]  /*a3a0*/  LDL.LU.64 R230, [R1+0x728] ;  /* 0x0007280001e67983 */ /* 0x000ea80000300a00 */
[----:B------:R-:W5:Y:S01]  /*a3b0*/  @P1 LDG.E.U16 R109, desc[UR10][R232.64] ;  /* 0x0000000ae86d1981 */ /* 0x000f62000c1e1500 */
[----:B0-----:R-:W-:-:S03]  /*a3c0*/  PRMT R102, RZ, 0x7610, R102 ;  /* 0x00007610ff667816 */ /* 0x001fc60000000066 */
[----:B---3--:R-:W5:Y:S01]  /*a3d0*/  @P1 LDG.E.U16 R108, desc[UR10][R54.64] ;  /* 0x0000000a366c1981 */ /* 0x008f62000c1e1500 */
[----:B------:R-:W-:-:S03]  /*a3e0*/  PRMT R99, RZ, 0x7610, R99 ;  /* 0x00007610ff637816 */ /* 0x000fc60000000063 */
[----:B------:R-:W5:Y:S04]  /*a3f0*/  @P1 LDG.E.U16 R107, desc[UR10][R238.64] ;  /* 0x0000000aee6b1981 */ /* 0x000f68000c1e1500 */
[----:B------:R-:W3:Y:S04]  /*a400*/  LDL.LU.64 R232, [R1+0x720] ;  /* 0x0007200001e87983 */ /* 0x000ee80000300a00 */
[----:B------:R-:W2:Y:S04]  /*a410*/  LDL.LU.64 R54, [R1+0x718] ;  /* 0x0007180001367983 */ /* 0x000ea80000300a00 */
        /* <DEDUP_REMOVED lines=23> */
[----:B------:R-:W5:Y:S01]  /*a590*/  @P1 LDG.E.U16 R100, desc[UR10][R250.64] ;  /* 0x0000000afa641981 */ /* 0x000f62000c1e1500 */
[----:B------:R-:W-:-:S03]  /*a5a0*/  PRMT R91, RZ, 0x7610, R91 ;  /* 0x00007610ff5b7816 */ /* 0x000fc6000000005b */
[----:B------:R-:W5:Y:S04]  /*a5b0*/  @P1 LDG.E.U16 R99, desc[UR10][R34.64] ;  /* 0x0000000a22631981 */ /* 0x000f68000c1e1500 */
[----:B------:R-:W2:Y:S04]  /*a5c0*/  LDL.LU.64 R248, [R1+0x6e0] ;  /* 0x0006e00001f87983 */ /* 0x000ea80000300a00 */
[----:B------:R-:W2:Y:S04]  /*a5d0*/  LDL.LU.64 R250, [R1+0x6d8] ;  /* 0x0006d80001fa7983 */ /* 0x000ea80000300a00 */
[----:B------:R-:W2:Y:S04]  /*a5e0*/  LDL.LU.64 R34, [R1+0x6d0] ;  /* 0x0006d00001227983 */ /* 0x000ea80000300a00 */
[----:B------:R-:W5:Y:S04]  /*a5f0*/  @P1 LDG.E.U16 R98, desc[UR10][R32.64] ;  /* 0x0000000a20621981 */ /* 0x000f68000c1e1500 */
[----:B------:R0:W-:Y:S04]  /*a600*/  STS.U16 [R132+UR6+0xd400], R90 ;  /* 0x00d4005a84007988 */ /* 0x0001e80008000406 */
[----:B------:R-:W5:Y:S04]  /*a610*/  @P1 LDG.E.U16 R97, desc[UR10][R244.64] ;  /* 0x0000000af4611981 */ /* 0x000f68000c1e1500 */
[----:B------:R-:W3:Y:S01]  /*a620*/  LDL.LU.64 R32, [R1+0x6c8] ;  /* 0x0006c80001207983 */ /* 0x000ee20000300a00 */
[----:B0-----:R-:W-:-:S03]  /*a630*/  PRMT R90, RZ, 0x7610, R90 ;  /* 0x00007610ff5a7816 */ /* 0x001fc6000000005a */
[----:B------:R0:W-:Y:S04]  /*a640*/  STS.U16 [R132+UR6+0xd800], R89 ;  /* 0x00d8005984007988 */ /* 0x0001e80008000406 */
[----:B------:R-:W4:Y:S04]  /*a650*/  LDL.LU.64 R244, [R1+0x6c0] ;  /* 0x0006c00001f47983 */ /* 0x000f280000300a00 */
[----:B------:R-:W5:Y:S01]  /*a660*/  @P1 LDG.E.U16 R96, desc[UR10][R234.64] ;  /* 0x0000000aea601981 */ /* 0x000f62000c1e1500 */
[----:B0-----:R-:W-:-:S03]  /*a670*/  PRMT R89, RZ, 0x7610, R89 ;  /* 0x00007610ff597816 */ /* 0x001fc60000000059 */
[----:B------:R0:W-:Y:S04]  /*a680*/  STS.U16 [R132+UR6+0xdc00], R88 ;  /* 0x00dc005884007988 */ /* 0x0001e80008000406 */
[----:B------:R-:W5:Y:S04]  /*a690*/  @P1 LDG.E.U16 R95, desc[UR10][R226.64] ;  /* 0x0000000ae25f1981 */ /* 0x000f68000c1e1500 */
[----:B------:R-:W4:Y:S01]  /*a6a0*/  LDL.LU.64 R234, [R1+0x6b8] ;  /* 0x0006b80001ea7983 */ /* 0x000f220000300a00 */
[----:B0-----:R-:W-:-:S03]  /*a6b0*/  PRMT R88, RZ, 0x7610, R88 ;  /* 0x00007610ff587816 */ /* 0x001fc60000000058 */
[----:B------:R-:W5:Y:S04]  /*a6c0*/  @P1 LDG.E.U16 R94, desc[UR10][R218.64] ;  /* 0x0000000ada5e1981 */ /* 0x000f68000c1e1500 */
[----:B------:R-:W4:Y:S04]  /*a6d0*/  LDL.LU.64 R226, [R1+0x6b0] ;  /* 0x0006b00001e27983 */ /* 0x000f280000300a00 */
        /* <DEDUP_REMOVED lines=12> */
[----:B------:R-:W4:Y:S01]  /*a7a0*/  LDL.LU.64 R170, [R1+0x678] ;  /* 0x0006780001aa7983 */ /* 0x000f220000300a00 */
[----:B------:R-:W-:-:S02]  /*a7b0*/  PRMT R84, RZ, 0x7610, R84 ;  /* 0x00007610ff547816 */ /* 0x000fc40000000054 */
[----:B------:R-:W-:Y:S01]  /*a7c0*/  PRMT R83, RZ, 0x7610, R83 ;  /* 0x00007610ff537816 */ /* 0x000fe20000000053 */
[----:B------:R0:W-:Y:S01]  /*a7d0*/  STS.U16 [R132+UR6+0xe400], R82 ;  /* 0x00e4005284007988 */ /* 0x0001e20008000406 */
[----:B------:R-:W-:-:S03]  /*a7e0*/  PRMT R79, RZ, 0x7610, R79 ;  /* 0x00007610ff4f7816 */ /* 0x000fc6000000004f */
[----:B------:R1:W-:Y:S04]  /*a7f0*/  STS.U16 [R132+UR6+0xe800], R81 ;  /* 0x00e8005184007988 */ /* 0x0003e80008000406 */
[----:B------:R1:W-:Y:S01]  /*a800*/  STS.U16 [R132+UR6+0xec00], R80 ;  /* 0x00ec005084007988 */ /* 0x0003e20008000406 */
[----:B0-----:R-:W-:-:S03]  /*a810*/  PRMT R82, RZ, 0x7610, R82 ;  /* 0x00007610ff527816 */ /* 0x001fc60000000052 */
[----:B------:R0:W-:Y:S01]  /*a820*/  STS.U16 [R132+UR6+0xf000], R78 ;  /* 0x00f0004e84007988 */ /* 0x0001e20008000406 */
[----:B-1----:R-:W-:Y:S02]  /*a830*/  PRMT R81, RZ, 0x7610, R81 ;  /* 0x00007610ff517816 */ /* 0x002fe40000000051 */
[----:B------:R-:W-:Y:S02]  /*a840*/  PRMT R80, RZ, 0x7610, R80 ;  /* 0x00007610ff507816 */ /* 0x000fe40000000050 */
[----:B------:R-:W-:Y:S02]  /*a850*/  PRMT R77, RZ, 0x7610, R77 ;  /* 0x00007610ff4d7816 */ /* 0x000fe4000000004d */
[----:B0-----:R-:W-:Y:S01]  /*a860*/  PRMT R78, RZ, 0x7610, R78 ;  /* 0x00007610ff4e7816 */ /* 0x001fe2000000004e */
[----:B------:R0:W-:Y:S01]  /*a870*/  STS.U16 [R132+UR6+0xf400], R74 ;  /* 0x00f4004a84007988 */ /* 0x0001e20008000406 */
[----:B------:R-:W-:Y:S02]  /*a880*/  PRMT R76, RZ, 0x7610, R76 ;  /* 0x00007610ff4c7816 */ /* 0x000fe4000000004c */
[----:B------:R-:W-:-:S02]  /*a890*/  PRMT R75, RZ, 0x7610, R75 ;  /* 0x00007610ff4b7816 */ /* 0x000fc4000000004b */
[----:B------:R-:W-:Y:S02]  /*a8a0*/  PRMT R73, RZ, 0x7610, R73 ;  /* 0x00007610ff497816 */ /* 0x000fe40000000049 */
[----:B0-----:R-:W-:-:S04]  /*a8b0*/  PRMT R74, RZ, 0x7610, R74 ;  /* 0x00007610ff4a7816 */ /* 0x001fc8000000004a */
[----:B--2---:R-:W5:Y:S04]  /*a8c0*/  @P1 LDG.E.U16 R73, desc[UR10][R34.64] ;  /* 0x0000000a22491981 */ /* 0x004f68000c1e1500 */
[----:B---3--:R-:W5:Y:S04]  /*a8d0*/  @P1 LDG.E.U16 R74, desc[UR10][R32.64] ;  /* 0x0000000a204a1981 */ /* 0x008f68000c1e1500 */
[----:B----4-:R-:W5:Y:S04]  /*a8e0*/  @P1 LDG.E.U16 R75, desc[UR10][R244.64] ;  /* 0x0000000af44b1981 */ /* 0x010f68000c1e1500 */
[----:B------:R-:W5:Y:S04]  /*a8f0*/  @P1 LDG.E.U16 R76, desc[UR10][R234.64] ;  /* 0x0000000aea4c1981 */ /* 0x000f68000c1e1500 */
        /* <DEDUP_REMOVED lines=8> */
[----:B------:R-:W5:Y:S04]  /*a980*/  LDL.LU.64 R170, [R1+0x670] ;  /* 0x0006700001aa7983 */ /* 0x000f680000300a00 */
        /* <DEDUP_REMOVED lines=9> */
[----:B------:R-:W2:Y:S04]  /*aa20*/  LDL.LU.64 R32, [R1+0x620] ;  /* 0x0006200001207983 */ /* 0x000ea80000300a00 */
[----:B------:R-:W3:Y:S01]  /*aa30*/  LDL.LU.64 R34, [R1+0x618] ;  /* 0x0006180001227983 */ /* 0x000ee20000300a00 */
[C---:B------:R-:W-:Y:S01]  /*aa40*/  VIADD R7, R36.reuse, 0x1b ;  /* 0x0000001b24077836 */ /* 0x040fe20000000000 */
[----:B------:R-:W-:-:S04]  /*aa50*/  IADD3 R11, PT, PT, R36, 0x1a, RZ ;  /* 0x0000001a240b7810 */ /* 0x000fc80007ffe0ff */
[----:B------:R-:W-:Y:S01]  /*aa60*/  ISETP.GE.AND P6, PT, R141, R7, PT ;  /* 0x000000078d00720c */ /* 0x000fe20003fc6270 */
[----:B------:R-:W-:Y:S01]  /*aa70*/  VIADD R7, R36, 0x1c ;  /* 0x0000001c24077836 */ /* 0x000fe20000000000 */
[----:B------:R-:W-:Y:S01]  /*aa80*/  FSEL R25, R25, -INF , P3 ;  /* 0xff80000019197808 */ /* 0x000fe20001800000 */
[----:B------:R-:W-:Y:S01]  /*aa90*/  FMUL R30, R30, UR12 ;  /* 0x0000000c1e1e7c20 */ /* 0x000fe20008400000 */
[C---:B------:R-:W-:Y:S02]  /*aaa0*/  ISETP.GE.AND P3, PT, R141.reuse, R11, PT ;  /* 0x0000000b8d00720c */ /* 0x040fe40003f66270 */
[----:B------:R-:W-:Y:S02]  /*aab0*/  ISETP.GE.AND P5, PT, R141, R7, PT ;  /* 0x000000078d00720c */ /* 0x000fe40003fa6270 */
[----:B------:R-:W-:Y:S02]  /*aac0*/  IADD3 R7, PT, PT, R36, 0x1e, RZ ;  /* 0x0000001e24077810 */ /* 0x000fe40007ffe0ff */
[----:B------:R-:W-:-:S02]  /*aad0*/  FSEL R0, R30, -INF , P3 ;  /* 0xff8000001e007808 */ /* 0x000fc40001800000 */
[----:B------:R-:W-:Y:S02]  /*aae0*/  ISETP.GE.AND P3, PT, R141, R7, PT ;  /* 0x000000078d00720c */ /* 0x000fe40003f66270 */
[----:B------:R-:W-:-:S04]  /*aaf0*/  FMNMX3 R7, R5, R4, R237, !PT ;  /* 0x0000000405077276 */ /* 0x000fc800078000ed */
[----:B------:R-:W-:-:S04]  /*ab00*/  FMNMX3 R7, R7, R6, R9, !PT ;  /* 0x0000000607077276 */ /* 0x000fc80007800009 */
[----:B------:R-:W-:-:S04]  /*ab10*/  FMNMX3 R7, R7, R236, R8, !PT ;  /* 0x000000ec07077276 */ /* 0x000fc80007800008 */
[----:B------:R-:W-:Y:S01]  /*ab20*/  FMNMX3 R7, R7, R10, R147, !PT ;  /* 0x0000000a07077276 */ /* 0x000fe20007800093 */
[----:B------:R0:W-:Y:S03]  /*ab30*/  STS.U16 [R132+UR6+0x8000], R133 ;  /* 0x0080008584007988 */ /* 0x0001e60008000406 */
[----:B------:R-:W-:-:S04]  /*ab40*/  FMNMX3 R7, R7, R12, R15, !PT ;  /* 0x0000000c07077276 */ /* 0x000fc8000780000f */
[----:B0-----:R-:W-:-:S04]  /*ab50*/  FMNMX3 R133, R7, R146, R14, !PT ;  /* 0x0000009207857276 */ /* 0x001fc8000780000e */
[----:B------:R-:W-:-:S04]  /*ab60*/  FMNMX3 R133, R133, R16, R145, !PT ;  /* 0x0000001085857276 */ /* 0x000fc80007800091 */
[----:B------:R-:W-:-:S04]  /*ab70*/  FMNMX3 R133, R133, R19, R143, !PT ;  /* 0x0000001385857276 */ /* 0x000fc8000780008f */
[----:B------:R-:W-:Y:S02]  /*ab80*/  FMNMX3 R133, R133, R144, R17, !PT ;  /* 0x0000009085857276 */ /* 0x000fe40007800011 */
[----:B------:R-:W-:Y:S02]  /*ab90*/  PRMT R87, RZ, 0x7610, R87 ;  /* 0x00007610ff577816 */ /* 0x000fe40000000057 */
[----:B------:R-:W-:Y:S01]  /*aba0*/  FMNMX3 R133, R133, R21, R252, !PT ;  /* 0x0000001585857276 */ /* 0x000fe200078000fc */
[----:B------:R-:W-:-:S03]  /*abb0*/  VIADD R11, R36, 0x1d ;  /* 0x0000001d240b7836 */ /* 0x000fc60000000000 */
[----:B------:R-:W-:Y:S01]  /*abc0*/  FMNMX3 R133, R133, R24, R25, !PT ;  /* 0x0000001885857276 */ /* 0x000fe20007800019 */
[----:B------:R2:W5:Y:S01]  /*abd0*/  @P1 LDG.E.U16 R87, desc[UR10][R28.64] ;  /* 0x0000000a1c571981 */ /* 0x000562000c1e1500 */
[----:B------:R-:W-:Y:S02]  /*abe0*/  FMUL R31, R31, UR12 ;  /* 0x0000000c1f1f7c20 */ /* 0x000fe40008400000 */
[----:B------:R-:W-:Y:S01]  /*abf0*/  FMNMX3 R133, R133, R134, R3, !PT ;  /* 0x0000008685857276 */ /* 0x000fe20007800003 */
[----:B------:R-:W-:Y:S01]  /*ac00*/  VIADD R36, R36, 0x1f ;  /* 0x0000001f24247836 */ /* 0x000fe20000000000 */
[----:B------:R-:W-:Y:S02]  /*ac10*/  ISETP.GE.AND P4, PT, R141, R11, PT ;  /* 0x0000000b8d00720c */ /* 0x000fe40003f86270 */
[----:B------:R-:W-:Y:S02]  /*ac20*/  FSEL R31, R31, -INF , P6 ;  /* 0xff8000001f1f7808 */ /* 0x000fe40003000000 */
[----:B------:R-:W-:-:S02]  /*ac30*/  FMNMX3 R133, R133, R2, R0, !PT ;  /* 0x0000000285857276 */ /* 0x000fc40007800000 */
[----:B------:R-:W-:Y:S01]  /*ac40*/  ISETP.GE.AND P6, PT, R141, R36, PT ;  /* 0x000000248d00720c */ /* 0x000fe20003fc6270 */
[----:B------:R0:W-:Y:S02]  /*ac50*/  STS.U16 [R132+UR6+0xe000], R86 ;  /* 0x00e0005684007988 */ /* 0x0001e40008000406 */
[----:B0-----:R-:W-:-:S06]  /*ac60*/  PRMT R86, RZ, 0x7610, R86 ;  /* 0x00007610ff567816 */ /* 0x001fcc0000000056 */
[----:B------:R0:W5:Y:S01]  /*ac70*/  @P1 LDG.E.U16 R86, desc[UR10][R26.64] ;  /* 0x0000000a1a561981 */ /* 0x000162000c1e1500 */
[----:B------:R-:W-:-:S06]  /*ac80*/  PRMT R72, RZ, 0x7610, R72 ;  /* 0x00007610ff487816 */ /* 0x000fcc0000000048 */
[----:B------:R-:W5:Y:S04]  /*ac90*/  @P1 LDG.E.U16 R72, desc[UR10][R136.64] ;  /* 0x0000000a88481981 */ /* 0x000f68000c1e1500 */
[----:B------:R-:W5:Y:S01]  /*aca0*/  LDL.LU.64 R136, [R1+0x610] ;  /* 0x0006100001887983 */ /* 0x000f620000300a00 */
[----:B--2---:R-:W-:Y:S01]  /*acb0*/  FMUL R29, R32, UR12 ;  /* 0x0000000c201d7c20 */ /* 0x004fe20008400000 */
[----:B------:R-:W-:Y:S01]  /*acc0*/  FMUL R30, R33, UR12 ;  /* 0x0000000c211e7c20 */ /* 0x000fe20008400000 */
[----:B---3--:R-:W-:-:S03]  /*acd0*/  FMUL R32, R34, UR12 ;  /* 0x0000000c22207c20 */ /* 0x008fc60008400000 */
[----:B------:R-:W-:Y:S01]  /*ace0*/  FSEL R29, R29, -INF , P5 ;  /* 0xff8000001d1d7808 */ /* 0x000fe20002800000 */
[----:B------:R-:W-:Y:S01]  /*acf0*/  FMUL R33, R35, UR12 ;  /* 0x0000000c23217c20 */ /* 0x000fe20008400000 */
[----:B------:R-:W-:Y:S02]  /*ad00*/  FSEL R30, R30, -INF , P4 ;  /* 0xff8000001e1e7808 */ /* 0x000fe40002000000 */
[----:B------:R-:W-:Y:S02]  /*ad10*/  FSEL R32, R32, -INF , P3 ;  /* 0xff80000020207808 */ /* 0x000fe40001800000 */
[----:B------:R-:W-:Y:S02]  /*ad20*/  FMNMX3 R133, R133, R31, R29, !PT ;  /* 0x0000001f85857276 */ /* 0x000fe4000780001d */
[----:B------:R-:W-:Y:S02]  /*ad30*/  FSEL R33, R33, -INF , P6 ;  /* 0xff80000021217808 */ /* 0x000fe40003000000 */
[----:B------:R-:W-:-:S04]  /*ad40*/  FMNMX3 R133, R133, R30, R32, !PT ;  /* 0x0000001e85857276 */ /* 0x000fc80007800020 */
[----:B------:R-:W-:-:S05]  /*ad50*/  FMNMX R133, R33, R133, !PT ;  /* 0x0000008521857209 */ /* 0x000fca0007800000 */
[----:B------:R-:W1:Y:S02]  /*ad60*/  SHFL.BFLY PT, R7, R133, 0x10, 0x1f ;  /* 0x0e001f0085077f89 */ /* 0x000e6400000e0000 */
[----:B-1----:R-:W-:-:S05]  /*ad70*/  FMNMX3 R133, R133, -INF , R7, !PT ;  /* 0xff80000085857876 */ /* 0x002fca0007800007 */
[--C-:B------:R-:W-:Y:S01]  /*ad80*/  FADD R5, R5, -R133.reuse ;  /* 0x8000008505057221 */ /* 0x100fe20000000000 */
[--C-:B------:R-:W-:Y:S01]  /*ad90*/  FADD R4, R4, -R133.reuse ;  /* 0x8000008504047221 */ /* 0x100fe20000000000 */
[--C-:B------:R-:W-:Y:S02]  /*ada0*/  FADD R7, R237, -R133.reuse ;  /* 0x80000085ed077221 */ /* 0x100fe40000000000 */
[----:B------:R-:W-:Y:S01]  /*adb0*/  FMUL R5, R5, 1.4426950216293334961 ;  /* 0x3fb8aa3b05057820 */ /* 0x000fe20000400000 */
[----:B------:R-:W-:Y:S01]  /*adc0*/  FMUL R4, R4, 1.4426950216293334961 ;  /* 0x3fb8aa3b04047820 */ /* 0x000fe20000400000 */
[----:B------:R-:W-:Y:S01]  /*add0*/  FMUL R7, R7, 1.4426950216293334961 ;  /* 0x3fb8aa3b07077820 */ /* 0x000fe20000400000 */
[--C-:B------:R-:W-:Y:S01]  /*ade0*/  FADD R6, R6, -R133.reuse ;  /* 0x8000008506067221 */ /* 0x100fe20000000000 */
[--C-:B------:R-:W-:Y:S02]  /*adf0*/  FADD R9, R9, -R133.reuse ;  /* 0x8000008509097221 */ /* 0x100fe40000000000 */
[----:B------:R-:W-:Y:S01]  /*ae00*/  MUFU.EX2 R5, R5 ;  /* 0x0000000500057308 */ /* 0x000fe20000000800 */
[----:B------:R-:W-:Y:S01]  /*ae10*/  FMUL R6, R6, 1.4426950216293334961 ;  /* 0x3fb8aa3b06067820 */ /* 0x000fe20000400000 */
[----:B------:R-:W-:-:S06]  /*ae20*/  FADD R11, R236, -R133 ;  /* 0x80000085ec0b7221 */ /* 0x000fcc0000000000 */
[----:B------:R-:W1:Y:S01]  /*ae30*/  MUFU.EX2 R4, R4 ;  /* 0x0000000400047308 */ /* 0x000e620000000800 */
[----:B------:R-:W-:Y:S01]  /*ae40*/  FMUL R9, R9, 1.4426950216293334961 ;  /* 0x3fb8aa3b09097820 */ /* 0x000fe20000400000 */
[----:B------:R-:W-:-:S06]  /*ae50*/  FMUL R11, R11, 1.4426950216293334961 ;  /* 0x3fb8aa3b0b0b7820 */ /* 0x000fcc0000400000 */
[----:B------:R-:W2:Y:S01]  /*ae60*/  MUFU.EX2 R7, R7 ;  /* 0x0000000700077308 */ /* 0x000ea20000000800 */
[--C-:B------:R-:W-:Y:S01]  /*ae70*/  FADD R13, R8, -R133.reuse ;  /* 0x80000085080d7221 */ /* 0x100fe20000000000 */
[----:B------:R-:W-:-:S06]  /*ae80*/  FADD R10, R10, -R133 ;  /* 0x800000850a0a7221 */ /* 0x000fcc0000000000 */
[----:B------:R-:W3:Y:S01]  /*ae90*/  MUFU.EX2 R6, R6 ;  /* 0x0000000600067308 */ /* 0x000ee20000000800 */
[----:B0-----:R-:W-:Y:S01]  /*aea0*/  FADD R27, R17, -R133 ;  /* 0x80000085111b7221 */ /* 0x001fe20000000000 */
[----:B-1----:R-:W-:-:S06]  /*aeb0*/  FADD R17, R5, R4 ;  /* 0x0000000405117221 */ /* 0x002fcc0000000000 */
[----:B------:R-:W0:Y:S01]  /*aec0*/  MUFU.EX2 R9, R9 ;  /* 0x0000000900097308 */ /* 0x000e220000000800 */
[----:B------:R-:W-:-:S07]  /*aed0*/  FMUL R10, R10, 1.4426950216293334961 ;  /* 0x3fb8aa3b0a0a7820 */ /* 0x000fce0000400000 */
[----:B------:R1:W4:Y:S01]  /*aee0*/  MUFU.EX2 R8, R11 ;  /* 0x0000000b00087308 */ /* 0x0003220000000800 */
[----:B--2---:R-:W-:Y:S01]  /*aef0*/  FADD R17, R7, R17 ;  /* 0x0000001107117221 */ /* 0x004fe20000000000 */
[----:B-1----:R-:W-:Y:S01]  /*af00*/  FMUL R11, R13, 1.4426950216293334961 ;  /* 0x3fb8aa3b0d0b7820 */ /* 0x002fe20000400000 */
[--C-:B------:R-:W-:Y:S01]  /*af10*/  FADD R13, R147, -R133.reuse ;  /* 0x80000085930d7221 */ /* 0x100fe20000000000 */
[----:B------:R-:W-:-:S04]  /*af20*/  FADD R12, R12, -R133 ;  /* 0x800000850c0c7221 */ /* 0x000fc80000000000 */
[----:B------:R-:W1:Y:S01]  /*af30*/  MUFU.EX2 R11, R11 ;  /* 0x0000000b000b7308 */ /* 0x000e620000000800 */
[----:B------:R-:W-:Y:S01]  /*af40*/  FMUL R13, R13, 1.4426950216293334961 ;  /* 0x3fb8aa3b0d0d7820 */ /* 0x000fe20000400000 */
[----:B---3--:R-:W-:Y:S01]  /*af50*/  FADD R17, R6, R17 ;  /* 0x0000001106117221 */ /* 0x008fe20000000000 */
[----:B------:R-:W-:Y:S01]  /*af60*/  FMUL R12, R12, 1.4426950216293334961 ;  /* 0x3fb8aa3b0c0c7820 */ /* 0x000fe20000400000 */
[----:B------:R-:W-:-:S04]  /*af70*/  F2FP.F16.F32.PACK_AB R4, R4, R5 ;  /* 0x000000050404723e */ /* 0x000fc800000000ff */
[----:B------:R-:W2:Y:S01]  /*af80*/  MUFU.EX2 R10, R10 ;  /* 0x0000000a000a7308 */ /* 0x000ea20000000800 */
[----:B------:R-:W-:Y:S01]  /*af90*/  F2FP.F16.F32.PACK_AB R5, R6, R7 ;  /* 0x000000070605723e */ /* 0x000fe200000000ff */
[----:B0-----:R-:W-:-:S06]  /*afa0*/  FADD R7, R9, R17 ;  /* 0x0000001109077221 */ /* 0x001fcc0000000000 */
[----:B------:R-:W0:Y:S01]  /*afb0*/  MUFU.EX2 R13, R13 ;  /* 0x0000000d000d7308 */ /* 0x000e220000000800 */
[C---:B----4-:R-:W-:Y:S01]  /*afc0*/  FADD R7, R8.reuse, R7 ;  /* 0x0000000708077221 */ /* 0x050fe20000000000 */
[----:B------:R-:W-:-:S06]  /*afd0*/  F2FP.F16.F32.PACK_AB R6, R8, R9 ;  /* 0x000000090806723e */ /* 0x000fcc00000000ff */
[----:B------:R-:W3:Y:S01]  /*afe0*/  MUFU.EX2 R12, R12 ;  /* 0x0000000c000c7308 */ /* 0x000ee20000000800 */
[----:B-1----:R-:W-:Y:S01]  /*aff0*/  FADD R8, R11, R7 ;  /* 0x000000070b087221 */ /* 0x002fe20000000000 */
[----:B--2---:R-:W-:-:S03]  /*b000*/  F2FP.F16.F32.PACK_AB R7, R10, R11 ;  /* 0x0000000b0a07723e */ /* 0x004fc600000000ff */
[----:B------:R-:W-:Y:S01]  /*b010*/  FADD R8, R10, R8 ;  /* 0x000000080a087221 */ /* 0x000fe20000000000 */
[--C-:B------:R-:W-:Y:S01]  /*b020*/  FADD R26, R24, -R133.reuse ;  /* 0x80000085181a7221 */ /* 0x100fe20000000000 */
[--C-:B------:R-:W-:Y:S02]  /*b030*/  FADD R24, R134, -R133.reuse ;  /* 0x8000008586187221 */ /* 0x100fe40000000000 */
[----:B0-----:R-:W-:Y:S01]  /*b040*/  FADD R10, R13, R8 ;  /* 0x000000080d0a7221 */ /* 0x001fe20000000000 */
[----:B------:R-:W5:Y:S01]  /*b050*/  LDL.LU R134, [R1+0x60c] ;  /* 0x00060c0001867983 */ /* 0x000f620000300800 */
[--C-:B------:R-:W-:Y:S01]  /*b060*/  FADD R17, R3, -R133.reuse ;  /* 0x8000008503117221 */ /* 0x100fe20000000000 */
[----:B------:R-:W-:Y:S02]  /*b070*/  FADD R11, R2, -R133 ;  /* 0x80000085020b7221 */ /* 0x000fe40000000000 */
[----:B------:R-:W5:Y:S01]  /*b080*/  LDL.LU R3, [R1+0x608] ;  /* 0x0006080001037983 */ /* 0x000f620000300800 */
[C---:B---3--:R-:W-:Y:S01]  /*b090*/  FADD R10, R12.reuse, R10 ;  /* 0x0000000a0c0a7221 */ /* 0x048fe20000000000 */
[----:B------:R-:W-:-:S02]  /*b0a0*/  F2FP.F16.F32.PACK_AB R8, R12, R13 ;  /* 0x0000000d0c08723e */ /* 0x000fc400000000ff */
[----:B------:R-:W5:Y:S01]  /*b0b0*/  LDL.LU R2, [R1+0x604] ;  /* 0x0006040001027983 */ /* 0x000f620000300800 */
[----:B------:R-:W-:-:S03]  /*b0c0*/  FADD R12, R0, -R133 ;  /* 0x80000085000c7221 */ /* 0x000fc60000000000 */
[----:B------:R-:W5:Y:S01]  /*b0d0*/  LDL.LU R0, [R1+0x600] ;  /* 0x0006000001007983 */ /* 0x000f620000300800 */
[--C-:B------:R-:W-:Y:S01]  /*b0e0*/  FADD R15, R15, -R133.reuse ;  /* 0x800000850f0f7221 */ /* 0x100fe20000000000 */
[----:B------:R-:W-:-:S03]  /*b0f0*/  FADD R18, R146, -R133 ;  /* 0x8000008592127221 */ /* 0x000fc60000000000 */
[----:B------:R-:W-:Y:S01]  /*b100*/  FMUL R15, R15, 1.4426950216293334961 ;  /* 0x3fb8aa3b0f0f7820 */ /* 0x000fe20000400000 */
[----:B------:R-:W-:Y:S01]  /*b110*/  FMUL R18, R18, 1.4426950216293334961 ;  /* 0x3fb8aa3b12127820 */ /* 0x000fe20000400000 */
[--C-:B------:R-:W-:Y:S01]  /*b120*/  FADD R20, R14, -R133.reuse ;  /* 0x800000850e147221 */ /* 0x100fe20000000000 */
[----:B------:R-:W-:Y:S02]  /*b130*/  FADD R16, R16, -R133 ;  /* 0x8000008510107221 */ /* 0x000fe40000000000 */
[----:B------:R0:W-:Y:S01]  /*b140*/  MUFU.EX2 R14, R18 ;  /* 0x00000012000e7308 */ /* 0x0001e20000000800 */
[----:B------:R-:W-:Y:S01]  /*b150*/  PRMT R85, RZ, 0x7610, R85 ;  /* 0x00007610ff557816 */ /* 0x000fe20000000055 */
[----:B------:R-:W-:Y:S01]  /*b160*/  FMUL R16, R16, 1.4426950216293334961 ;  /* 0x3fb8aa3b10107820 */ /* 0x000fe20000400000 */
[----:B------:R-:W-:-:S04]  /*b170*/  FADD R19, R19, -R133 ;  /* 0x8000008513137221 */ /* 0x000fc80000000000 */
[----:B------:R1:W5:Y:S01]  /*b180*/  @P1 LDG.E.U16 R85, desc[UR10][R22.64] ;  /* 0x0000000a16551981 */ /* 0x000362000c1e1500 */
[----:B------:R-:W2:Y:S01]  /*b190*/  MUFU.EX2 R15, R15 ;  /* 0x0000000f000f7308 */ /* 0x000ea20000000800 */
[----:B0-----:R-:W-:Y:S01]  /*b1a0*/  FMUL R18, R20, 1.4426950216293334961 ;  /* 0x3fb8aa3b14127820 */ /* 0x001fe20000400000 */
[----:B------:R-:W-:-:S04]  /*b1b0*/  FADD R20, R145, -R133 ;  /* 0x8000008591147221 */ /* 0x000fc80000000000 */
[----:B------:R-:W-:Y:S02]  /*b1c0*/  FMUL R20, R20, 1.4426950216293334961 ;  /* 0x3fb8aa3b14147820 */ /* 0x000fe40000400000 */
[----:B------:R-:W0:Y:S01]  /*b1d0*/  MUFU.EX2 R18, R18 ;  /* 0x0000001200127308 */ /* 0x000e220000000800 */
[----:B------:R-:W-:Y:S01]  /*b1e0*/  FMUL R19, R19, 1.4426950216293334961 ;  /* 0x3fb8aa3b13137820 */ /* 0x000fe20000400000 */
[----:B-1----:R-:W-:-:S06]  /*b1f0*/  FADD R23, R143, -R133 ;  /* 0x800000858f177221 */ /* 0x002fcc0000000000 */
[----:B------:R-:W1:Y:S01]  /*b200*/  MUFU.EX2 R16, R16 ;  /* 0x0000001000107308 */ /* 0x000e620000000800 */
[----:B--2---:R-:W-:Y:S01]  /*b210*/  FADD R10, R15, R10 ;  /* 0x0000000a0f0a7221 */ /* 0x004fe20000000000 */
[----:B------:R-:W-:Y:S01]  /*b220*/  FMUL R23, R23, 1.4426950216293334961 ;  /* 0x3fb8aa3b17177820 */ /* 0x000fe20000400000 */
[----:B------:R-:W-:-:S05]  /*b230*/  FADD R22, R144, -R133 ;  /* 0x8000008590167221 */ /* 0x000fca0000000000 */
[----:B------:R-:W2:Y:S01]  /*b240*/  MUFU.EX2 R20, R20 ;  /* 0x0000001400147308 */ /* 0x000ea20000000800 */
[----:B------:R-:W-:Y:S01]  /*b250*/  FADD R10, R14, R10 ;  /* 0x0000000a0e0a7221 */ /* 0x000fe20000000000 */
[----:B------:R-:W-:Y:S01]  /*b260*/  FMUL R22, R22, 1.4426950216293334961 ;  /* 0x3fb8aa3b16167820 */ /* 0x000fe20000400000 */
[----:B------:R-:W-:-:S05]  /*b270*/  F2FP.F16.F32.PACK_AB R9, R14, R15 ;  /* 0x0000000f0e09723e */ /* 0x000fca00000000ff */
[----:B------:R-:W3:Y:S01]  /*b280*/  MUFU.EX2 R19, R19 ;  /* 0x0000001300137308 */ /* 0x000ee20000000800 */
[----:B0-----:R-:W-:Y:S01]  /*b290*/  FADD R14, R18, R10 ;  /* 0x0000000a120e7221 */ /* 0x001fe20000000000 */
[----:B------:R-:W-:Y:S01]  /*b2a0*/  FMUL R27, R27, 1.4426950216293334961 ;  /* 0x3fb8aa3b1b1b7820 */ /* 0x000fe20000400000 */
[----:B------:R-:W-:-:S05]  /*b2b0*/  FADD R21, R21, -R133 ;  /* 0x8000008515157221 */ /* 0x000fca0000000000 */
[----:B------:R-:W0:Y:S01]  /*b2c0*/  MUFU.EX2 R23, R23 ;  /* 0x0000001700177308 */ /* 0x000e220000000800 */
[----:B-1----:R-:W-:Y:S01]  /*b2d0*/  FADD R14, R16, R14 ;  /* 0x0000000e100e7221 */ /* 0x002fe20000000000 */
[----:B------:R-:W-:Y:S01]  /*b2e0*/  FMUL R21, R21, 1.4426950216293334961 ;  /* 0x3fb8aa3b15157820 */ /* 0x000fe20000400000 */
[----:B------:R-:W-:-:S05]  /*b2f0*/  FADD R28, R252, -R133 ;  /* 0x80000085fc1c7221 */ /* 0x000fca0000000000 */
[----:B------:R-:W1:Y:S01]  /*b300*/  MUFU.EX2 R22, R22 ;  /* 0x0000001600167308 */ /* 0x000e620000000800 */
[----:B--2---:R-:W-:Y:S01]  /*b310*/  FADD R14, R20, R14 ;  /* 0x0000000e140e7221 */ /* 0x004fe20000000000 */
[----:B------:R-:W-:-:S06]  /*b320*/  FMUL R28, R28, 1.4426950216293334961 ;  /* 0x3fb8aa3b1c1c7820 */ /* 0x000fcc0000400000 */
[----:B------:R-:W2:Y:S01]  /*b330*/  MUFU.EX2 R27, R27 ;  /* 0x0000001b001b7308 */ /* 0x000ea20000000800 */
[----:B---3--:R-:W-:Y:S01]  /*b340*/  FADD R14, R19, R14 ;  /* 0x0000000e130e7221 */ /* 0x008fe20000000000 */
[----:B------:R-:W-:Y:S01]  /*b350*/  FMUL R26, R26, 1.4426950216293334961 ;  /* 0x3fb8aa3b1a1a7820 */ /* 0x000fe20000400000 */
[----:B------:R-:W-:-:S05]  /*b360*/  FADD R25, R25, -R133 ;  /* 0x8000008519197221 */ /* 0x000fca0000000000 */
[----:B------:R-:W3:Y:S01]  /*b370*/  MUFU.EX2 R21, R21 ;  /* 0x0000001500157308 */ /* 0x000ee20000000800 */
[----:B0-----:R-:W-:Y:S01]  /*b380*/  FADD R14, R23, R14 ;  /* 0x0000000e170e7221 */ /* 0x001fe20000000000 */
[----:B------:R-:W-:-:S06]  /*b390*/  FMUL R25, R25, 1.4426950216293334961 ;  /* 0x3fb8aa3b19197820 */ /* 0x000fcc0000400000 */
[----:B------:R-:W0:Y:S01]  /*b3a0*/  MUFU.EX2 R28, R28 ;  /* 0x0000001c001c7308 */ /* 0x000e220000000800 */
[----:B-1----:R-:W-:Y:S01]  /*b3b0*/  FADD R14, R22, R14 ;  /* 0x0000000e160e7221 */ /* 0x002fe20000000000 */
[----:B------:R-:W-:-:S06]  /*b3c0*/  FMUL R24, R24, 1.4426950216293334961 ;  /* 0x3fb8aa3b18187820 */ /* 0x000fcc0000400000 */
[----:B------:R-:W1:Y:S01]  /*b3d0*/  MUFU.EX2 R26, R26 ;  /* 0x0000001a001a7308 */ /* 0x000e620000000800 */
[----:B--2---:R-:W-:Y:S01]  /*b3e0*/  FADD R14, R27, R14 ;  /* 0x0000000e1b0e7221 */ /* 0x004fe20000000000 */
[----:B------:R-:W-:Y:S01]  /*b3f0*/  FMUL R17, R17, 1.4426950216293334961 ;  /* 0x3fb8aa3b11117820 */ /* 0x000fe20000400000 */
[----:B------:R-:W-:-:S05]  /*b400*/  F2FP.F16.F32.PACK_AB R10, R16, R18 ;  /* 0x00000012100a723e */ /* 0x000fca00000000ff */
[----:B------:R-:W2:Y:S01]  /*b410*/  MUFU.EX2 R25, R25 ;  /* 0x0000001900197308 */ /* 0x000ea20000000800 */
[----:B---3--:R-:W-:Y:S01]  /*b420*/  FADD R14, R21, R14 ;  /* 0x0000000e150e7221 */ /* 0x008fe20000000000 */
        /* <DEDUP_REMOVED lines=11> */
[----:B------:R-:W-:Y:S01]  /*b4e0*/  F2FP.F16.F32.PACK_AB R13, R21, R27 ;  /* 0x0000001b150d723e */ /* 0x000fe200000000ff */
[----:B--2---:R-:W-:Y:S01]  /*b4f0*/  FADD R14, R25, R14 ;  /* 0x0000000e190e7221 */ /* 0x004fe20000000000 */
[----:B------:R-:W-:Y:S01]  /*b500*/  FMUL R21, R29, 1.4426950216293334961 ;  /* 0x3fb8aa3b1d157820 */ /* 0x000fe20000400000 */
[----:B------:R-:W-:-:S04]  /*b510*/  FADD R20, R30, -R133 ;  /* 0x800000851e147221 */ /* 0x000fc80000000000 */
[----:B------:R-:W2:Y:S01]  /*b520*/  MUFU.EX2 R19, R19 ;  /* 0x0000001300137308 */ /* 0x000ea20000000800 */
[----:B------:R-:W-:Y:S01]  /*b530*/  F2FP.F16.F32.PACK_AB R12, R22, R23 ;  /* 0x00000017160c723e */ /* 0x000fe200000000ff */
[----:B---3--:R-:W-:Y:S01]  /*b540*/  FADD R14, R24, R14 ;  /* 0x0000000e180e7221 */ /* 0x008fe20000000000 */
[----:B------:R-:W-:Y:S01]  /*b550*/  FMUL R20, R20, 1.4426950216293334961 ;  /* 0x3fb8aa3b14147820 */ /* 0x000fe20000400000 */
[----:B------:R-:W-:-:S04]  /*b560*/  FADD R23, R32, -R133 ;  /* 0x8000008520177221 */ /* 0x000fc80000000000 */
[----:B------:R-:W3:Y:S01]  /*b570*/  MUFU.EX2 R18, R18 ;  /* 0x0000001200127308 */ /* 0x000ee20000000800 */
[----:B0-----:R-:W-:Y:S01]  /*b580*/  FADD R14, R17, R14 ;  /* 0x0000000e110e7221 */ /* 0x001fe20000000000 */
[----:B------:R-:W-:Y:S01]  /*b590*/  FMUL R23, R23, 1.4426950216293334961 ;  /* 0x3fb8aa3b17177820 */ /* 0x000fe20000400000 */
[----:B------:R-:W-:-:S05]  /*b5a0*/  FADD R22, R33, -R133 ;  /* 0x8000008521167221 */ /* 0x000fca0000000000 */
[----:B------:R-:W0:Y:S01]  /*b5b0*/  MUFU.EX2 R21, R21 ;  /* 0x0000001500157308 */ /* 0x000e220000000800 */
[----:B-1----:R-:W-:Y:S01]  /*b5c0*/  FADD R14, R16, R14 ;  /* 0x0000000e100e7221 */ /* 0x002fe20000000000 */
[----:B------:R-:W-:-:S06]  /*b5d0*/  FMUL R22, R22, 1.4426950216293334961 ;  /* 0x3fb8aa3b16167820 */ /* 0x000fcc0000400000 */
[----:B------:R-:W1:Y:S01]  /*b5e0*/  MUFU.EX2 R20, R20 ;  /* 0x0000001400147308 */ /* 0x000e620000000800 */
[----:B--2---:R-:W-:-:S07]  /*b5f0*/  FADD R14, R19, R14 ;  /* 0x0000000e130e7221 */ /* 0x004fce0000000000 */
[----:B------:R-:W2:Y:S01]  /*b600*/  MUFU.EX2 R23, R23 ;  /* 0x0000001700177308 */ /* 0x000ea20000000800 */
[----:B---3--:R-:W-:Y:S01]  /*b610*/  FADD R15, R18, R14 ;  /* 0x0000000e120f7221 */ /* 0x008fe20000000000 */
[----:B------:R-:W-:-:S06]  /*b620*/  F2FP.F16.F32.PACK_AB R14, R26, R28 ;  /* 0x0000001c1a0e723e */ /* 0x000fcc00000000ff */
[----:B------:R-:W3:Y:S01]  /*b630*/  MUFU.EX2 R22, R22 ;  /* 0x0000001600167308 */ /* 0x000ee20000000800 */
[----:B0-----:R-:W-:Y:S01]  /*b640*/  FADD R26, R21, R15 ;  /* 0x0000000f151a7221 */ /* 0x001fe20000000000 */
[----:B------:R-:W-:-:S03]  /*b650*/  F2FP.F16.F32.PACK_AB R15, R24, R25 ;  /* 0x00000019180f723e */ /* 0x000fc600000000ff */
[----:B-1----:R-:W-:Y:S01]  /*b660*/  FADD R24, R20, R26 ;  /* 0x0000001a14187221 */ /* 0x002fe20000000000 */
[----:B------:R0:W-:Y:S03]  /*b670*/  STS.U16 [R132+UR6+0x8400], R130 ;  /* 0x0084008284007988 */ /* 0x0001e60008000406 */
[----:B--2---:R-:W-:Y:S01]  /*b680*/  FADD R24, R23, R24 ;  /* 0x0000001817187221 */ /* 0x004fe20000000000 */
[----:B------:R1:W-:Y:S01]  /*b690*/  STS.U16 [R132+UR6+0x8800], R129 ;  /* 0x0088008184007988 */ /* 0x0003e20008000406 */
[----:B------:R-:W-:Y:S02]  /*b6a0*/  PRMT R71, RZ, 0x7610, R71 ;  /* 0x00007610ff477816 */ /* 0x000fe40000000047 */
[----:B------:R-:W-:Y:S02]  /*b6b0*/  PRMT R70, RZ, 0x7610, R70 ;  /* 0x00007610ff467816 */ /* 0x000fe40000000046 */
[----:B------:R-:W-:-:S02]  /*b6c0*/  PRMT R69, RZ, 0x7610, R69 ;  /* 0x00007610ff457816 */ /* 0x000fc40000000045 */
[----:B------:R-:W-:Y:S01]  /*b6d0*/  PRMT R68, RZ, 0x7610, R68 ;  /* 0x00007610ff447816 */ /* 0x000fe20000000044 */
[----:B---3--:R-:W-:Y:S01]  /*b6e0*/  FADD R144, R22, R24 ;  /* 0x0000001816907221 */ /* 0x008fe20000000000 */
[----:B------:R-:W-:Y:S01]  /*b6f0*/  PRMT R67, RZ, 0x7610, R67 ;  /* 0x00007610ff437816 */ /* 0x000fe20000000043 */
[----:B------:R2:W5:Y:S01]  /*b700*/  @P1 LDG.E.U16 R71, desc[UR10][R250.64] ;  /* 0x0000000afa471981 */ /* 0x000562000c1e1500 */
[----:B------:R-:W-:Y:S02]  /*b710*/  PRMT R66, RZ, 0x7610, R66 ;  /* 0x00007610ff427816 */ /* 0x000fe40000000042 */
[----:B------:R-:W-:Y:S01]  /*b720*/  PRMT R65, RZ, 0x7610, R65 ;  /* 0x00007610ff417816 */ /* 0x000fe20000000041 */
[----:B------:R2:W5:Y:S01]  /*b730*/  @P1 LDG.E.U16 R70, desc[UR10][R248.64] ;  /* 0x0000000af8461981 */ /* 0x000562000c1e1500 */
[----:B------:R-:W-:Y:S02]  /*b740*/  PRMT R64, RZ, 0x7610, R64 ;  /* 0x00007610ff407816 */ /* 0x000fe40000000040 */
[----:B------:R-:W-:Y:S01]  /*b750*/  PRMT R63, RZ, 0x7610, R63 ;  /* 0x00007610ff3f7816 */ /* 0x000fe2000000003f */
[----:B------:R2:W5:Y:S01]  /*b760*/  @P1 LDG.E.U16 R69, desc[UR10][R246.64] ;  /* 0x0000000af6451981 */ /* 0x000562000c1e1500 */
[----:B------:R-:W-:-:S02]  /*b770*/  PRMT R62, RZ, 0x7610, R62 ;  /* 0x00007610ff3e7816 */ /* 0x000fc4000000003e */
        /* <DEDUP_REMOVED lines=24> */
[----:B0-----:R-:W-:Y:S01]  /*b900*/  PRMT R130, RZ, 0x7610, R130 ;  /* 0x00007610ff827816 */ /* 0x001fe20000000082 */
[----:B------:R2:W5:Y:S01]  /*b910*/  @P1 LDG.E.U16 R60, desc[UR10][R220.64] ;  /* 0x0000000adc3c1981 */ /* 0x000562000c1e1500 */
[----:B------:R-:W-:-:S02]  /*b920*/  PRMT R46, RZ, 0x7610, R46 ;  /* 0x00007610ff2e7816 */ /* 0x000fc4000000002e */
[----:B------:R-:W-:Y:S01]  /*b930*/  PRMT R45, RZ, 0x7610, R45 ;  /* 0x00007610ff2d7816 */ /* 0x000fe2000000002d */
[----:B------:R2:W5:Y:S01]  /*b940*/  @P1 LDG.E.U16 R59, desc[UR10][R216.64] ;  /* 0x0000000ad83b1981 */ /* 0x000562000c1e1500 */
[----:B-1----:R-:W-:Y:S02]  /*b950*/  PRMT R129, RZ, 0x7610, R129 ;  /* 0x00007610ff817816 */ /* 0x002fe40000000081 */
        /* <DEDUP_REMOVED lines=17> */
[----:B------:R-:W-:-:S03]  /*ba70*/  F2FP.F16.F32.PACK_AB R16, R16, R17 ;  /* 0x000000111010723e */ /* 0x000fc600000000ff */
[----:B------:R2:W5:Y:S01]  /*ba80*/  @P1 LDG.E.U16 R52, desc[UR10][R198.64] ;  /* 0x0000000ac6341981 */ /* 0x000562000c1e1500 */
[----:B------:R-:W-:-:S03]  /*ba90*/  F2FP.F16.F32.PACK_AB R17, R18, R19 ;  /* 0x000000131211723e */ /* 0x000fc600000000ff */
[----:B------:R2:W5:Y:S01]  /*baa0*/  @P1 LDG.E.U16 R51, desc[UR10][R196.64] ;  /* 0x0000000ac4331981 */ /* 0x000562000c1e1500 */
[----:B------:R-:W-:-:S03]  /*bab0*/  F2FP.F16.F32.PACK_AB R18, R20, R21 ;  /* 0x000000151412723e */ /* 0x000fc600000000ff */
[----:B------:R2:W5:Y:S01]  /*bac0*/  @P1 LDG.E.U16 R50, desc[UR10][R192.64] ;  /* 0x0000000ac0321981 */ /* 0x000562000c1e1500 */
[----:B------:R-:W-:-:S03]  /*bad0*/  F2FP.F16.F32.PACK_AB R19, R22, R23 ;  /* 0x000000171613723e */ /* 0x000fc600000000ff */
[----:B------:R2:W5:Y:S04]  /*bae0*/  @P1 LDG.E.U16 R49, desc[UR10][R190.64] ;  /* 0x0000000abe311981 */ /* 0x000568000c1e1500 */
        /* <DEDUP_REMOVED lines=18> */
[----:B------:R2:W0:Y:S01]  /*bc10*/  SHFL.BFLY PT, R145, R144, 0x10, 0x1f ;  /* 0x0e001f0090917f89 */ /* 0x00042200000e0000 */
[----:B------:R-:W-:Y:S05]  /*bc20*/  @!P1 BRA `(.L_x_9) ;  /* 0x0000000000089947 */ /* 0x000fea0003800000 */
[----:B------:R1:W-:Y:S01]  /*bc30*/  STTM.16dp32bit_t0_t15.x16 tmem[UR8+0x100], R4 ;  /* 0x00010004000079ed */ /* 0x0003e20008a00008 */
[----:B------:R1:W-:Y:S02]  /*bc40*/  STTM.16dp32bit_t16_t31.x16 tmem[UR8+0x110], R4 ;  /* 0x00011004000079ed */ /* 0x0003e40008a20008 */
.L_x_9:
[C---:B-1----:R-:W-:Y:S01]  /*bc50*/  LOP3.LUT R5, R132.reuse, 0x20, RZ, 0x3c, !PT ;  /* 0x0000002084057812 */ /* 0x042fe200078e3cff */
[----:B-----5:R-:W-:Y:S01]  /*bc60*/  STS.U16 [R132+UR6+0xf800], R42 ;  /* 0x00f8002a84007988 */ /* 0x020fe20008000406 */
[----:B------:R-:W-:Y:S02]  /*bc70*/  LOP3.LUT R4, R132, 0x40, RZ, 0x3c, !PT ;  /* 0x0000004084047812 */ /* 0x000fe400078e3cff */
[----:B------:R-:W-:Y:S01]  /*bc80*/  LOP3.LUT R143, R0, 0x60, RZ, 0x3c, !PT ;  /* 0x00000060008f7812 */ /* 0x000fe200078e3cff */
[----:B------:R-:W-:Y:S01]  /*bc90*/  STS.U16 [R132+UR6+0xfc00], R39 ;  /* 0x00fc002784007988 */ /* 0x000fe20008000406 */
[----:B------:R-:W-:-:S03]  /*bca0*/  FADD R0, -R133, -INF ;  /* 0xff80000085007421 */ /* 0x000fc60000000100 */
[----:B------:R-:W-:Y:S01]  /*bcb0*/  STS.U16 [R5+UR6+0x8100], R128 ;  /* 0x0081008005007988 */ /* 0x000fe20008000406 */
[----:B------:R-:W-:-:S03]  /*bcc0*/  FMUL R0, R0, 1.4426950216293334961 ;  /* 0x3fb8aa3b00007820 */ /* 0x000fc60000400000 */
[----:B------:R-:W-:Y:S03]  /*bcd0*/  STS.U16 [R5+UR6+0x8500], R125 ;  /* 0x0085007d05007988 */ /* 0x000fe60008000406 */
[----:B------:R-:W1:Y:S01]  /*bce0*/  MUFU.EX2 R0, R0 ;  /* 0x0000000000007308 */ /* 0x000e620000000800 */
        /* <DEDUP_REMOVED lines=91> */
[----:B------:R4:W-:Y:S04]  /*c2a0*/  STS.U16 [R143+UR6+0xf700], R142 ;  /* 0x00f7008e8f007988 */ /* 0x0009e80008000406 */
[----:B------:R4:W-:Y:S04]  /*c2b0*/  STS.U16 [R143+UR6+0xfb00], R139 ;  /* 0x00fb008b8f007988 */ /* 0x0009e80008000406 */
[----:B------:R4:W-:Y:S01]  /*c2c0*/  STS.U16 [R143+UR6+0xff00], R138 ;  /* 0x00ff008a8f007988 */ /* 0x0009e20008000406 */
[----:B------:R-:W2:Y:S02]  /*c2d0*/  FENCE.VIEW.ASYNC.T ;  /* 0x00000000000073c6 */ /* 0x000ea40000000200 */
[----:B--2---:R-:W-:Y:S06]  /*c2e0*/  BAR.SYNC.DEFER_BLOCKING 0x0 ;  /* 0x0000000000007b1d */ /* 0x004fec0000010000 */
[----:B---3--:R-:W2:Y:S01]  /*c2f0*/  LDTM.16dp32bit_t0_t15.x128 R4, tmem[UR8] ;  /* 0x00000008000479ee */ /* 0x008ea20008b80000 */
[----:B------:R-:W3:Y:S01]  /*c300*/  LDTM.16dp32bit_t16_t31.x128 R4, tmem[UR8+0x80] ;  /* 0x00008008000479ee */ /* 0x000ee20008ba0000 */
[----:B------:R-:W-:Y:S01]  /*c310*/  NOP ;  /* 0x0000000000007918 */ /* 0x000fe20000000000 */
[----:B-1--4-:R-:W-:Y:S05]  /*c320*/  @!P1 BRA `(.L_x_10) ;  /* 0x0000000800089947 */ /* 0x012fea0003800000 */
[C---:B--23--:R-:W-:Y:S01]  /*c330*/  FMUL R4, R0.reuse, R4 ;  /* 0x0000000400047220 */ /* 0x04cfe20000400000 */
[C---:B------:R-:W-:Y:S01]  /*c340*/  FMUL R5, R0.reuse, R5 ;  /* 0x0000000500057220 */ /* 0x040fe20000400000 */
        /* <DEDUP_REMOVED lines=125> */
[----:B------:R-:W-:-:S04]  /*cb20*/  FMUL R131, R0, R131 ;  /* 0x0000008300837220 */ /* 0x000fc80000400000 */
[----:B------:R1:W-:Y:S01]  /*cb30*/  STTM.16dp32bit_t0_t15.x128 tmem[UR8], R4 ;  /* 0x00000004000079ed */ /* 0x0003e20008b80008 */
[----:B------:R1:W-:Y:S02]  /*cb40*/  STTM.16dp32bit_t16_t31.x128 tmem[UR8+0x80], R4 ;  /* 0x00008004000079ed */ /* 0x0003e40008ba0008 */
.L_x_10:
[----:B---3--:R-:W3:Y:S02]  /*cb50*/  FENCE.VIEW.ASYNC.T ;  /* 0x00000000000073c6 */ /* 0x008ee40000000200 */
[----:B---3--:R-:W-:Y:S01]  /*cb60*/  BAR.SYNC.DEFER_BLOCKING 0x0 ;  /* 0x0000000000007b1d */ /* 0x008fe20000010000 */
[----:B------:R-:W-:Y:S01]  /*cb70*/  UIADD3 UR12, UPT, UPT, UR7, 0x100, URZ ;  /* 0x00000100070c7890 */ /* 0x000fe2000fffe0ff */
[----:B------:R-:W-:-:S05]  /*cb80*/  IMAD.MOV.U32 R142, RZ, RZ, RZ ;  /* 0x000000ffff8e7224 */ /* 0x000fca00078e00ff */
[----:B-12---:R-:W-:Y:S01]  /*cb90*/  MOV R5, UR12 ;  /* 0x0000000c00057c02 */ /* 0x006fe20008000f00 */
[----:B------:R-:W1:Y:S04]  /*cba0*/  S2R R4, SR_CTAID.X ;  /* 0x0000000000047919 */ /* 0x000e680000002500 */
[----:B------:R2:W-:Y:S01]  /*cbb0*/  STL [R1+0x280], R5 ;  /* 0x0002800501007387 */ /* 0x0005e20000100800 */
[----:B------:R3:W-:Y:S06]  /*cbc0*/  MEMBAR.ALL.CTA ;  /* 0x0000000000007992 */ /* 0x0007ec0000008000 */
[----:B---3--:R-:W3:Y:S01]  /*cbd0*/  FENCE.VIEW.ASYNC.S ;  /* 0x00000000000073c6 */ /* 0x008ee20000000000 */
[----:B-1----:R-:W-:Y:S01]  /*cbe0*/  IMAD.SHL.U32 R4, R4, 0x40, RZ ;  /* 0x0000004004047824 */ /* 0x002fe200078e00ff */
[----:B---3--:R-:W-:Y:S04]  /*cbf0*/  BAR.SYNC.DEFER_BLOCKING 0x0 ;  /* 0x0000000000007b1d */ /* 0x008fe80000010000 */
[----:B------:R-:W-:Y:S01]  /*cc00*/  ISETP.GE.AND P3, PT, R4, 0x1, PT ;  /* 0x000000010400780c */ /* 0x000fe20003f66270 */
[----:B0-----:R-:W-:-:S04]  /*cc10*/  FADD R4, R144, R145 ;  /* 0x0000009190047221 */ /* 0x001fc80000000000 */
[----:B------:R-:W-:Y:S01]  /*cc20*/  FADD R4, R0, R4 ;  /* 0x0000000400047221 */ /* 0x000fe20000000000 */
[----:B--2---:R-:W-:Y:S07]  /*cc30*/  @!P2 BRA `(.L_x_11) ;  /* 0x000000000080a947 */ /* 0x004fee0003800000 */
[----:B------:R-:W-:Y:S01]  /*cc40*/  UIADD3 UR13, UPT, UPT, UR6, 0x8000, URZ ;  /* 0x00008000060d7890 */ /* 0x000fe2000fffe0ff */
[----:B------:R-:W-:Y:S01]  /*cc50*/  R2UR UR19, R5 ;  /* 0x00000000051372ca */ /* 0x000fe200000e0000 */
[----:B------:R-:W-:Y:S01]  /*cc60*/  UMOV UR12, URZ ;  /* 0x000000ff000c7c82 */ /* 0x000fe20008000000 */
[----:B------:R-:W-:Y:S02]  /*cc70*/  UIADD3 UR16, UPT, UPT, UR7, 0x108, URZ ;  /* 0x0000010807107890 */ /* 0x000fe4000fffe0ff */
[----:B------:R-:W-:Y:S02]  /*cc80*/  USHF.R.U32.HI UR13, URZ, 0x4, UR13 ;  /* 0x00000004ff0d7899 */ /* 0x000fe4000801160d */
[----:B------:R-:W-:Y:S02]  /*cc90*/  UIADD3 UR17, UPT, UPT, UR7, 0x110, URZ ;  /* 0x0000011007117890 */ /* 0x000fe4000fffe0ff */
[----:B------:R-:W-:Y:S02]  /*cca0*/  USGXT.U32 UR14, UR13, 0xe ;  /* 0x0000000e0d0e789a */ /* 0x000fe40008000000 */
[----:B------:R-:W-:-:S02]  /*ccb0*/  UIADD3 UR18, UPT, UPT, UR7, 0x118, URZ ;  /* 0x0000011807127890 */ /* 0x000fc4000fffe0ff */
[----:B------:R-:W-:Y:S01]  /*ccc0*/  UIADD3 UR22, UP2, UPT, UR14, 0x2, URZ ;  /* 0x000000020e167890 */ /* 0x000fe2000ff5e0ff */
[----:B------:R-:W-:Y:S01]  /*ccd0*/  UMOV UR20, 0x0 ;  /* 0x0000000000147882 */ /* 0x000fe20000000000 */
[----:B------:R-:W-:Y:S02]  /*cce0*/  UMOV UR21, 0x4400010 ;  /* 0x0440001000157882 */ /* 0x000fe40000000000 */
[----:B------:R-:W-:Y:S02]  /*ccf0*/  UIADD3.X UR23, UPT, UPT, UR12, 0x40004040, URZ, UP2, !UPT ;  /* 0x400040400c177890 */ /* 0x000fe400097fe4ff */
[----:B------:R-:W-:Y:S02]  /*cd00*/  UIADD3 UR26, UP2, UPT, UR22, 0x2, URZ ;  /* 0x00000002161a7890 */ /* 0x000fe4000ff5e0ff */
[----:B------:R-:W-:Y:S02]  /*cd10*/  UIADD3 UR30, UP3, UPT, UR22, 0x4, URZ ;  /* 0x00000004161e7890 */ /* 0x000fe4000ff7e0ff */
[----:B------:R-:W-:-:S02]  /*cd20*/  UIADD3.X UR27, UPT, UPT, UR23, URZ, URZ, UP2, !UPT ;  /* 0x000000ff171b7290 */ /* 0x000fc400097fe4ff */
[----:B------:R-:W-:Y:S01]  /*cd30*/  UIADD3.X UR31, UPT, UPT, UR23, URZ, URZ, UP3, !UPT ;  /* 0x000000ff171f7290 */ /* 0x000fe20009ffe4ff */
[----:B------:R-:W-:Y:S01]  /*cd40*/  UMOV UR15, 0x40004040 ;  /* 0x40004040000f7882 */ /* 0x000fe20000000000 */
[----:B------:R-:W-:Y:S01]  /*cd50*/  UMOV UR24, 0x0 ;  /* 0x0000000000187882 */ /* 0x000fe20000000000 */
[----:B------:R-:W-:Y:S01]  /*cd60*/  UMOV UR25, 0x4400010 ;  /* 0x0440001000197882 */ /* 0x000fe20000000000 */
[----:B------:R-:W-:Y:S01]  /*cd70*/  UMOV UR28, 0x0 ;  /* 0x00000000001c7882 */ /* 0x000fe20000000000 */
[----:B------:R-:W-:Y:S01]  /*cd80*/  UMOV UR29, 0x4400010 ;  /* 0x04400010001d7882 */ /* 0x000fe20000000000 */
[----:B------:R-:W-:Y:S01]  /*cd90*/  UMOV UR12, UR4 ;  /* 0x00000004000c7c82 */ /* 0x000fe20008000000 */
[----:B------:R-:W-:Y:S01]  /*cda0*/  UMOV UR13, URZ ;  /* 0x000000ff000d7c82 */ /* 0x000fe20008000000 */
[----:B------:R0:W-:Y:S01]  /*cdb0*/  UTCHMMA tmem[UR19], gdesc[UR14], tmem[UR7], tmem[UR20], idesc[UR21], UPT ;  /* 0x00ff140e130079ea */ /* 0x0001e2000b800007 */
[----:B------:R-:W-:Y:S01]  /*cdc0*/  UMOV UR32, 0x0 ;  /* 0x0000000000207882 */ /* 0x000fe20000000000 */
[----:B------:R-:W-:Y:S01]  /*cdd0*/  UMOV UR33, 0x4400010 ;  /* 0x0440001000217882 */ /* 0x000fe20000000000 */
[----:B------:R0:W-:Y:S01]  /*cde0*/  UTCHMMA tmem[UR16], gdesc[UR22], tmem[UR7], tmem[UR24], idesc[UR25], UPT ;  /* 0x00ff1816100079ea */ /* 0x0001e2000b800007 */
[----:B------:R-:W-:Y:S01]  /*cdf0*/  UMOV UR12, UR12 ;  /* 0x0000000c000c7c82 */ /* 0x000fe20008000000 */
[----:B------:R0:W-:Y:S01]  /*ce00*/  UTCHMMA tmem[UR17], gdesc[UR26], tmem[UR7], tmem[UR28], idesc[UR29], UPT ;  /* 0x00ff1c1a110079ea */ /* 0x0001e2000b800007 */
[----:B------:R0:W-:Y:S01]  /*ce10*/  UTCHMMA tmem[UR18], gdesc[UR30], tmem[UR7], tmem[UR32], idesc[UR33], UPT ;  /* 0x00ff201e120079ea */ /* 0x0001e2000b800007 */
[----:B------:R0:W-:Y:S01]  /*ce20*/  UTCBAR [UR12], URZ ;  /* 0x000000ff0c0073e9 */ /* 0x0001e200080000ff */
[----:B------:R-:W-:Y:S01]  /*ce30*/  NOP ;  /* 0x0000000000007918 */ /* 0x000fe20000000000 */
.L_x_11:
[----:B------:R-:W-:Y:S02]  /*ce40*/  FSEL R133, R133, -INF , P1 ;  /* 0xff80000085857808 */ /* 0x000fe40000800000 */
[----:B------:R-:W-:Y:S01]  /*ce50*/  FSEL R145, R4, 1, P1 ;  /* 0x3f80000004917808 */ /* 0x000fe20000800000 */
[----:B------:R-:W-:Y:S06]  /*ce60*/  @!P3 BRA `(.L_x_12) ;  /* 0x0000006c00a4b947 */ /* 0x000fec0003800000 */
[----:B------:R-:W2:Y:S01]  /*ce70*/  LDL R5, [R1+0x5f8] ;  /* 0x0005f80001057983 */ /* 0x000ea20000100800 */
[----:B------:R-:W-:Y:S01]  /*ce80*/  SHF.R.U32.HI R2, RZ, 0x4, R2 ;  /* 0x00000004ff027819 */ /* 0x000fe20000011602 */
[----:B------:R-:W-:Y:S01]  /*ce90*/  IMAD.MOV.U32 R6, RZ, RZ, RZ ;  /* 0x000000ffff067224 */ /* 0x000fe200078e00ff */
[----:B------:R-:W-:Y:S01]  /*cea0*/  P2R R13, PR, RZ, 0x1 ;  /* 0x00000001ff0d7803 */ /* 0x000fe20000000000 */
[----:B------:R-:W1:Y:S01]  /*ceb0*/  LDCU UR46, c[0x0][0x3d4] ;  /* 0x00007a80ff2e77ac */ /* 0x000e620008000800 */
[----:B------:R-:W-:Y:S01]  /*cec0*/  SGXT.U32 R0, R2, 0xe ;  /* 0x0000000e0200781a */ /* 0x000fe20000000000 */
[----:B------:R-:W-:Y:S01]  /*ced0*/  IMAD.MOV.U32 R2, RZ, RZ, RZ ;  /* 0x000000ffff027224 */ /* 0x000fe200078e00ff */
[----:B------:R-:W3:Y:S01]  /*cee0*/  LDC R14, c[0x0][0x3c4] ;  /* 0x0000f100ff0e7b82 */ /* 0x000ee20000000800 */
[----:B------:R-:W-:Y:S01]  /*cef0*/  UISETP.NE.U32.AND UP2, UPT, UR5, URZ, UPT ;  /* 0x000000ff0500728c */ /* 0x000fe2000bf45070 */
[----:B------:R-:W-:Y:S01]  /*cf00*/  HFMA2 R143, -RZ, RZ, 0, 5.9604644775390625e-08 ;  /* 0x00000001ff8f7431 */ /* 0x000fe200000001ff */
[----:B------:R4:W-:Y:S01]  /*cf10*/  STL [R1+0x284], R0 ;  /* 0x0002840001007387 */ /* 0x0009e20000100800 */
[----:B------:R-:W-:Y:S01]  /*cf20*/  CS2R R36, SRZ ;  /* 0x0000000000247805 */ /* 0x000fe2000001ff00 */
[----:B------:R-:W-:Y:S01]  /*cf30*/  IMAD.MOV.U32 R38, RZ, RZ, RZ ;  /* 0x000000ffff267224 */ /* 0x000fe200078e00ff */
[----:B------:R-:W-:-:S02]  /*cf40*/  MOV R146, RZ ;  /* 0x000000ff00927202 */ /* 0x000fc40000000f00 */
[----:B----4-:R-:W-:Y:S01]  /*cf50*/  IADD3 R0, P1, PT, R0, 0x2, RZ ;  /* 0x0000000200007810 */ /* 0x010fe20007f3e0ff */
[----:B-1----:R-:W-:-:S03]  /*cf60*/  USHF.L.U32 UR5, UR46, 0x6, URZ ;  /* 0x000000062e057899 */ /* 0x002fc600080006ff */
[----:B0-----:R-:W-:Y:S02]  /*cf70*/  R2UR UR12, R0 ;  /* 0x00000000000c72ca */ /* 0x001fe400000e0000 */
[----:B------:R-:W-:-:S04]  /*cf80*/  IADD3.X R2, PT, PT, R2, 0x40004040, RZ, P1, !PT ;  /* 0x4000404002027810 */ /* 0x000fc80000ffe4ff */
[----:B------:R-:W-:Y:S01]  /*cf90*/  R2UR UR13, R2 ;  /* 0x00000000020d72ca */ /* 0x000fe200000e0000 */
[----:B------:R-:W-:-:S05]  /*cfa0*/  IMAD.U32 R2, RZ, RZ, UR6 ;  /* 0x00000006ff027e24 */ /* 0x000fca000f8e00ff */
[----:B------:R-:W-:-:S04]  /*cfb0*/  SHF.R.U32.HI R2, RZ, 0x4, R2 ;  /* 0x00000004ff027819 */ /* 0x000fc80000011602 */
[----:B------:R-:W-:-:S03]  /*cfc0*/  SGXT.U32 R3, R2, 0xe ;  /* 0x0000000e0203781a */ /* 0x000fc60000000000 */
        /* <DEDUP_REMOVED lines=13> */
[----:B------:R-:W-:Y:S01]  /*d0a0*/  UIADD3.64 UR70, UPT, UPT, UR12, 0x604, URZ ;  /* 0x000006040c467897 */ /* 0x000fe2000fffe0ff */
[----:B--2---:R-:W-:-:S05]  /*d0b0*/  VIADD R0, R5, 0x18000 ;  /* 0x0001800005007836 */ /* 0x004fca0000000000 */
[----:B------:R-:W-:-:S04]  /*d0c0*/  SHF.R.U32.HI R0, RZ, 0x4, R0 ;  /* 0x00000004ff007819 */ /* 0x000fc80000011600 */
[----:B------:R-:W-:-:S04]  /*d0d0*/  SGXT.U32 R4, R0, 0xe ;  /* 0x0000000e0004781a */ /* 0x000fc80000000000 */
[----:B------:R-:W-:Y:S01]  /*d0e0*/  IADD3 R0, P1, PT, R4, 0x2, RZ ;  /* 0x0000000204007810 */ /* 0x000fe20007f3e0ff */
[----:B------:R-:W-:Y:S03]  /*d0f0*/  STL [R1+0x278], R4 ;  /* 0x0002780401007387 */ /* 0x000fe60000100800 */
[----:B------:R-:W-:Y:S01]  /*d100*/  R2UR UR14, R0 ;  /* 0x00000000000e72ca */ /* 0x000fe200000e0000 */
[----:B------:R0:W-:Y:S01]  /*d110*/  STL [R1+0x27c], R3 ;  /* 0x00027c0301007387 */ /* 0x0001e20000100800 */
[----:B------:R-:W-:Y:S02]  /*d120*/  IADD3 R0, P6, PT, R3, 0x80, RZ ;  /* 0x0000008003007810 */ /* 0x000fe40007fde0ff */
[----:B------:R-:W-:Y:S02]  /*d130*/  IADD3.X R6, PT, PT, R6, 0x40004040, RZ, P1, !PT ;  /* 0x4000404006067810 */ /* 0x000fe40000ffe4ff */
[----:B------:R-:W-:-:S02]  /*d140*/  IADD3 R2, P5, PT, R0, 0x80, RZ ;  /* 0x0000008000027810 */ /* 0x000fc40007fbe0ff */
[----:B------:R-:W-:Y:S02]  /*d150*/  R2UR UR15, R6 ;  /* 0x00000000060f72ca */ /* 0x000fe400000e0000 */
[----:B------:R-:W-:Y:S02]  /*d160*/  R2UR UR16, R2 ;  /* 0x00000000021072ca */ /* 0x000fe400000e0000 */
[C---:B------:R-:W-:Y:S02]  /*d170*/  IADD3 R2, P4, PT, R0.reuse, 0x100, RZ ;  /* 0x0000010000027810 */ /* 0x040fe40007f9e0ff */
[----:B------:R-:W-:Y:S02]  /*d180*/  R2UR UR42, R0 ;  /* 0x00000000002a72ca */ /* 0x000fe400000e0000 */
[----:B------:R-:W-:Y:S02]  /*d190*/  R2UR UR18, R2 ;  /* 0x00000000021272ca */ /* 0x000fe400000e0000 */
[----:B------:R-:W-:-:S03]  /*d1a0*/  IADD3 R2, P3, PT, R0, 0x180, RZ ;  /* 0x0000018000027810 */ /* 0x000fc60007f7e0ff */
[----:B------:R-:W-:Y:S01]  /*d1b0*/  UIADD3.64 UR74, UPT, UPT, UR14, 0x2, URZ ;  /* 0x000000020e4a7897 */ /* 0x000fe2000fffe0ff */
[----:B------:R-:W-:Y:S01]  /*d1c0*/  R2UR UR20, R2 ;  /* 0x00000000021472ca */ /* 0x000fe200000e0000 */
[----:B------:R-:W-:Y:S01]  /*d1d0*/  UIADD3.64 UR72, UPT, UPT, UR14, 0x4, URZ ;  /* 0x000000040e487897 */ /* 0x000fe2000fffe0ff */
[----:B------:R-:W-:-:S04]  /*d1e0*/  IADD3 R2, P2, PT, R0, 0x200, RZ ;  /* 0x0000020000027810 */ /* 0x000fc80007f5e0ff */
[----:B------:R-:W-:Y:S01]  /*d1f0*/  R2UR UR22, R2 ;  /* 0x00000000021672ca */ /* 0x000fe200000e0000 */
[----:B------:R-:W-:-:S05]  /*d200*/  HFMA2 R2, -RZ, RZ, 0, 0 ;  /* 0x00000000ff027431 */ /* 0x000fca00000001ff */
[----:B------:R-:W-:Y:S02]  /*d210*/  IADD3.X R2, PT, PT, R2, 0x40004040, RZ, P6, !PT ;  /* 0x4000404002027810 */ /* 0x000fe400037fe4ff */
[----:B0-----:R-:W-:Y:S02]  /*d220*/  IADD3 R3, P6, PT, R0, 0x280, RZ ;  /* 0x0000028000037810 */ /* 0x001fe40007fde0ff */
[----:B------:R-:W-:Y:S01]  /*d230*/  IADD3.X R7, PT, PT, R2, RZ, RZ, P2, !PT ;  /* 0x000000ff02077210 */ /* 0x000fe200017fe4ff */
[--C-:B------:R-:W-:Y:S01]  /*d240*/  IMAD.X R12, RZ, RZ, R2.reuse, P5 ;  /* 0x000000ffff0c7224 */ /* 0x100fe200028e0602 */
[----:B------:R-:W-:Y:S01]  /*d250*/  R2UR UR24, R3 ;  /* 0x00000000031872ca */ /* 0x000fe200000e0000 */
[--C-:B------:R-:W-:Y:S01]  /*d260*/  IMAD.X R11, RZ, RZ, R2.reuse, P4 ;  /* 0x000000ffff0b7224 */ /* 0x100fe200020e0602 */
[----:B------:R-:W-:Y:S01]  /*d270*/  IADD3 R3, P0, PT, R0, 0x300, RZ ;  /* 0x0000030000037810 */ /* 0x000fe20007f1e0ff */
[----:B------:R-:W-:Y:S01]  /*d280*/  IMAD.X R10, RZ, RZ, R2, P3 ;  /* 0x000000ffff0a7224 */ /* 0x000fe200018e0602 */
[----:B------:R-:W-:-:S02]  /*d290*/  R2UR UR17, R12 ;  /* 0x000000000c1172ca */ /* 0x000fc400000e0000 */
[----:B------:R-:W-:Y:S02]  /*d2a0*/  R2UR UR26, R3 ;  /* 0x00000000031a72ca */ /* 0x000fe400000e0000 */
[----:B------:R-:W-:Y:S02]  /*d2b0*/  P2R R5, PR, RZ, 0x1 ;  /* 0x00000001ff057803 */ /* 0x000fe40000000000 */
[----:B------:R-:W-:Y:S02]  /*d2c0*/  IADD3 R3, P0, PT, R0, 0x380, RZ ;  /* 0x0000038000037810 */ /* 0x000fe40007f1e0ff */
[----:B------:R-:W-:Y:S02]  /*d2d0*/  R2UR UR19, R11 ;  /* 0x000000000b1372ca */ /* 0x000fe400000e0000 */
[----:B------:R-:W-:Y:S02]  /*d2e0*/  R2UR UR28, R3 ;  /* 0x00000000031c72ca */ /* 0x000fe400000e0000 */
[----:B------:R-:W-:-:S02]  /*d2f0*/  P2R R4, PR, RZ, 0x1 ;  /* 0x00000001ff047803 */ /* 0x000fc40000000000 */
[----:B------:R-:W-:Y:S02]  /*d300*/  IADD3 R3, P0, PT, R0, 0x400, RZ ;  /* 0x0000040000037810 */ /* 0x000fe40007f1e0ff */
[----:B------:R-:W-:Y:S02]  /*d310*/  R2UR UR21, R10 ;  /* 0x000000000a1572ca */ /* 0x000fe400000e0000 */
[----:B------:R-:W-:Y:S02]  /*d320*/  R2UR UR30, R3 ;  /* 0x00000000031e72ca */ /* 0x000fe400000e0000 */
[----:B------:R-:W-:Y:S02]  /*d330*/  IADD3 R3, P5, PT, R0, 0x480, RZ ;  /* 0x0000048000037810 */ /* 0x000fe40007fbe0ff */
[----:B------:R-:W-:Y:S02]  /*d340*/  P2R R9, PR, RZ, 0x1 ;  /* 0x00000001ff097803 */ /* 0x000fe40000000000 */
[----:B------:R-:W-:-:S02]  /*d350*/  R2UR UR32, R3 ;  /* 0x00000000032072ca */ /* 0x000fc400000e0000 */
[----:B------:R-:W-:Y:S02]  /*d360*/  IADD3 R3, P4, PT, R0, 0x500, RZ ;  /* 0x0000050000037810 */ /* 0x000fe40007f9e0ff */
[----:B------:R-:W-:Y:S02]  /*d370*/  ISETP.NE.AND P0, PT, R4, RZ, PT ;  /* 0x000000ff0400720c */ /* 0x000fe40003f05270 */
[----:B------:R-:W-:Y:S02]  /*d380*/  R2UR UR34, R3 ;  /* 0x00000000032272ca */ /* 0x000fe400000e0000 */
[----:B------:R-:W-:Y:S02]  /*d390*/  IADD3 R3, P3, PT, R0, 0x580, RZ ;  /* 0x0000058000037810 */ /* 0x000fe40007f7e0ff */
[----:B------:R-:W-:Y:S02]  /*d3a0*/  P2R R8, PR, RZ, 0x1 ;  /* 0x00000001ff087803 */ /* 0x000fe40000000000 */
[----:B------:R-:W-:-:S02]  /*d3b0*/  R2UR UR36, R3 ;  /* 0x00000000032472ca */ /* 0x000fc400000e0000 */
[----:B------:R-:W-:Y:S01]  /*d3c0*/  ISETP.NE.AND P0, PT, R5, RZ, PT ;  /* 0x000000ff0500720c */ /* 0x000fe20003f05270 */
[--C-:B------:R-:W-:Y:S01]  /*d3d0*/  IMAD.X R5, RZ, RZ, R2.reuse, P6 ;  /* 0x000000ffff057224 */ /* 0x100fe200030e0602 */
[C---:B------:R-:W-:Y:S02]  /*d3e0*/  IADD3 R3, P2, PT, R0.reuse, 0x600, RZ ;  /* 0x0000060000037810 */ /* 0x040fe40007f5e0ff */
[----:B------:R-:W-:Y:S01]  /*d3f0*/  R2UR UR23, R7 ;  /* 0x00000000071772ca */ /* 0x000fe200000e0000 */
[----:B------:R-:W-:Y:S01]  /*d400*/  IMAD.X R4, RZ, RZ, R2, P0 ;  /* 0x000000ffff047224 */ /* 0x000fe200000e0602 */
[----:B------:R-:W-:Y:S02]  /*d410*/  R2UR UR38, R3 ;  /* 0x00000000032672ca */ /* 0x000fe400000e0000 */
[----:B------:R-:W-:Y:S02]  /*d420*/  IADD3 R3, P1, PT, R0, 0x680, RZ ;  /* 0x0000068000037810 */ /* 0x000fe40007f3e0ff */
[----:B------:R-:W-:-:S02]  /*d430*/  ISETP.NE.AND P0, PT, R8, RZ, PT ;  /* 0x000000ff0800720c */ /* 0x000fc40003f05270 */
[----:B------:R-:W-:Y:S02]  /*d440*/  R2UR UR40, R3 ;  /* 0x00000000032872ca */ /* 0x000fe400000e0000 */
[----:B------:R-:W-:Y:S02]  /*d450*/  IADD3.X R3, PT, PT, R2, RZ, RZ, P0, !PT ;  /* 0x000000ff02037210 */ /* 0x000fe400007fe4ff */
[----:B------:R-:W-:Y:S02]  /*d460*/  IADD3 R0, P6, PT, R0, 0x700, RZ ;  /* 0x0000070000007810 */ /* 0x000fe40007fde0ff */
[----:B------:R-:W-:Y:S02]  /*d470*/  ISETP.NE.AND P0, PT, R9, RZ, PT ;  /* 0x000000ff0900720c */ /* 0x000fe40003f05270 */
[----:B------:R-:W-:Y:S02]  /*d480*/  R2UR UR44, R0 ;  /* 0x00000000002c72ca */ /* 0x000fe400000e0000 */
[----:B------:R-:W-:Y:S01]  /*d490*/  R2UR UR25, R5 ;  /* 0x00000000051972ca */ /* 0x000fe200000e0000 */
[--C-:B------:R-:W-:Y:S01]  /*d4a0*/  IMAD.X R0, RZ, RZ, R2.reuse, P0 ;  /* 0x000000ffff007224 */ /* 0x100fe200000e0602 */
[----:B------:R-:W-:Y:S01]  /*d4b0*/  R2UR UR27, R4 ;  /* 0x00000000041b72ca */ /* 0x000fe200000e0000 */
[----:B------:R-:W-:Y:S01]  /*d4c0*/  IMAD.U32 R4, RZ, RZ, UR74 ;  /* 0x0000004aff047e24 */ /* 0x000fe2000f8e00ff */
[----:B------:R-:W-:Y:S01]  /*d4d0*/  R2UR UR29, R3 ;  /* 0x00000000031d72ca */ /* 0x000fe200000e0000 */
[----:B------:R-:W-:Y:S01]  /*d4e0*/  IMAD.U32 R5, RZ, RZ, UR75 ;  /* 0x0000004bff057e24 */ /* 0x000fe2000f8e00ff */
[----:B------:R-:W-:Y:S01]  /*d4f0*/  R2UR UR31, R0 ;  /* 0x00000000001f72ca */ /* 0x000fe200000e0000 */
[----:B------:R-:W-:Y:S01]  /*d500*/  IMAD.X R0, RZ, RZ, R2, P5 ;  /* 0x000000ffff007224 */ /* 0x000fe200028e0602 */
[----:B------:R-:W-:Y:S01]  /*d510*/  R2UR UR43, R2 ;  /* 0x00000000022b72ca */ /* 0x000fe200000e0000 */
[----:B---3--:R-:W-:Y:S01]  /*d520*/  IMAD.SHL.U32 R3, R14, 0x40, RZ ;  /* 0x000000400e037824 */ /* 0x008fe200078e00ff */
[----:B------:R0:W-:Y:S01]  /*d530*/  STL.64 [R1+0x260], R4 ;  /* 0x0002600401007387 */ /* 0x0001e20000100a00 */
[----:B------:R-:W-:-:S02]  /*d540*/  ISETP.NE.AND P0, PT, R13, RZ, PT ;  /* 0x000000ff0d00720c */ /* 0x000fc40003f05270 */
[----:B------:R-:W-:Y:S01]  /*d550*/  R2UR UR33, R0 ;  /* 0x00000000002172ca */ /* 0x000fe200000e0000 */
[----:B------:R-:W-:-:S05]  /*d560*/  IMAD.X R0, RZ, RZ, R2, P4 ;  /* 0x000000ffff007224 */ /* 0x000fca00020e0602 */
[----:B------:R-:W-:Y:S02]  /*d570*/  R2UR UR35, R0 ;  /* 0x00000000002372ca */ /* 0x000fe400000e0000 */
[----:B------:R-:W-:Y:S01]  /*d580*/  IADD3.X R0, PT, PT, R2, RZ, RZ, P3, !PT ;  /* 0x000000ff02007210 */ /* 0x000fe20001ffe4ff */
[----:B0-----:R-:W-:Y:S02]  /*d590*/  IMAD.U32 R4, RZ, RZ, UR72 ;  /* 0x00000048ff047e24 */ /* 0x001fe4000f8e00ff */
[----:B------:R-:W-:Y:S01]  /*d5a0*/  IMAD.U32 R5, RZ, RZ, UR73 ;  /* 0x00000049ff057e24 */ /* 0x000fe2000f8e00ff */
[----:B------:R-:W-:Y:S01]  /*d5b0*/  R2UR UR37, R0 ;  /* 0x00000000002572ca */ /* 0x000fe200000e0000 */
[----:B------:R-:W-:-:S03]  /*d5c0*/  IMAD.X R0, RZ, RZ, R2, P2 ;  /* 0x000000ffff007224 */ /* 0x000fc600010e0602 */
[----:B------:R0:W-:Y:S02]  /*d5d0*/  STL.64 [R1+0x258], R4 ;  /* 0x0002580401007387 */ /* 0x0001e40000100a00 */
[----:B------:R-:W-:Y:S01]  /*d5e0*/  R2UR UR39, R0 ;  /* 0x00000000002772ca */ /* 0x000fe200000e0000 */
[----:B------:R-:W-:-:S05]  /*d5f0*/  IMAD.X R0, RZ, RZ, R2, P1 ;  /* 0x000000ffff007224 */ /* 0x000fca00008e0602 */
[----:B------:R-:W-:Y:S01]  /*d600*/  R2UR UR41, R0 ;  /* 0x00000000002972ca */ /* 0x000fe200000e0000 */
[----:B------:R-:W-:Y:S02]  /*d610*/  IMAD.X R0, RZ, RZ, R2, P6 ;  /* 0x000000ffff007224 */ /* 0x000fe400030e0602 */
[----:B------:R-:W-:-:S03]  /*d620*/  IMAD.U32 R2, RZ, RZ, UR5 ;  /* 0x00000005ff027e24 */ /* 0x000fc6000f8e00ff */
[----:B------:R-:W-:Y:S02]  /*d630*/  R2UR UR45, R0 ;  /* 0x00000000002d72ca */ /* 0x000fe400000e0000 */
[----:B0-----:R-:W-:-:S13]  /*d640*/  MOV R0, R133 ;  /* 0x0000008500007202 */ /* 0x001fda0000000f00 */
.L_x_17:
[----:B------:R-:W2:Y:S04]  /*d650*/  LDL.64 R10, [R1+0x508] ;  /* 0x00050800010a7983 */ /* 0x000ea80000100a00 */
[----:B------:R-:W3:Y:S04]  /*d660*/  LDL.64 R8, [R1+0x500] ;  /* 0x0005000001087983 */ /* 0x000ee80000100a00 */
[----:B------:R-:W4:Y:S04]  /*d670*/  LDL.64 R4, [R1+0x488] ;  /* 0x0004880001047983 */ /* 0x000f280000100a00 */
[----:B------:R-:W5:Y:S04]  /*d680*/  LDL.64 R22, [R1+0x400] ;  /* 0x0004000001167983 */ /* 0x000f680000100a00 */
        /* <DEDUP_REMOVED lines=14> */
[----:B------:R-:W5:Y:S01]  /*d770*/  LDL.64 R46, [R1+0x4e0] ;  /* 0x0004e000012e7983 */ /* 0x000f620000100a00 */
[----:B------:R-:W-:-:S03]  /*d780*/  IMAD.WIDE R6, R3, 0x2, R134 ;  /* 0x0000000203067825 */ /* 0x000fc600078e0286 */
[----:B------:R-:W5:Y:S04]  /*d790*/  LDL.64 R90, [R1+0x348] ;  /* 0x00034800015a7983 */ /* 0x000f680000100a00 */
[----:B------:R-:W5:Y:S04]  /*d7a0*/  LDG.E.U16 R6, desc[UR10][R6.64] ;  /* 0x0000000a06067981 */ /* 0x000f68000c1e1500 */
        /* <DEDUP_REMOVED lines=27> */
[----:B--2---:R-:W-:-:S04]  /*d960*/  IMAD.WIDE R10, R3, 0x2, R10 ;  /* 0x00000002030a7825 */ /* 0x004fc800078e020a */
[C---:B---3--:R-:W-:Y:S01]  /*d970*/  IMAD.WIDE R8, R3.reuse, 0x2, R8 ;  /* 0x0000000203087825 */ /* 0x048fe200078e0208 */
[----:B------:R5:W2:Y:S03]  /*d980*/  LDG.E.U16 R83, desc[UR10][R10.64] ;  /* 0x0000000a0a537981 */ /* 0x000aa6000c1e1500 */
[C---:B----4-:R-:W-:Y:S01]  /*d990*/  IMAD.WIDE R4, R3.reuse, 0x2, R4 ;  /* 0x0000000203047825 */ /* 0x050fe200078e0204 */
[----:B0-----:R0:W3:Y:S04]  /*d9a0*/  LDG.E.U16 R82, desc[UR10][R8.64] ;  /* 0x0000000a08527981 */ /* 0x0010e8000c1e1500 */
[----:B------:R1:W4:Y:S01]  /*d9b0*/  LDG.E.U16 R81, desc[UR10][R4.64] ;  /* 0x0000000a04517981 */ /* 0x000322000c1e1500 */
[----:B-----5:R-:W-:-:S03]  /*d9c0*/  IMAD.WIDE R10, R3, 0x2, R22 ;  /* 0x00000002030a7825 */ /* 0x020fc600078e0216 */
[----:B------:R-:W5:Y:S01]  /*d9d0*/  LDL.64 R22, [R1+0x470] ;  /* 0x0004700001167983 */ /* 0x000f620000100a00 */
[----:B0-----:R-:W-:-:S03]  /*d9e0*/  IMAD.WIDE R8, R3, 0x2, R20 ;  /* 0x0000000203087825 */ /* 0x001fc600078e0214 */
[----:B------:R-:W2:Y:S01]  /*d9f0*/  LDL.64 R20, [R1+0x370] ;  /* 0x0003700001147983 */ /* 0x000ea20000100a00 */
[----:B-1----:R-:W-:-:S03]  /*da00*/  IMAD.WIDE R4, R3, 0x2, R18 ;  /* 0x0000000203047825 */ /* 0x002fc600078e0212 */
[----:B------:R-:W3:Y:S01]  /*da10*/  LDL.64 R18, [R1+0x368] ;  /* 0x0003680001127983 */ /* 0x000ee20000100a00 */
[----:B------:R-:W-:-:S03]  /*da20*/  IMAD.WIDE R12, R3, 0x2, R12 ;  /* 0x00000002030c7825 */ /* 0x000fc600078e020c */
[----:B------:R-:W4:Y:S04]  /*da30*/  LDG.E.U16 R78, desc[UR10][R10.64] ;  /* 0x0000000a0a4e7981 */ /* 0x000f28000c1e1500 */
[----:B------:R0:W4:Y:S01]  /*da40*/  LDG.E.U16 R84, desc[UR10][R12.64] ;  /* 0x0000000a0c547981 */ /* 0x000122000c1e1500 */
[----:B------:R-:W-:-:S03]  /*da50*/  IMAD.WIDE R14, R3, 0x2, R14 ;  /* 0x00000002030e7825 */ /* 0x000fc600078e020e */
[----:B------:R-:W4:Y:S04]  /*da60*/  LDG.E.U16 R77, desc[UR10][R8.64] ;  /* 0x0000000a084d7981 */ /* 0x000f28000c1e1500 */
[----:B------:R-:W4:Y:S01]  /*da70*/  LDG.E.U16 R85, desc[UR10][R14.64] ;  /* 0x0000000a0e557981 */ /* 0x000f22000c1e1500 */
[----:B0-----:R-:W-:-:S03]  /*da80*/  IMAD.WIDE R12, R3, 0x2, R30 ;  /* 0x00000002030c7825 */ /* 0x001fc600078e021e */
[----:B------:R-:W4:Y:S04]  /*da90*/  LDL.64 R30, [R1+0x3f0] ;  /* 0x0003f000011e7983 */ /* 0x000f280000100a00 */
[----:B------:R0:W4:Y:S04]  /*daa0*/  LDG.E.U16 R79, desc[UR10][R12.64] ;  /* 0x0000000a0c4f7981 */ /* 0x000128000c1e1500 */
[----:B------:R1:W4:Y:S01]  /*dab0*/  LDG.E.U16 R76, desc[UR10][R4.64] ;  /* 0x0000000a044c7981 */ /* 0x000322000c1e1500 */
[----:B0-----:R-:W-:-:S03]  /*dac0*/  IMAD.WIDE R12, R3, 0x2, R16 ;  /* 0x00000002030c7825 */ /* 0x001fc600078e0210 */
[----:B------:R-:W4:Y:S01]  /*dad0*/  LDL.64 R16, [R1+0x300] ;  /* 0x0003000001107983 */ /* 0x000f220000100a00 */
[----:B------:R-:W-:-:S03]  /*dae0*/  IMAD.WIDE R14, R3, 0x2, R40 ;  /* 0x00000002030e7825 */ /* 0x000fc600078e0228 */
[----:B------:R-:W4:Y:S01]  /*daf0*/  LDL.64 R40, [R1+0x3f8] ;  /* 0x0003f80001287983 */ /* 0x000f220000100a00 */
[----:B------:R-:W-:-:S03]  /*db00*/  IMAD.WIDE R10, R3, 0x2, R44 ;  /* 0x00000002030a7825 */ /* 0x000fc600078e022c */
[----:B------:R0:W4:Y:S01]  /*db10*/  LDG.E.U16 R80, desc[UR10][R14.64] ;  /* 0x0000000a0e507981 */ /* 0x000122000c1e1500 */
[----:B------:R-:W-:-:S03]  /*db20*/  IMAD.WIDE R8, R3, 0x2, R28 ;  /* 0x0000000203087825 */ /* 0x000fc600078e021c */
[----:B------:R-:W4:Y:S01]  /*db30*/  LDL.64 R28, [R1+0x2f8] ;  /* 0x0002f800011c7983 */ /* 0x000f220000100a00 */
[----:B-1----:R-:W-:-:S03]  /*db40*/  IMAD.WIDE R4, R3, 0x2, R26 ;  /* 0x0000000203047825 */ /* 0x002fc600078e021a */
[----:B------:R1:W4:Y:S01]  /*db50*/  LDG.E.U16 R75, desc[UR10][R12.64] ;  /* 0x0000000a0c4b7981 */ /* 0x000322000c1e1500 */
[----:B0-----:R-:W-:-:S03]  /*db60*/  IMAD.WIDE R14, R3, 0x2, R34 ;  /* 0x00000002030e7825 */ /* 0x001fc600078e0222 */
[----:B------:R-:W4:Y:S04]  /*db70*/  LDL.64 R26, [R1+0x5e8] ;  /* 0x0005e800011a7983 */ /* 0x000f280000100a00 */
[----:B------:R0:W4:Y:S01]  /*db80*/  LDG.E.U16 R74, desc[UR10][R10.64] ;  /* 0x0000000a0a4a7981 */ /* 0x000122000c1e1500 */
[----:B-1----:R-:W-:-:S03]  /*db90*/  IMAD.WIDE R12, R3, 0x2, R32 ;  /* 0x00000002030c7825 */ /* 0x002fc600078e0220 */
[----:B------:R5:W4:Y:S04]  /*dba0*/  LDG.E.U16 R69, desc[UR10][R8.64] ;  /* 0x0000000a08457981 */ /* 0x000b28000c1e1500 */
[----:B------:R-:W4:Y:S01]  /*dbb0*/  LDL.64 R34, [R1+0x5e0] ;  /* 0x0005e00001227983 */ /* 0x000f220000100a00 */
[----:B0-----:R-:W-:-:S03]  /*dbc0*/  IMAD.WIDE R10, R3, 0x2, R24 ;  /* 0x00000002030a7825 */ /* 0x001fc600078e0218 */
[----:B------:R-:W4:Y:S04]  /*dbd0*/  LDL.64 R24, [R1+0x560] ;  /* 0x0005600001187983 */ /* 0x000f280000100a00 */
[----:B------:R2:W4:Y:S04]  /*dbe0*/  LDG.E.U16 R66, desc[UR10][R12.64] ;  /* 0x0000000a0c427981 */ /* 0x000528000c1e1500 */
[----:B------:R3:W4:Y:S04]  /*dbf0*/  LDG.E.U16 R65, desc[UR10][R10.64] ;  /* 0x0000000a0a417981 */ /* 0x000728000c1e1500 */
[----:B------:R-:W4:Y:S04]  /*dc00*/  LDL.64 R32, [R1+0x568] ;  /* 0x0005680001207983 */ /* 0x000f280000100a00 */
[----:B------:R-:W4:Y:S04]  /*dc10*/  LDL.64 R44, [R1+0x460] ;  /* 0x00046000012c7983 */ /* 0x000f280000100a00 */
[----:B------:R4:W4:Y:S04]  /*dc20*/  LDG.E.U16 R67, desc[UR10][R14.64] ;  /* 0x0000000a0e437981 */ /* 0x000928000c1e1500 */
[----:B------:R-:W4:Y:S01]  /*dc30*/  LDG.E.U16 R68, desc[UR10][R4.64] ;  /* 0x0000000a04447981 */ /* 0x000f22000c1e1500 */
[----:B-----5:R-:W-:-:S03]  /*dc40*/  IMAD.WIDE R8, R3, 0x2, R22 ;  /* 0x0000000203087825 */ /* 0x020fc600078e0216 */
[----:B------:R-:W5:Y:S01]  /*dc50*/  LDL.64 R22, [R1+0x4e8] ;  /* 0x0004e80001167983 */ /* 0x000f620000100a00 */
[----:B--2---:R-:W-:-:S03]  /*dc60*/  IMAD.WIDE R12, R3, 0x2, R20 ;  /* 0x00000002030c7825 */ /* 0x004fc600078e0214 */
[----:B------:R-:W2:Y:S01]  /*dc70*/  LDL.64 R20, [R1+0x468] ;  /* 0x0004680001147983 */ /* 0x000ea20000100a00 */
[----:B---3--:R-:W-:-:S03]  /*dc80*/  IMAD.WIDE R10, R3, 0x2, R18 ;  /* 0x00000002030a7825 */ /* 0x008fc600078e0212 */
[----:B------:R-:W3:Y:S04]  /*dc90*/  LDL.64 R18, [R1+0x3e8] ;  /* 0x0003e80001127983 */ /* 0x000ee80000100a00 */
[----:B------:R0:W3:Y:S04]  /*dca0*/  LDG.E.U16 R64, desc[UR10][R8.64] ;  /* 0x0000000a08407981 */ /* 0x0000e8000c1e1500 */
[----:B------:R-:W3:Y:S01]  /*dcb0*/  LDG.E.U16 R61, desc[UR10][R12.64] ;  /* 0x0000000a0c3d7981 */ /* 0x000ee2000c1e1500 */
[----:B------:R-:W-:-:S03]  /*dcc0*/  IMAD.WIDE R70, R3, 0x2, R42 ;  /* 0x0000000203467825 */ /* 0x000fc600078e022a */
[----:B------:R-:W3:Y:S04]  /*dcd0*/  LDL.64 R42, [R1+0x360] ;  /* 0x00036000012a7983 */ /* 0x000ee80000100a00 */
[----:B------:R-:W3:Y:S01]  /*dce0*/  LDG.E.U16 R60, desc[UR10][R10.64] ;  /* 0x0000000a0a3c7981 */ /* 0x000ee2000c1e1500 */
[----:B----4-:R-:W-:-:S03]  /*dcf0*/  IMAD.WIDE R14, R3, 0x2, R30 ;  /* 0x00000002030e7825 */ /* 0x010fc600078e021e */
[----:B------:R-:W4:Y:S04]  /*dd00*/  LDL.64 R30, [R1+0x358] ;  /* 0x00035800011e7983 */ /* 0x000f280000100a00 */
[----:B------:R-:W4:Y:S04]  /*dd10*/  LDG.E.U16 R62, desc[UR10][R14.64] ;  /* 0x0000000a0e3e7981 */ /* 0x000f28000c1e1500 */
[----:B------:R-:W4:Y:S01]  /*dd20*/  LDG.E.U16 R70, desc[UR10][R70.64] ;  /* 0x0000000a46467981 */ /* 0x000f22000c1e1500 */
[----:B0-----:R-:W-:-:S03]  /*dd30*/  IMAD.WIDE R8, R3, 0x2, R16 ;  /* 0x0000000203087825 */ /* 0x001fc600078e0210 */
[----:B------:R-:W4:Y:S01]  /*dd40*/  LDL.64 R16, [R1+0x3e0] ;  /* 0x0003e00001107983 */ /* 0x000f220000100a00 */
[----:B------:R-:W-:-:S03]  /*dd50*/  IMAD.WIDE R4, R3, 0x2, R40 ;  /* 0x0000000203047825 */ /* 0x000fc600078e0228 */
[----:B------:R-:W4:Y:S04]  /*dd60*/  LDG.E.U16 R59, desc[UR10][R8.64] ;  /* 0x0000000a083b7981 */ /* 0x000f28000c1e1500 */
[----:B------:R0:W4:Y:S04]  /*dd70*/  LDG.E.U16 R63, desc[UR10][R4.64] ;  /* 0x0000000a043f7981 */ /* 0x000128000c1e1500 */
[----:B------:R-:W4:Y:S01]  /*dd80*/  LDL.64 R40, [R1+0x5d8] ;  /* 0x0005d80001287983 */ /* 0x000f220000100a00 */
[----:B0-----:R-:W-:-:S03]  /*dd90*/  IMAD.WIDE R4, R3, 0x2, R28 ;  /* 0x0000000203047825 */ /* 0x001fc600078e021c */
[----:B------:R-:W4:Y:S01]  /*dda0*/  LDL.64 R28, [R1+0x2f0] ;  /* 0x0002f000011c7983 */ /* 0x000f220000100a00 */
[----:B------:R-:W-:-:S03]  /*ddb0*/  IMAD.WIDE R14, R3, 0x2, R26 ;  /* 0x00000002030e7825 */ /* 0x000fc600078e021a */
[----:B------:R5:W4:Y:S04]  /*ddc0*/  LDG.E.U16 R58, desc[UR10][R4.64] ;  /* 0x0000000a043a7981 */ /* 0x000b28000c1e1500 */
[----:B------:R-:W4:Y:S01]  /*ddd0*/  LDL.64 R26, [R1+0x2e8] ;  /* 0x0002e800011a7983 */ /* 0x000f220000100a00 */
[----:B------:R-:W-:-:S03]  /*dde0*/  IMAD.WIDE R12, R3, 0x2, R34 ;  /* 0x00000002030c7825 */ /* 0x000fc600078e0222 */
[----:B------:R-:W4:Y:S01]  /*ddf0*/  LDL.64 R34, [R1+0x5d0] ;  /* 0x0005d00001227983 */ /* 0x000f220000100a00 */
[----:B------:R-:W-:-:S03]  /*de00*/  IMAD.WIDE R8, R3, 0x2, R24 ;  /* 0x0000000203087825 */ /* 0x000fc600078e0218 */
[----:B------:R-:W4:Y:S04]  /*de10*/  LDL.64 R24, [R1+0x550] ;  /* 0x0005500001187983 */ /* 0x000f280000100a00 */
[----:B------:R2:W4:Y:S04]  /*de20*/  LDG.E.U16 R54, desc[UR10][R12.64] ;  /* 0x0000000a0c367981 */ /* 0x000528000c1e1500 */
[----:B------:R3:W4:Y:S01]  /*de30*/  LDG.E.U16 R52, desc[UR10][R8.64] ;  /* 0x0000000a08347981 */ /* 0x000722000c1e1500 */
[----:B------:R-:W-:-:S03]  /*de40*/  IMAD.WIDE R10, R3, 0x2, R32 ;  /* 0x00000002030a7825 */ /* 0x000fc600078e0220 */
[----:B------:R-:W4:Y:S04]  /*de50*/  LDL.64 R32, [R1+0x558] ;  /* 0x0005580001207983 */ /* 0x000f280000100a00 */
[----:B------:R0:W4:Y:S04]  /*de60*/  LDG.E.U16 R53, desc[UR10][R10.64] ;  /* 0x0000000a0a357981 */ /* 0x000128000c1e1500 */
[----:B------:R1:W4:Y:S01]  /*de70*/  LDG.E.U16 R55, desc[UR10][R14.64] ;  /* 0x0000000a0e377981 */ /* 0x000322000c1e1500 */
[----:B-----5:R-:W-:-:S03]  /*de80*/  IMAD.WIDE R4, R3, 0x2, R22 ;  /* 0x0000000203047825 */ /* 0x020fc600078e0216 */
[----:B------:R-:W5:Y:S01]  /*de90*/  LDL.64 R22, [R1+0x4d8] ;  /* 0x0004d80001167983 */ /* 0x000f620000100a00 */
[----:B--2---:R-:W-:-:S03]  /*dea0*/  IMAD.WIDE R12, R3, 0x2, R20 ;  /* 0x00000002030c7825 */ /* 0x004fc600078e0214 */
[----:B------:R-:W2:Y:S01]  /*deb0*/  LDL.64 R20, [R1+0x4d0] ;  /* 0x0004d00001147983 */ /* 0x000ea20000100a00 */
[----:B---3--:R-:W-:-:S03]  /*dec0*/  IMAD.WIDE R8, R3, 0x2, R18 ;  /* 0x0000000203087825 */ /* 0x008fc600078e0212 */
[----:B------:R-:W3:Y:S04]  /*ded0*/  LDL.64 R18, [R1+0x458] ;  /* 0x0004580001127983 */ /* 0x000ee80000100a00 */
[----:B------:R-:W3:Y:S01]  /*dee0*/  LDG.E.U16 R7, desc[UR10][R4.64] ;  /* 0x0000000a04077981 */ /* 0x000ee2000c1e1500 */
[----:B0-----:R-:W-:-:S03]  /*def0*/  IMAD.WIDE R10, R3, 0x2, R44 ;  /* 0x00000002030a7825 */ /* 0x001fc600078e022c */
[----:B------:R-:W3:Y:S04]  /*df00*/  LDG.E.U16 R48, desc[UR10][R8.64] ;  /* 0x0000000a08307981 */ /* 0x000ee8000c1e1500 */
[----:B------:R4:W3:Y:S01]  /*df10*/  LDG.E.U16 R49, desc[UR10][R10.64] ;  /* 0x0000000a0a317981 */ /* 0x0008e2000c1e1500 */
[----:B-1----:R-:W-:-:S03]  /*df20*/  IMAD.WIDE R14, R3, 0x2, R46 ;  /* 0x00000002030e7825 */ /* 0x002fc600078e022e */
[----:B------:R0:W3:Y:S04]  /*df30*/  LDG.E.U16 R50, desc[UR10][R12.64] ;  /* 0x0000000a0c327981 */ /* 0x0000e8000c1e1500 */
[----:B------:R-:W3:Y:S01]  /*df40*/  LDG.E.U16 R51, desc[UR10][R14.64] ;  /* 0x0000000a0e337981 */ /* 0x000ee2000c1e1500 */
[----:B----4-:R-:W-:-:S03]  /*df50*/  IMAD.WIDE R10, R3, 0x2, R30 ;  /* 0x00000002030a7825 */ /* 0x010fc600078e021e */
[----:B------:R-:W4:Y:S04]  /*df60*/  LDL.64 R30, [R1+0x3d0] ;  /* 0x0003d000011e7983 */ /* 0x000f280000100a00 */
[----:B------:R-:W4:Y:S01]  /*df70*/  LDG.E.U16 R45, desc[UR10][R10.64] ;  /* 0x0000000a0a2d7981 */ /* 0x000f22000c1e1500 */
[----:B------:R-:W-:-:S03]  /*df80*/  IMAD.WIDE R4, R3, 0x2, R16 ;  /* 0x0000000203047825 */ /* 0x000fc600078e0210 */
[----:B------:R-:W4:Y:S04]  /*df90*/  LDL.64 R16, [R1+0x450] ;  /* 0x0004500001107983 */ /* 0x000f280000100a00 */
[----:B------:R1:W4:Y:S01]  /*dfa0*/  LDG.E.U16 R47, desc[UR10][R4.64] ;  /* 0x0000000a042f7981 */ /* 0x000322000c1e1500 */
[----:B0-----:R-:W-:-:S05]  /*dfb0*/  IMAD.WIDE R12, R3, 0x2, R42 ;  /* 0x00000002030c7825 */ /* 0x001fca00078e022a */
[----:B------:R-:W4:Y:S01]  /*dfc0*/  LDG.E.U16 R46, desc[UR10][R12.64] ;  /* 0x0000000a0c2e7981 */ /* 0x000f22000c1e1500 */
[----:B------:R-:W-:-:S03]  /*dfd0*/  IMAD.WIDE R8, R3, 0x2, R28 ;  /* 0x0000000203087825 */ /* 0x000fc600078e021c */
[----:B------:R-:W4:Y:S04]  /*dfe0*/  LDL.64 R28, [R1+0x3c8] ;  /* 0x0003c800011c7983 */ /* 0x000f280000100a00 */
[----:B------:R5:W4:Y:S01]  /*dff0*/  LDG.E.U16 R44, desc[UR10][R8.64] ;  /* 0x0000000a082c7981 */ /* 0x000b22000c1e1500 */
[----:B-1----:R-:W-:-:S03]  /*e000*/  IMAD.WIDE R4, R3, 0x2, R26 ;  /* 0x0000000203047825 */ /* 0x002fc600078e021a */
[----:B------:R-:W4:Y:S01]  /*e010*/  LDL.64 R26, [R1+0x350] ;  /* 0x00035000011a7983 */ /* 0x000f220000100a00 */
[----:B------:R-:W-:-:S03]  /*e020*/  IMAD.WIDE R14, R3, 0x2, R34 ;  /* 0x00000002030e7825 */ /* 0x000fc600078e0222 */
        /* <DEDUP_REMOVED lines=10> */
[----:B------:R-:W3:Y:S01]  /*e0d0*/  LDL.64 R18, [R1+0x4c0] ;  /* 0x0004c00001127983 */ /* 0x000ee20000100a00 */
[----:B------:R-:W-:-:S03]  /*e0e0*/  IMAD.WIDE R12, R3, 0x2, R32 ;  /* 0x00000002030c7825 */ /* 0x000fc600078e0220 */
[----:B------:R-:W3:Y:S04]  /*e0f0*/  LDG.E.U16 R33, desc[UR10][R8.64] ;  /* 0x0000000a08217981 */ /* 0x000ee8000c1e1500 */
[----:B------:R0:W3:Y:S04]  /*e100*/  LDG.E.U16 R35, desc[UR10][R12.64] ;  /* 0x0000000a0c237981 */ /* 0x0000e8000c1e1500 */
[----:B------:R-:W3:Y:S01]  /*e110*/  LDG.E.U16 R32, desc[UR10][R4.64] ;  /* 0x0000000a04207981 */ /* 0x000ee2000c1e1500 */
[----:B----4-:R-:W-:-:S03]  /*e120*/  IMAD.WIDE R10, R3, 0x2, R30 ;  /* 0x00000002030a7825 */ /* 0x010fc600078e021e */
[----:B------:R1:W4:Y:S01]  /*e130*/  LDG.E.U16 R31, desc[UR10][R14.64] ;  /* 0x0000000a0e1f7981 */ /* 0x000322000c1e1500 */
[----:B0-----:R-:W-:-:S03]  /*e140*/  IMAD.WIDE R12, R3, 0x2, R16 ;  /* 0x00000002030c7825 */ /* 0x001fc600078e0210 */
[----:B------:R-:W4:Y:S01]  /*e150*/  LDL.64 R16, [R1+0x448] ;  /* 0x0004480001107983 */ /* 0x000f220000100a00 */
[----:B-1----:R-:W-:-:S03]  /*e160*/  IMAD.WIDE R14, R3, 0x2, R90 ;  /* 0x00000002030e7825 */ /* 0x002fc600078e025a */
[----:B------:R-:W4:Y:S04]  /*e170*/  LDL.64 R90, [R1+0x2d0] ;  /* 0x0002d000015a7983 */ /* 0x000f280000100a00 */
[----:B------:R0:W4:Y:S02]  /*e180*/  LDG.E.U16 R30, desc[UR10][R12.64] ;  /* 0x0000000a0c1e7981 */ /* 0x000124000c1e1500 */
[C---:B0-----:R-:W-:Y:S02]  /*e190*/  IMAD.WIDE R12, R3.reuse, 0x2, R72 ;  /* 0x00000002030c7825 */ /* 0x041fe400078e0248 */
[----:B------:R-:W4:Y:S02]  /*e1a0*/  LDL.64 R72, [R1+0x2c8] ;  /* 0x0002c80001487983 */ /* 0x000f240000100a00 */
[----:B------:R-:W-:-:S02]  /*e1b0*/  IMAD.WIDE R8, R3, 0x2, R28 ;  /* 0x0000000203087825 */ /* 0x000fc400078e021c */
[----:B------:R0:W4:Y:S02]  /*e1c0*/  LDG.E.U16 R29, desc[UR10][R10.64] ;  /* 0x0000000a0a1d7981 */ /* 0x000124000c1e1500 */
[C---:B------:R-:W-:Y:S02]  /*e1d0*/  IMAD.WIDE R4, R3.reuse, 0x2, R26 ;  /* 0x0000000203047825 */ /* 0x040fe400078e021a */
[----:B------:R-:W4:Y:S04]  /*e1e0*/  LDG.E.U16 R28, desc[UR10][R8.64] ;  /* 0x0000000a081c7981 */ /* 0x000f28000c1e1500 */
[----:B------:R-:W4:Y:S01]  /*e1f0*/  LDG.E.U16 R27, desc[UR10][R4.64] ;  /* 0x0000000a041b7981 */ /* 0x000f22000c1e1500 */
[----:B0-----:R-:W-:-:S03]  /*e200*/  IMAD.WIDE R10, R3, 0x2, R24 ;  /* 0x00000002030a7825 */ /* 0x001fc600078e0218 */
[----:B------:R0:W4:Y:S04]  /*e210*/  LDG.E.U16 R25, desc[UR10][R12.64] ;  /* 0x0000000a0c197981 */ /* 0x000128000c1e1500 */
[----:B------:R1:W4:Y:S04]  /*e220*/  LDG.E.U16 R26, desc[UR10][R14.64] ;  /* 0x0000000a0e1a7981 */ /* 0x000328000c1e1500 */
[----:B------:R1:W4:Y:S01]  /*e230*/  LDG.E.U16 R24, desc[UR10][R10.64] ;  /* 0x0000000a0a187981 */ /* 0x000322000c1e1500 */
[C---:B0-----:R-:W-:Y:S02]  /*e240*/  IMAD.WIDE R12, R3.reuse, 0x2, R88 ;  /* 0x00000002030c7825 */ /* 0x041fe400078e0258 */
[----:B------:R-:W0:Y:S02]  /*e250*/  LDC R88, c[0x0][0x3c4] ;  /* 0x0000f100ff587b82 */ /* 0x000e240000000800 */
[----:B-----5:R-:W-:-:S06]  /*e260*/  IMAD.WIDE R8, R3, 0x2, R22 ;  /* 0x0000000203087825 */ /* 0x020fcc00078e0216 */
[----:B------:R-:W5:Y:S01]  /*e270*/  LDC R22, c[0x0][0x3c4] ;  /* 0x0000f100ff167b82 */ /* 0x000f620000000800 */
[C---:B--2---:R-:W-:Y:S02]  /*e280*/  IMAD.WIDE R4, R3.reuse, 0x2, R20 ;  /* 0x0000000203047825 */ /* 0x044fe400078e0214 */
[----:B------:R3:W2:Y:S02]  /*e290*/  LDG.E.U16 R21, desc[UR10][R8.64] ;  /* 0x0000000a08157981 */ /* 0x0006a4000c1e1500 */
[C---:B-1----:R-:W-:Y:S02]  /*e2a0*/  IMAD.WIDE R14, R3.reuse, 0x2, R102 ;  /* 0x00000002030e7825 */ /* 0x042fe400078e0266 */
[----:B------:R-:W2:Y:S01]  /*e2b0*/  LDG.E.U16 R20, desc[UR10][R4.64] ;  /* 0x0000000a04147981 */ /* 0x000ea2000c1e1500 */
[----:B------:R-:W1:Y:S01]  /*e2c0*/  LDC R23, c[0x0][0x3c4] ;  /* 0x0000f100ff177b82 */ /* 0x000e620000000800 */
[----:B------:R-:W-:-:S04]  /*e2d0*/  IMAD.WIDE R10, R3, 0x2, R86 ;  /* 0x00000002030a7825 */ /* 0x000fc800078e0256 */
[C---:B------:R-:W-:Y:S01]  /*e2e0*/  IMAD.WIDE R40, R3.reuse, 0x2, R40 ;  /* 0x0000000203287825 */ /* 0x040fe200078e0228 */
[----:B0-----:R-:W-:Y:S01]  /*e2f0*/  SHF.L.U32 R88, R88, 0x1, RZ ;  /* 0x0000000158587819 */ /* 0x001fe200000006ff */
[----:B------:R-:W2:Y:S01]  /*e300*/  LDL.64 R102, [R1+0x430] ;  /* 0x0004300001667983 */ /* 0x000ea20000100a00 */
[----:B------:R-:W0:Y:S01]  /*e310*/  LDC R86, c[0x0][0x3c4] ;  /* 0x0000f100ff567b82 */ /* 0x000e220000000800 */
[----:B---3--:R-:W-:Y:S02]  /*e320*/  IMAD.WIDE R8, R3, 0x2, R18 ;  /* 0x0000000203087825 */ /* 0x008fe400078e0212 */
[----:B------:R3:W2:Y:S04]  /*e330*/  LDG.E.U16 R18, desc[UR10][R12.64] ;  /* 0x0000000a0c127981 */ /* 0x0006a8000c1e1500 */
[----:B------:R-:W2:Y:S01]  /*e340*/  LDG.E.U16 R19, desc[UR10][R14.64] ;  /* 0x0000000a0e137981 */ /* 0x000ea2000c1e1500 */
[----:B-----5:R-:W-:-:S03]  /*e350*/  IMAD.SHL.U32 R22, R22, 0x8, RZ ;  /* 0x0000000816167824 */ /* 0x020fc600078e00ff */
[----:B------:R5:W2:Y:S01]  /*e360*/  LDG.E.U16 R40, desc[UR10][R40.64] ;  /* 0x0000000a28287981 */ /* 0x000aa2000c1e1500 */
[----:B---3--:R-:W-:-:S03]  /*e370*/  IMAD.WIDE R12, R3, 0x2, R100 ;  /* 0x00000002030c7825 */ /* 0x008fc600078e0264 */
[----:B------:R-:W3:Y:S04]  /*e380*/  LDL.64 R100, [R1+0x5b8] ;  /* 0x0005b80001647983 */ /* 0x000ee80000100a00 */
[----:B------:R-:W2:Y:S01]  /*e390*/  LDG.E.U16 R13, desc[UR10][R12.64] ;  /* 0x0000000a0c0d7981 */ /* 0x000ea2000c1e1500 */
[----:B-----5:R-:W5:Y:S01]  /*e3a0*/  LDC R41, c[0x0][0x3c4] ;  /* 0x0000f100ff297b82 */ /* 0x020f620000000800 */
[C---:B----4-:R-:W-:Y:S02]  /*e3b0*/  IMAD.WIDE R4, R3.reuse, 0x2, R16 ;  /* 0x0000000203047825 */ /* 0x050fe400078e0210 */
[----:B------:R4:W2:Y:S04]  /*e3c0*/  LDG.E.U16 R16, desc[UR10][R8.64] ;  /* 0x0000000a08107981 */ /* 0x0008a8000c1e1500 */
[----:B------:R0:W2:Y:S04]  /*e3d0*/  LDG.E.U16 R15, desc[UR10][R4.64] ;  /* 0x0000000a040f7981 */ /* 0x0000a8000c1e1500 */
[----:B------:R1:W2:Y:S01]  /*e3e0*/  LDG.E.U16 R17, desc[UR10][R10.64] ;  /* 0x0000000a0a117981 */ /* 0x0002a2000c1e1500 */
[----:B----4-:R-:W-:-:S04]  /*e3f0*/  IMAD.WIDE R8, R3, 0x2, R98 ;  /* 0x0000000203087825 */ /* 0x010fc800078e0262 */
[C---:B0-----:R-:W-:Y:S01]  /*e400*/  IMAD.WIDE R4, R3.reuse, 0x2, R56 ;  /* 0x0000000203047825 */ /* 0x041fe200078e0238 */
[----:B------:R0:W4:Y:S01]  /*e410*/  LDG.E.U16 R12, desc[UR10][R8.64] ;  /* 0x0000000a080c7981 */ /* 0x000122000c1e1500 */
[----:B------:R-:W5:Y:S02]  /*e420*/  LDC R56, c[0x0][0x3c4] ;  /* 0x0000f100ff387b82 */ /* 0x000f640000000800 */
[C---:B-1----:R-:W-:Y:S01]  /*e430*/  IMAD.WIDE R10, R3.reuse, 0x2, R94 ;  /* 0x00000002030a7825 */ /* 0x042fe200078e025e */
[----:B------:R1:W2:Y:S05]  /*e440*/  LDG.E.U16 R14, desc[UR10][R4.64] ;  /* 0x0000000a040e7981 */ /* 0x0002aa000c1e1500 */
[----:B------:R-:W2:Y:S01]  /*e450*/  LDG.E.U16 R11, desc[UR10][R10.64] ;  /* 0x0000000a0a0b7981 */ /* 0x000ea2000c1e1500 */
[C---:B0-----:R-:W-:Y:S01]  /*e460*/  IMAD.WIDE R8, R3.reuse, 0x2, R90 ;  /* 0x0000000203087825 */ /* 0x041fe200078e025a */
[----:B------:R-:W0:Y:S03]  /*e470*/  LDC R94, c[0x0][0x3c4] ;  /* 0x0000f100ff5e7b82 */ /* 0x000e260000000800 */
[----:B-1----:R-:W-:-:S02]  /*e480*/  IMAD.WIDE R4, R3, 0x2, R92 ;  /* 0x0000000203047825 */ /* 0x002fc400078e025c */
[----:B------:R-:W2:Y:S03]  /*e490*/  LDG.E.U16 R9, desc[UR10][R8.64] ;  /* 0x0000000a08097981 */ /* 0x000ea6000c1e1500 */
[----:B------:R-:W1:Y:S01]  /*e4a0*/  LDC R90, c[0x0][0x3c4] ;  /* 0x0000f100ff5a7b82 */ /* 0x000e620000000800 */
[----:B------:R5:W2:Y:S01]  /*e4b0*/  LDG.E.U16 R10, desc[UR10][R4.64] ;  /* 0x0000000a040a7981 */ /* 0x000aa2000c1e1500 */
[----:B------:R-:W-:-:S06]  /*e4c0*/  IMAD.WIDE R86, R86, 0x2, R134 ;  /* 0x0000000256567825 */ /* 0x000fcc00078e0286 */
[----:B------:R-:W0:Y:S01]  /*e4d0*/  LDC R92, c[0x0][0x3c4] ;  /* 0x0000f100ff5c7b82 */ /* 0x000e220000000800 */
[----:B-----5:R-:W-:-:S05]  /*e4e0*/  IMAD.WIDE R4, R3, 0x2, R72 ;  /* 0x0000000203047825 */ /* 0x020fca00078e0248 */
[----:B------:R5:W2:Y:S01]  /*e4f0*/  LDG.E.U16 R8, desc[UR10][R4.64] ;  /* 0x0000000a04087981 */ /* 0x000aa2000c1e1500 */
[----:B------:R-:W-:Y:S01]  /*e500*/  IMAD.WIDE R72, R23, 0x2, R136 ;  /* 0x0000000217487825 */ /* 0x000fe200078e0288 */
[----:B------:R-:W0:Y:S03]  /*e510*/  LDC R95, c[0x0][0x3c4] ;  /* 0x0000f100ff5f7b82 */ /* 0x000e260000000800 */
[----:B-----5:R-:W-:-:S04]  /*e520*/  IMAD.WIDE R4, R22, 0x2, R134 ;  /* 0x0000000216047825 */ /* 0x020fc800078e0286 */
[----:B------:R-:W-:-:S04]  /*e530*/  IMAD.WIDE R22, R22, 0x2, R136 ;  /* 0x0000000216167825 */ /* 0x000fc800078e0288 */
[----:B------:R-:W-:-:S04]  /*e540*/  IMAD.WIDE R4, R3, 0x2, R4 ;  /* 0x0000000203047825 */ /* 0x000fc800078e0204 */
[C---:B------:R-:W-:Y:S02]  /*e550*/  IMAD.WIDE R22, R3.reuse, 0x2, R22 ;  /* 0x0000000203167825 */ /* 0x040fe400078e0216 */
[----:B------:R-:W5:Y:S02]  /*e560*/  LDG.E.U16 R4, desc[UR10][R4.64] ;  /* 0x0000000a04047981 */ /* 0x000f64000c1e1500 */
[----:B------:R-:W-:Y:S02]  /*e570*/  IMAD R56, R56, 0x9, RZ ;  /* 0x0000000938387824 */ /* 0x000fe400078e02ff */
[----:B------:R-:W-:-:S04]  /*e580*/  IMAD.WIDE R72, R3, 0x2, R72 ;  /* 0x0000000203487825 */ /* 0x000fc800078e0248 */
[----:B------:R-:W-:Y:S01]  /*e590*/  IMAD.WIDE R56, R56, 0x2, R134 ;  /* 0x0000000238387825 */ /* 0x000fe200078e0286 */
[----:B------:R1:W2:Y:S03]  /*e5a0*/  LDG.E.U16 R5, desc[UR10][R22.64] ;  /* 0x0000000a16057981 */ /* 0x0002a6000c1e1500 */
[----:B------:R-:W-:Y:S01]  /*e5b0*/  IMAD.WIDE R86, R3, 0x2, R86 ;  /* 0x0000000203567825 */ /* 0x000fe200078e0256 */
[----:B------:R-:W2:Y:S03]  /*e5c0*/  LDG.E.U16 R72, desc[UR10][R72.64] ;  /* 0x0000000a48487981 */ /* 0x000ea6000c1e1500 */
[----:B-1----:R-:W-:Y:S02]  /*e5d0*/  IMAD R90, R90, 0x3, RZ ;  /* 0x000000035a5a7824 */ /* 0x002fe400078e02ff */
[----:B------:R-:W-:-:S04]  /*e5e0*/  IMAD.WIDE R22, R88, 0x2, R134 ;  /* 0x0000000258167825 */ /* 0x000fc800078e0286 */
[----:B------:R-:W-:Y:S01]  /*e5f0*/  IMAD.WIDE R88, R88, 0x2, R136 ;  /* 0x0000000258587825 */ /* 0x000fe200078e0288 */
[----:B------:R1:W2:Y:S03]  /*e600*/  LDG.E.U16 R73, desc[UR10][R86.64] ;  /* 0x0000000a56497981 */ /* 0x0002a6000c1e1500 */
[----:B------:R-:W-:-:S04]  /*e610*/  IMAD.WIDE R56, R3, 0x2, R56 ;  /* 0x0000000203387825 */ /* 0x000fc800078e0238 */
[----:B------:R-:W-:Y:S01]  /*e620*/  IMAD.WIDE R22, R3, 0x2, R22 ;  /* 0x0000000203167825 */ /* 0x000fe200078e0216 */
[----:B------:R-:W2:Y:S03]  /*e630*/  LDG.E.U16 R71, desc[UR10][R56.64] ;  /* 0x0000000a38477981 */ /* 0x000ea6000c1e1500 */
[----:B-1----:R-:W-:-:S04]  /*e640*/  IMAD.WIDE R86, R90, 0x2, R134 ;  /* 0x000000025a567825 */ /* 0x002fc800078e0286 */
[----:B------:R-:W-:Y:S02]  /*e650*/  IMAD.SHL.U32 R41, R41, 0x4, RZ ;  /* 0x0000000429297824 */ /* 0x000fe400078e00ff */
[C---:B------:R-:W-:Y:S01]  /*e660*/  IMAD.WIDE R88, R3.reuse, 0x2, R88 ;  /* 0x0000000203587825 */ /* 0x040fe200078e0258 */
[----:B------:R1:W4:Y:S03]  /*e670*/  LDG.E.U16 R57, desc[UR10][R22.64] ;  /* 0x0000000a16397981 */ /* 0x000326000c1e1500 */
[----:B------:R-:W-:Y:S01]  /*e680*/  IMAD.WIDE R90, R90, 0x2, R136 ;  /* 0x000000025a5a7825 */ /* 0x000fe200078e0288 */
[----:B------:R0:W4:Y:S03]  /*e690*/  LDG.E.U16 R56, desc[UR10][R88.64] ;  /* 0x0000000a58387981 */ /* 0x000126000c1e1500 */
[----:B------:R-:W-:-:S04]  /*e6a0*/  IMAD.WIDE R86, R3, 0x2, R86 ;  /* 0x0000000203567825 */ /* 0x000fc800078e0256 */
[C---:B-1----:R-:W-:Y:S01]  /*e6b0*/  IMAD.WIDE R22, R41.reuse, 0x2, R134 ;  /* 0x0000000229167825 */ /* 0x042fe200078e0286 */
[----:B------:R1:W4:Y:S03]  /*e6c0*/  LDG.E.U16 R42, desc[UR10][R86.64] ;  /* 0x0000000a562a7981 */ /* 0x000326000c1e1500 */
[----:B0-----:R-:W-:Y:S02]  /*e6d0*/  IMAD R92, R92, 0x5, RZ ;  /* 0x000000055c5c7824 */ /* 0x001fe400078e02ff */
[----:B------:R-:W-:-:S04]  /*e6e0*/  IMAD.WIDE R88, R41, 0x2, R136 ;  /* 0x0000000229587825 */ /* 0x000fc800078e0288 */
[----:B------:R-:W-:-:S04]  /*e6f0*/  IMAD.WIDE R90, R3, 0x2, R90 ;  /* 0x00000002035a7825 */ /* 0x000fc800078e025a */
[----:B-1----:R-:W-:Y:S01]  /*e700*/  IMAD.WIDE R86, R92, 0x2, R134 ;  /* 0x000000025c567825 */ /* 0x002fe200078e0286 */
[----:B------:R0:W4:Y:S03]  /*e710*/  LDG.E.U16 R41, desc[UR10][R90.64] ;  /* 0x0000000a5a297981 */ /* 0x000126000c1e1500 */
[----:B------:R-:W-:-:S04]  /*e720*/  IMAD.WIDE R22, R3, 0x2, R22 ;  /* 0x0000000203167825 */ /* 0x000fc800078e0216 */
[C---:B------:R-:W-:Y:S02]  /*e730*/  IMAD.WIDE R88, R3.reuse, 0x2, R88 ;  /* 0x0000000203587825 */ /* 0x040fe400078e0258 */
[----:B------:R-:W4:Y:S02]  /*e740*/  LDG.E.U16 R23, desc[UR10][R22.64] ;  /* 0x0000000a16177981 */ /* 0x000f24000c1e1500 */
[----:B0-----:R-:W-:Y:S02]  /*e750*/  IMAD R90, R94, 0x6, RZ ;  /* 0x000000065e5a7824 */ /* 0x001fe400078e02ff */
[----:B------:R-:W-:-:S05]  /*e760*/  IMAD.WIDE R86, R3, 0x2, R86 ;  /* 0x0000000203567825 */ /* 0x000fca00078e0256 */
[----:B------:R-:W4:Y:S04]  /*e770*/  LDG.E.U16 R97, desc[UR10][R86.64] ;  /* 0x0000000a56617981 */ /* 0x000f28000c1e1500 */
[----:B------:R0:W4:Y:S02]  /*e780*/  LDG.E.U16 R22, desc[UR10][R88.64] ;  /* 0x0000000a58167981 */ /* 0x000124000c1e1500 */
[----:B0-----:R-:W-:-:S04]  /*e790*/  IMAD.WIDE R88, R90, 0x2, R134 ;  /* 0x000000025a587825 */ /* 0x001fc800078e0286 */
[----:B------:R-:W-:-:S04]  /*e7a0*/  IMAD.WIDE R90, R90, 0x2, R136 ;  /* 0x000000025a5a7825 */ /* 0x000fc800078e0288 */
[----:B------:R-:W-:-:S06]  /*e7b0*/  IMAD.WIDE R90, R3, 0x2, R90 ;  /* 0x00000002035a7825 */ /* 0x000fcc00078e025a */
[----:B------:R-:W4:Y:S01]  /*e7c0*/  LDG.E.U16 R90, desc[UR10][R90.64] ;  /* 0x0000000a5a5a7981 */ /* 0x000f22000c1e1500 */
[----:B---3--:R-:W-:-:S05]  /*e7d0*/  IMAD.WIDE R86, R3, 0x2, R100 ;  /* 0x0000000203567825 */ /* 0x008fca00078e0264 */
[----:B------:R0:W3:Y:S02]  /*e7e0*/  LDG.E.U16 R99, desc[UR10][R86.64] ;  /* 0x0000000a56637981 */ /* 0x0000e4000c1e1500 */
[C---:B0-----:R-:W-:Y:S02]  /*e7f0*/  IMAD.WIDE R86, R3.reuse, 0x2, R106 ;  /* 0x0000000203567825 */ /* 0x041fe400078e026a */
[----:B------:R-:W3:Y:S04]  /*e800*/  LDL.64 R106, [R1+0x328] ;  /* 0x00032800016a7983 */ /* 0x000ee80000100a00 */
[----:B------:R0:W4:Y:S02]  /*e810*/  LDG.E.U16 R91, desc[UR10][R86.64] ;  /* 0x0000000a565b7981 */ /* 0x000124000c1e1500 */
[----:B0-----:R-:W-:-:S02]  /*e820*/  IMAD.WIDE R86, R3, 0x2, R114 ;  /* 0x0000000203567825 */ /* 0x001fc400078e0272 */
[----:B------:R-:W4:Y:S02]  /*e830*/  LDL.64 R114, [R1+0x2c0] ;  /* 0x0002c00001727983 */ /* 0x000f240000100a00 */
[----:B------:R-:W-:-:S04]  /*e840*/  IMAD.WIDE R92, R92, 0x2, R136 ;  /* 0x000000025c5c7825 */ /* 0x000fc800078e0288 */
[----:B------:R-:W-:Y:S02]  /*e850*/  IMAD R94, R95, 0x7, RZ ;  /* 0x000000075f5e7824 */ /* 0x000fe400078e02ff */
[----:B------:R-:W-:-:S04]  /*e860*/  IMAD.WIDE R92, R3, 0x2, R92 ;  /* 0x00000002035c7825 */ /* 0x000fc800078e025c */
[----:B------:R-:W-:Y:S01]  /*e870*/  IMAD.WIDE R88, R3, 0x2, R88 ;  /* 0x0000000203587825 */ /* 0x000fe200078e0258 */
[----:B------:R0:W5:Y:S04]  /*e880*/  LDG.E.U16 R98, desc[UR10][R92.64] ;  /* 0x0000000a5c627981 */ /* 0x000168000c1e1500 */
[----:B------:R1:W5:Y:S01]  /*e890*/  LDG.E.U16 R100, desc[UR10][R88.64] ;  /* 0x0000000a58647981 */ /* 0x000362000c1e1500 */
[----:B0-----:R-:W-:-:S04]  /*e8a0*/  IMAD.WIDE R92, R94, 0x2, R134 ;  /* 0x000000025e5c7825 */ /* 0x001fc800078e0286 */
[C---:B-1----:R-:W-:Y:S02]  /*e8b0*/  IMAD.WIDE R88, R3.reuse, 0x2, R120 ;  /* 0x0000000203587825 */ /* 0x042fe400078e0278 */
[----:B------:R-:W5:Y:S02]  /*e8c0*/  LDL.64 R120, [R1+0x4a8] ;  /* 0x0004a80001787983 */ /* 0x000f640000100a00 */
[C---:B------:R-:W-:Y:S02]  /*e8d0*/  IMAD.WIDE R92, R3.reuse, 0x2, R92 ;  /* 0x00000002035c7825 */ /* 0x040fe400078e025c */
[----:B------:R0:W5:Y:S02]  /*e8e0*/  LDG.E.U16 R101, desc[UR10][R88.64] ;  /* 0x0000000a58657981 */ /* 0x000164000c1e1500 */
[----:B------:R-:W-:Y:S02]  /*e8f0*/  IMAD.WIDE R94, R94, 0x2, R136 ;  /* 0x000000025e5e7825 */ /* 0x000fe400078e0288 */
[----:B------:R-:W5:Y:S02]  /*e900*/  LDG.E.U16 R92, desc[UR10][R92.64] ;  /* 0x0000000a5c5c7981 */ /* 0x000f64000c1e1500 */
[----:B0-----:R-:W-:-:S02]  /*e910*/  IMAD.WIDE R88, R3, 0x2, R108 ;  /* 0x0000000203587825 */ /* 0x001fc400078e026c */
[----:B------:R-:W5:Y:S04]  /*e920*/  LDL.64 R108, [R1+0x2b8] ;  /* 0x0002b800016c7983 */ /* 0x000f680000100a00 */
[----:B------:R0:W5:Y:S01]  /*e930*/  LDG.E.U16 R93, desc[UR10][R86.64] ;  /* 0x0000000a565d7981 */ /* 0x000162000c1e1500 */
[----:B------:R-:W-:-:S03]  /*e940*/  IMAD.WIDE R94, R3, 0x2, R94 ;  /* 0x00000002035e7825 */ /* 0x000fc600078e025e */
[----:B------:R-:W5:Y:S04]  /*e950*/  LDG.E.U16 R88, desc[UR10][R88.64] ;  /* 0x0000000a58587981 */ /* 0x000f68000c1e1500 */
[----:B------:R-:W5:Y:S01]  /*e960*/  LDG.E.U16 R94, desc[UR10][R94.64] ;  /* 0x0000000a5e5e7981 */ /* 0x000f62000c1e1500 */
[----:B0-----:R-:W-:-:S03]  /*e970*/  IMAD.WIDE R86, R3, 0x2, R116 ;  /* 0x0000000203567825 */ /* 0x001fc600078e0274 */
[----:B------:R-:W5:Y:S04]  /*e980*/  LDL.64 R116, [R1+0x5a8] ;  /* 0x0005a80001747983 */ /* 0x000f680000100a00 */
[----:B------:R0:W5:Y:S02]  /*e990*/  LDG.E.U16 R89, desc[UR10][R86.64] ;  /* 0x0000000a56597981 */ /* 0x000164000c1e1500 */
[C---:B0-----:R-:W-:Y:S02]  /*e9a0*/  IMAD.WIDE R86, R3.reuse, 0x2, R110 ;  /* 0x0000000203567825 */ /* 0x041fe400078e026e */
[----:B------:R-:W5:Y:S04]  /*e9b0*/  LDL.64 R110, [R1+0x5a0] ;  /* 0x0005a000016e7983 */ /* 0x000f680000100a00 */
[----:B------:R2:W5:Y:S02]  /*e9c0*/  LDG.E.U16 R95, desc[UR10][R86.64] ;  /* 0x0000000a565f7981 */ /* 0x000564000c1e1500 */
[----:B--2---:R-:W-:-:S05]  /*e9d0*/  IMAD.WIDE R86, R3, 0x2, R102 ;  /* 0x0000000203567825 */ /* 0x004fca00078e0266 */
[----:B------:R0:W2:Y:S02]  /*e9e0*/  LDG.E.U16 R102, desc[UR10][R86.64] ;  /* 0x0000000a56667981 */ /* 0x0000a4000c1e1500 */
[C---:B0-----:R-:W-:Y:S02]  /*e9f0*/  IMAD.WIDE R86, R3.reuse, 0x2, R118 ;  /* 0x0000000203567825 */ /* 0x041fe400078e0276 */
[----:B------:R-:W2:Y:S04]  /*ea00*/  LDL.64 R118, [R1+0x528] ;  /* 0x0005280001767983 */ /* 0x000ea80000100a00 */
[----:B------:R0:W2:Y:S02]  /*ea10*/  LDG.E.U16 R103, desc[UR10][R86.64] ;  /* 0x0000000a56677981 */ /* 0x0000a4000c1e1500 */
[----:B0-----:R-:W-:-:S05]  /*ea20*/  IMAD.WIDE R86, R3, 0x2, R104 ;  /* 0x0000000203567825 */ /* 0x001fca00078e0268 */
[----:B------:R0:W2:Y:S02]  /*ea30*/  LDG.E.U16 R104, desc[UR10][R86.64] ;  /* 0x0000000a56687981 */ /* 0x0000a4000c1e1500 */
[C---:B0-----:R-:W-:Y:S02]  /*ea40*/  IMAD.WIDE R86, R3.reuse, 0x2, R112 ;  /* 0x0000000203567825 */ /* 0x041fe400078e0270 */
[----:B------:R-:W2:Y:S04]  /*ea50*/  LDL.64 R112, [R1+0x520] ;  /* 0x0005200001707983 */ /* 0x000ea80000100a00 */
[----:B------:R3:W2:Y:S02]  /*ea60*/  LDG.E.U16 R105, desc[UR10][R86.64] ;  /* 0x0000000a56697981 */ /* 0x0006a4000c1e1500 */
[----:B---3--:R-:W-:-:S05]  /*ea70*/  IMAD.WIDE R86, R3, 0x2, R106 ;  /* 0x0000000203567825 */ /* 0x008fca00078e026a */
[----:B------:R4:W3:Y:S02]  /*ea80*/  LDG.E.U16 R106, desc[UR10][R86.64] ;  /* 0x0000000a566a7981 */ /* 0x0008e4000c1e1500 */
[C---:B----4-:R-:W-:Y:S02]  /*ea90*/  IMAD.WIDE R86, R3.reuse, 0x2, R114 ;  /* 0x0000000203567825 */ /* 0x050fe400078e0272 */
[----:B------:R-:W4:Y:S04]  /*eaa0*/  LDL.64 R114, [R1+0x4a0] ;  /* 0x0004a00001727983 */ /* 0x000f280000100a00 */
[----:B------:R5:W3:Y:S02]  /*eab0*/  LDG.E.U16 R107, desc[UR10][R86.64] ;  /* 0x0000000a566b7981 */ /* 0x000ae4000c1e1500 */
[----:B-----5:R-:W-:-:S05]  /*eac0*/  IMAD.WIDE R86, R3, 0x2, R108 ;  /* 0x0000000203567825 */ /* 0x020fca00078e026c */
[----:B------:R0:W5:Y:S02]  /*ead0*/  LDG.E.U16 R108, desc[UR10][R86.64] ;  /* 0x0000000a566c7981 */ /* 0x000164000c1e1500 */
[C---:B0-----:R-:W-:Y:S02]  /*eae0*/  IMAD.WIDE R86, R3.reuse, 0x2, R116 ;  /* 0x0000000203567825 */ /* 0x041fe400078e0274 */
[----:B------:R-:W3:Y:S04]  /*eaf0*/  LDL.64 R116, [R1+0x420] ;  /* 0x0004200001747983 */ /* 0x000ee80000100a00 */
[----:B------:R0:W5:Y:S02]  /*eb00*/  LDG.E.U16 R109, desc[UR10][R86.64] ;  /* 0x0000000a566d7981 */ /* 0x000164000c1e1500 */
[----:B0-----:R-:W-:-:S05]  /*eb10*/  IMAD.WIDE R86, R3, 0x2, R110 ;  /* 0x0000000203567825 */ /* 0x001fca00078e026e */
[----:B------:R2:W5:Y:S02]  /*eb20*/  LDG.E.U16 R110, desc[UR10][R86.64] ;  /* 0x0000000a566e7981 */ /* 0x000564000c1e1500 */
[C---:B--2---:R-:W-:Y:S02]  /*eb30*/  IMAD.WIDE R86, R3.reuse, 0x2, R118 ;  /* 0x0000000203567825 */ /* 0x044fe400078e0276 */
[----:B------:R-:W2:Y:S04]  /*eb40*/  LDL.64 R118, [R1+0x398] ;  /* 0x0003980001767983 */ /* 0x000ea80000100a00 */
[----:B------:R0:W5:Y:S02]  /*eb50*/  LDG.E.U16 R111, desc[UR10][R86.64] ;  /* 0x0000000a566f7981 */ /* 0x000164000c1e1500 */
[----:B0-----:R-:W-:-:S05]  /*eb60*/  IMAD.WIDE R86, R3, 0x2, R112 ;  /* 0x0000000203567825 */ /* 0x001fca00078e0270 */
[----:B------:R0:W5:Y:S02]  /*eb70*/  LDG.E.U16 R112, desc[UR10][R86.64] ;  /* 0x0000000a56707981 */ /* 0x000164000c1e1500 */
[C---:B0-----:R-:W-:Y:S02]  /*eb80*/  IMAD.WIDE R86, R3.reuse, 0x2, R120 ;  /* 0x0000000203567825 */ /* 0x041fe400078e0278 */
[----:B------:R-:W5:Y:S04]  /*eb90*/  LDL.64 R120, [R1+0x318] ;  /* 0x0003180001787983 */ /* 0x000f680000100a00 */
[----:B------:R4:W5:Y:S02]  /*eba0*/  LDG.E.U16 R113, desc[UR10][R86.64] ;  /* 0x0000000a56717981 */ /* 0x000964000c1e1500 */
[----:B----4-:R-:W-:-:S05]  /*ebb0*/  IMAD.WIDE R86, R3, 0x2, R114 ;  /* 0x0000000203567825 */ /* 0x010fca00078e0272 */
[----:B------:R0:W4:Y:S02]  /*ebc0*/  LDG.E.U16 R114, desc[UR10][R86.64] ;  /* 0x0000000a56727981 */ /* 0x000124000c1e1500 */
[C---:B0-----:R-:W-:Y:S02]  /*ebd0*/  IMAD.WIDE R86, R3.reuse, 0x2, R122 ;  /* 0x0000000203567825 */ /* 0x041fe400078e027a */
[----:B------:R-:W4:Y:S04]  /*ebe0*/  LDL.64 R122, [R1+0x2a8] ;  /* 0x0002a800017a7983 */ /* 0x000f280000100a00 */
[----:B------:R3:W4:Y:S02]  /*ebf0*/  LDG.E.U16 R115, desc[UR10][R86.64] ;  /* 0x0000000a56737981 */ /* 0x000724000c1e1500 */
[----:B---3--:R-:W-:-:S05]  /*ec00*/  IMAD.WIDE R86, R3, 0x2, R116 ;  /* 0x0000000203567825 */ /* 0x008fca00078e0274 */
[----:B------:R0:W3:Y:S02]  /*ec10*/  LDG.E.U16 R116, desc[UR10][R86.64] ;  /* 0x0000000a56747981 */ /* 0x0000e4000c1e1500 */
[C---:B0-----:R-:W-:Y:S02]  /*ec20*/  IMAD.WIDE R86, R3.reuse, 0x2, R124 ;  /* 0x0000000203567825 */ /* 0x041fe400078e027c */
[----:B------:R-:W3:Y:S04]  /*ec30*/  LDL.64 R124, [R1+0x590] ;  /* 0x00059000017c7983 */ /* 0x000ee80000100a00 */
[----:B------:R2:W3:Y:S02]  /*ec40*/  LDG.E.U16 R117, desc[UR10][R86.64] ;  /* 0x0000000a56757981 */ /* 0x0004e4000c1e1500 */
[----:B--2---:R-:W-:-:S05]  /*ec50*/  IMAD.WIDE R86, R3, 0x2, R118 ;  /* 0x0000000203567825 */ /* 0x004fca00078e0276 */
[----:B------:R0:W2:Y:S02]  /*ec60*/  LDG.E.U16 R118, desc[UR10][R86.64] ;  /* 0x0000000a56767981 */ /* 0x0000a4000c1e1500 */
[C---:B0-----:R-:W-:Y:S02]  /*ec70*/  IMAD.WIDE R86, R3.reuse, 0x2, R126 ;  /* 0x0000000203567825 */ /* 0x041fe400078e027e */
[----:B------:R-:W2:Y:S04]  /*ec80*/  LDL.64 R126, [R1+0x510] ;  /* 0x00051000017e7983 */ /* 0x000ea80000100a00 */
[----:B------:R5:W2:Y:S02]  /*ec90*/  LDG.E.U16 R119, desc[UR10][R86.64] ;  /* 0x0000000a56777981 */ /* 0x000aa4000c1e1500 */
[----:B-----5:R-:W-:-:S05]  /*eca0*/  IMAD.WIDE R86, R3, 0x2, R120 ;  /* 0x0000000203567825 */ /* 0x020fca00078e0278 */
[----:B------:R0:W5:Y:S02]  /*ecb0*/  LDG.E.U16 R120, desc[UR10][R86.64] ;  /* 0x0000000a56787981 */ /* 0x000164000c1e1500 */
[C---:B0-----:R-:W-:Y:S02]  /*ecc0*/  IMAD.WIDE R86, R3.reuse, 0x2, R128 ;  /* 0x0000000203567825 */ /* 0x041fe400078e0280 */
[----:B------:R-:W2:Y:S04]  /*ecd0*/  LDL.64 R128, [R1+0x490] ;  /* 0x0004900001807983 */ /* 0x000ea80000100a00 */
[----:B------:R4:W2:Y:S02]  /*ece0*/  LDG.E.U16 R121, desc[UR10][R86.64] ;  /* 0x0000000a56797981 */ /* 0x0008a4000c1e1500 */
[----:B----4-:R-:W-:-:S05]  /*ecf0*/  IMAD.WIDE R86, R3, 0x2, R122 ;  /* 0x0000000203567825 */ /* 0x010fca00078e027a */
[----:B------:R0:W4:Y:S04]  /*ed00*/  LDG.E.U16 R122, desc[UR10][R86.64] ;  /* 0x0000000a567a7981 */ /* 0x000128000c1e1500 */
[----:B------:R-:W0:Y:S02]  /*ed10*/  LDL.64 R86, [R1+0x598] ;  /* 0x0005980001567983 */ /* 0x000e240000100a00 */
[----:B0-----:R-:W-:-:S05]  /*ed20*/  IMAD.WIDE R86, R3, 0x2, R86 ;  /* 0x0000000203567825 */ /* 0x001fca00078e0256 */
        /* <DEDUP_REMOVED lines=11> */
[----:B0-----:R-:W-:-:S05]  /*ede0*/  IMAD.WIDE R86, R3, 0x2, R128 ;  /* 0x0000000203567825 */ /* 0x001fca00078e0280 */
[----:B------:R0:W2:Y:S04]  /*edf0*/  LDG.E.U16 R128, desc[UR10][R86.64] ;  /* 0x0000000a56807981 */ /* 0x0000a8000c1e1500 */
[----:B------:R-:W0:Y:S02]  /*ee00*/  LDL.64 R86, [R1+0x418] ;  /* 0x0004180001567983 */ /* 0x000e240000100a00 */
[----:B0-----:R-:W-:-:S05]  /*ee10*/  IMAD.WIDE R86, R3, 0x2, R86 ;  /* 0x0000000203567825 */ /* 0x001fca00078e0256 */
[----:B------:R0:W2:Y:S02]  /*ee20*/  LDG.E.U16 R129, desc[UR10][R86.64] ;  /* 0x0000000a56817981 */ /* 0x0000a4000c1e1500 */
[----:B0-----:R-:W-:-:S05]  /*ee30*/  IMAD.WIDE R86, R3, 0x2, R130 ;  /* 0x0000000203567825 */ /* 0x001fca00078e0282 */
[----:B------:R0:W2:Y:S04]  /*ee40*/  LDG.E.U16 R130, desc[UR10][R86.64] ;  /* 0x0000000a56827981 */ /* 0x0000a8000c1e1500 */
[----:B------:R-:W0:Y:S02]  /*ee50*/  LDL.64 R86, [R1+0x390] ;  /* 0x0003900001567983 */ /* 0x000e240000100a00 */
[----:B0-----:R-:W-:-:S05]  /*ee60*/  IMAD.WIDE R86, R3, 0x2, R86 ;  /* 0x0000000203567825 */ /* 0x001fca00078e0256 */
[----:B------:R0:W2:Y:S04]  /*ee70*/  LDG.E.U16 R131, desc[UR10][R86.64] ;  /* 0x0000000a56837981 */ /* 0x0000a8000c1e1500 */
[----:B------:R-:W0:Y:S02]  /*ee80*/  LDL.64 R86, [R1+0x388] ;  /* 0x0003880001567983 */ /* 0x000e240000100a00 */
[----:B0-----:R-:W-:-:S05]  /*ee90*/  IMAD.WIDE R86, R3, 0x2, R86 ;  /* 0x0000000203567825 */ /* 0x001fca00078e0256 */
[----:B------:R3:W2:Y:S02]  /*eea0*/  LDG.E.U16 R133, desc[UR10][R86.64] ;  /* 0x0000000a56857981 */ /* 0x0006a4000c1e1500 */
[----:B---3--:R-:W-:-:S05]  /*eeb0*/  IMAD.WIDE R86, R3, 0x2, R138 ;  /* 0x0000000203567825 */ /* 0x008fca00078e028a */
[----:B------:R0:W3:Y:S04]  /*eec0*/  LDG.E.U16 R138, desc[UR10][R86.64] ;  /* 0x0000000a568a7981 */ /* 0x0000e8000c1e1500 */
[----:B------:R-:W0:Y:S02]  /*eed0*/  LDL.64 R86, [R1+0x298] ;  /* 0x0002980001567983 */ /* 0x000e240000100a00 */
[----:B0-----:R-:W-:-:S05]  /*eee0*/  IMAD.WIDE R86, R3, 0x2, R86 ;  /* 0x0000000203567825 */ /* 0x001fca00078e0256 */
[----:B------:R0:W2:Y:S04]  /*eef0*/  LDG.E.U16 R139, desc[UR10][R86.64] ;  /* 0x0000000a568b7981 */ /* 0x0000a8000c1e1500 */
[----:B------:R-:W0:Y:S01]  /*ef00*/  LDL.64 R86, [R1+0x290] ;  /* 0x0002900001567983 */ /* 0x000e220000100a00 */
[----:B------:R-:W-:-:S03]  /*ef10*/  LOP3.LUT R144, R140, 0x10, RZ, 0x3c, !PT ;  /* 0x000000108c907812 */ /* 0x000fc600078e3cff */
        /* <DEDUP_REMOVED lines=20> */
[----:B------:R-:W-:Y:S01]  /*f060*/  STS.U16 [R144+UR6+0x10880], R69 ;  /* 0x0108804590007988 */ /* 0x000fe20008000406 */
[----:B0-----:R-:W-:-:S05]  /*f070*/  IMAD.WIDE R86, R3, 0x2, R86 ;  /* 0x0000000203567825 */ /* 0x001fca00078e0256 */
[----:B------:R2:W3:Y:S02]  /*f080*/  LDG.E.U16 R142, desc[UR10][R86.64] ;  /* 0x0000000a568e7981 */ /* 0x0004e4000c1e1500 */
[----:B--2---:R-:W-:-:S06]  /*f090*/  IMAD.WIDE R86, R3, 0x2, R236 ;  /* 0x0000000203567825 */ /* 0x004fcc00078e02ec */
[----:B------:R-:W2:Y:S04]  /*f0a0*/  LDG.E.U16 R86, desc[UR10][R86.64] ;  /* 0x0000000a56567981 */ /* 0x000ea8000c1e1500 */
        /* <DEDUP_REMOVED lines=10> */
[----:B------:R0:W-:Y:S02]  /*f150*/  STS.U16 [R144+UR6+0x15c80], R58 ;  /* 0x015c803a90007988 */ /* 0x0001e40008000406 */
[----:B0-----:R-:W0:Y:S01]  /*f160*/  S2R R144, SR_TID.X ;  /* 0x0000000000907919 */ /* 0x001e220000002100 */
[----:B------:R-:W-:-:S05]  /*f170*/  LOP3.LUT R147, R140, 0x20, RZ, 0x3c, !PT ;  /* 0x000000208c937812 */ /* 0x000fca00078e3cff */
[----:B------:R1:W-:Y:S04]  /*f180*/  STS.U16 [R147+UR6+0x10100], R57 ;  /* 0x0101003993007988 */ /* 0x0003e80008000406 */
[----:B------:R1:W-:Y:S04]  /*f190*/  STS.U16 [R147+UR6+0x14100], R56 ;  /* 0x0141003893007988 */ /* 0x0003e80008000406 */
[----:B------:R1:W-:Y:S04]  /*f1a0*/  STS.U16 [R147+UR6+0x10500], R55 ;  /* 0x0105003793007988 */ /* 0x0003e80008000406 */
[----:B------:R1:W-:Y:S04]  /*f1b0*/  STS.U16 [R147+UR6+0x14500], R54 ;  /* 0x0145003693007988 */ /* 0x0003e80008000406 */
[----:B------:R1:W-:Y:S04]  /*f1c0*/  STS.U16 [R147+UR6+0x10900], R53 ;  /* 0x0109003593007988 */ /* 0x0003e80008000406 */
[----:B------:R1:W-:Y:S04]  /*f1d0*/  STS.U16 [R147+UR6+0x14900], R52 ;  /* 0x0149003493007988 */ /* 0x0003e80008000406 */
[----:B------:R1:W-:Y:S04]  /*f1e0*/  STS.U16 [R147+UR6+0x10d00], R7 ;  /* 0x010d000793007988 */ /* 0x0003e80008000406 */
[----:B------:R1:W-:Y:S01]  /*f1f0*/  STS.U16 [R147+UR6+0x14d00], R51 ;  /* 0x014d003393007988 */ /* 0x0003e20008000406 */
[----:B0-----:R-:W-:-:S03]  /*f200*/  LOP3.LUT R4, R144, 0x3f, RZ, 0xc0, !PT ;  /* 0x0000003f90047812 */ /* 0x001fc600078ec0ff */
[----:B------:R1:W-:Y:S01]  /*f210*/  STS.U16 [R147+UR6+0x11100], R50 ;  /* 0x0111003293007988 */ /* 0x0003e20008000406 */
[----:B------:R-:W-:-:S03]  /*f220*/  LOP3.LUT R5, R144, 0x40, RZ, 0xc0, !PT ;  /* 0x0000004090057812 */ /* 0x000fc600078ec0ff */
[----:B------:R1:W-:Y:S01]  /*f230*/  STS.U16 [R147+UR6+0x15100], R49 ;  /* 0x0151003193007988 */ /* 0x0003e20008000406 */
[----:B------:R-:W-:-:S03]  /*f240*/  LOP3.LUT R144, R140, 0x30, RZ, 0x3c, !PT ;  /* 0x000000308c907812 */ /* 0x000fc600078e3cff */
[----:B------:R1:W-:Y:S04]  /*f250*/  STS.U16 [R147+UR6+0x11500], R48 ;  /* 0x0115003093007988 */ /* 0x0003e80008000406 */
        /* <DEDUP_REMOVED lines=37> */
[----:B------:R1:W-:Y:S01]  /*f4b0*/  STS.U16 [R59+UR6+0x11e00], R9 ;  /* 0x011e00093b007988 */ /* 0x0003e20008000406 */
[----:B------:R-:W-:-:S03]  /*f4c0*/  IMAD.SHL.U32 R4, R4, 0x2, RZ ;  /* 0x0000000204047824 */ /* 0x000fc600078e00ff */
[----:B------:R1:W-:Y:S04]  /*f4d0*/  STS.U16 [R59+UR6+0x15e00], R8 ;  /* 0x015e00083b007988 */ /* 0x0003e80008000406 */
[----:B------:R1:W-:Y:S04]  /*f4e0*/  STS.U16 [R6+UR6+0x10280], R97 ;  /* 0x0102806106007988 */ /* 0x0003e80008000406 */
[----:B------:R1:W-:Y:S01]  /*f4f0*/  STS.U16 [R6+UR6+0x14280], R98 ;  /* 0x0142806206007988 */ /* 0x0003e20008000406 */
[----:B------:R-:W-:-:S03]  /*f500*/  UMOV UR72, 0x1 ;  /* 0x0000000100487882 */ /* 0x000fc60000000000 */
[----:B------:R1:W-:Y:S04]  /*f510*/  STS.U16 [R6+UR6+0x10680], R99 ;  /* 0x0106806306007988 */ /* 0x0003e80008000406 */
[----:B------:R1:W-:Y:S01]  /*f520*/  STS.U16 [R6+UR6+0x14680], R91 ;  /* 0x0146805b06007988 */ /* 0x0003e20008000406 */
[----:B------:R-:W-:-:S03]  /*f530*/  LEA R4, R5, R4, 0x7 ;  /* 0x0000000405047211 */ /* 0x000fc600078e38ff */
[----:B------:R1:W-:Y:S01]  /*f540*/  STS.U16 [R6+UR6+0x10a80], R101 ;  /* 0x010a806506007988 */ /* 0x0003e20008000406 */
[----:B------:R-:W-:-:S04]  /*f550*/  @!UP1 UIADD3 UR72, UPT, UPT, -UR72, 0x100000, URZ ;  /* 0x0010000048489890 */ /* 0x000fc8000fffe1ff */
[----:B------:R-:W-:Y:S02]  /*f560*/  @!UP1 USHF.L.U32 UR73, UR72, 0xb, URZ ;  /* 0x0000000b48499899 */ /* 0x000fe400080006ff */
[----:B------:R-:W-:Y:S01]  /*f570*/  @!UP1 USHF.L.U32 UR72, UR72, 0x1, URZ ;  /* 0x0000000148489899 */ /* 0x000fe200080006ff */
[----:B------:R1:W-:Y:S04]  /*f580*/  STS.U16 [R6+UR6+0x14a80], R93 ;  /* 0x014a805d06007988 */ /* 0x0003e80008000406 */
[----:B------:R1:W-:Y:S04]  /*f590*/  STS.U16 [R6+UR6+0x10e80], R88 ;  /* 0x010e805806007988 */ /* 0x0003e80008000406 */
[----:B------:R1:W-:Y:S01]  /*f5a0*/  STS.U16 [R6+UR6+0x14e80], R89 ;  /* 0x014e805906007988 */ /* 0x0003e20008000406 */
[----:B------:R-:W-:-:S03]  /*f5b0*/  LOP3.LUT R5, R4, 0x60, RZ, 0x3c, !PT ;  /* 0x0000006004057812 */ /* 0x000fc600078e3cff */
[----:B------:R1:W-:Y:S01]  /*f5c0*/  STS.U16 [R6+UR6+0x11280], R95 ;  /* 0x0112805f06007988 */ /* 0x0003e20008000406 */
[----:B------:R-:W-:-:S03]  /*f5d0*/  LOP3.LUT R4, R4, 0x70, RZ, 0x3c, !PT ;  /* 0x0000007004047812 */ /* 0x000fc600078e3cff */
[----:B------:R1:W-:Y:S04]  /*f5e0*/  STS.U16 [R6+UR6+0x15280], R102 ;  /* 0x0152806606007988 */ /* 0x0003e80008000406 */
[----:B------:R1:W-:Y:S01]  /*f5f0*/  STS.U16 [R6+UR6+0x11680], R103 ;  /* 0x0116806706007988 */ /* 0x0003e20008000406 */
[----:B------:R-:W-:-:S03]  /*f600*/  VOTEU.ALL UP3, P0 ;  /* 0x0000000000ff7886 */ /* 0x000fc60000060000 */
        /* <DEDUP_REMOVED lines=18> */
[----:B-----5:R1:W-:Y:S04]  /*f730*/  STS.U16 [R5+UR6+0x15b00], R120 ;  /* 0x015b007805007988 */ /* 0x0203e80008000406 */
[----:B------:R1:W-:Y:S04]  /*f740*/  STS.U16 [R5+UR6+0x11f00], R121 ;  /* 0x011f007905007988 */ /* 0x0003e80008000406 */
[----:B----4-:R1:W-:Y:S04]  /*f750*/  STS.U16 [R5+UR6+0x15f00], R122 ;  /* 0x015f007a05007988 */ /* 0x0103e80008000406 */
        /* <DEDUP_REMOVED lines=12> */
[----:B---3--:R1:W-:Y:S04]  /*f820*/  STS.U16 [R4+UR6+0x11b80], R138 ;  /* 0x011b808a04007988 */ /* 0x0083e80008000406 */
[----:B------:R1:W-:Y:S04]  /*f830*/  STS.U16 [R4+UR6+0x15b80], R139 ;  /* 0x015b808b04007988 */ /* 0x0003e80008000406 */
[----:B------:R1:W-:Y:S04]  /*f840*/  STS.U16 [R4+UR6+0x11f80], R142 ;  /* 0x011f808e04007988 */ /* 0x0003e80008000406 */
[----:B--2---:R1:W-:Y:S01]  /*f850*/  STS.U16 [R4+UR6+0x15f80], R86 ;  /* 0x015f805604007988 */ /* 0x0043e20008000406 */
[----:B------:R0:W-:Y:S06]  /*f860*/  MEMBAR.ALL.CTA ;  /* 0x0000000000007992 */ /* 0x0001ec0000008000 */
[----:B0-----:R-:W-:Y:S04]  /*f870*/  FENCE.VIEW.ASYNC.S ;  /* 0x00000000000073c6 */ /* 0x001fe80000000000 */
[----:B------:R-:W0:Y:S02]  /*f880*/  FENCE.VIEW.ASYNC.S ;  /* 0x00000000000073c6 */ /* 0x000e240000000000 */
[----:B0-----:R1:W0:Y:S02]  /*f890*/  @!UP3 SYNCS.EXCH.64 URZ, [UR6+0x20010], UR72 ;  /* 0x0200104806ffb5b2 */ /* 0x0012240008000100 */
[----:B0-----:R-:W-:Y:S06]  /*f8a0*/  BAR.SYNC.DEFER_BLOCKING 0x0 ;  /* 0x0000000000007b1d */ /* 0x001fec0000010000 */
[----:B-1----:R-:W-:Y:S05]  /*f8b0*/  BRA.U UP2, `(.L_x_13) ;  /* 0x0000000102b87547 */ /* 0x002fea000b800000 */
[----:B------:R-:W2:Y:S04]  /*f8c0*/  LDL R10, [R1+0x27c] ;  /* 0x00027c00010a7983 */ /* 0x000ea80000100800 */
[----:B------:R-:W3:Y:S01]  /*f8d0*/  LDL R6, [R1+0x284] ;  /* 0x0002840001067983 */ /* 0x000ee20000100800 */
[----:B------:R-:W-:Y:S02]  /*f8e0*/  ELECT P1, URZ, PT ;  /* 0x0000000000ff782f */ /* 0x000fe40003820000 */
[----:B------:R-:W-:Y:S02]  /*f8f0*/  MOV.SPILL R8, UR7 ;  /* 0x0000000700087c02 */ /* 0x000fe40009000f00 */
[----:B------:R-:W-:Y:S02]  /*f900*/  MOV.SPILL R9, UR6 ;  /* 0x0000000600097c02 */ /* 0x000fe40009000f00 */
[----:B--2---:R-:W-:-:S02]  /*f910*/  R2UR UR5, R10 ;  /* 0x000000000a0572ca */ /* 0x004fc400000e0000 */
[----:B------:R-:W2:Y:S11]  /*f920*/  LDL R10, [R1+0x5f8] ;  /* 0x0005f800010a7983 */ /* 0x000eb60000100800 */
[----:B------:R-:W-:Y:S01]  /*f930*/  IMAD.U32 R4, RZ, RZ, UR5 ;  /* 0x00000005ff047e24 */ /* 0x000fe2000f8e00ff */
[----:B---3--:R-:W-:Y:S01]  /*f940*/  R2UR UR5, R6 ;  /* 0x00000000060572ca */ /* 0x008fe200000e0000 */
[----:B------:R-:W-:Y:S01]  /*f950*/  @P1 IMAD.MOV.U32 R7, RZ, RZ, 0x40004040 ;  /* 0x40004040ff071424 */ /* 0x000fe200078e00ff */
[----:B------:R-:W-:-:S02]  /*f960*/  @P1 MOV R5, 0x40004040 ;  /* 0x4000404000051802 */ /* 0x000fc40000000f00 */
[----:B------:R-:W-:Y:S02]  /*f970*/  @P1 R2UR UR72, R4 ;  /* 0x00000000044812ca */ /* 0x000fe400000e0000 */
[----:B------:R-:W-:Y:S02]  /*f980*/  @P1 R2UR UR73, R5 ;  /* 0x00000000054912ca */ /* 0x000fe400000e0000 */
[----:B------:R-:W-:-:S05]  /*f990*/  @P1 R2UR UR75, R7 ;  /* 0x00000000074b12ca */ /* 0x000fca00000e0000 */
[----:B------:R-:W-:Y:S02]  /*f9a0*/  IMAD.U32 R6, RZ, RZ, UR5 ;  /* 0x00000005ff067e24 */ /* 0x000fe4000f8e00ff */
[----:B------:R-:W-:-:S03]  /*f9b0*/  HFMA2 R5, -RZ, RZ, 0, 0 ;  /* 0x00000000ff057431 */ /* 0x000fc600000001ff */
[----:B------:R-:W-:Y:S01]  /*f9c0*/  @P1 R2UR UR74, R6 ;  /* 0x00000000064a12ca */ /* 0x000fe200000e0000 */
[----:B------:R-:W-:Y:S01]  /*f9d0*/  UMOV UR6, 0x0 ;  /* 0x0000000000067882 */ /* 0x000fe20000000000 */
[----:B------:R-:W-:-:S11]  /*f9e0*/  UMOV UR7, 0x4108010 ;  /* 0x0410801000077882 */ /* 0x000fd60000000000 */
[----:B------:R0:W-:Y:S02]  /*f9f0*/  UTCHMMA gdesc[UR72], gdesc[UR74], tmem[UR9], tmem[UR6], idesc[UR7], !UPT ;  /* 0x00ff064a480075ea */ /* 0x0001e4000f800009 */
[----:B0-----:R-:W-:Y:S01]  /*fa00*/  UMOV UR72, 0x0 ;  /* 0x0000000000487882 */ /* 0x001fe20000000000 */
[----:B------:R-:W-:Y:S01]  /*fa10*/  UMOV UR73, 0x4108010 ;  /* 0x0410801000497882 */ /* 0x000fe20000000000 */
[----:B------:R-:W-:Y:S01]  /*fa20*/  UMOV UR74, 0x0 ;  /* 0x00000000004a7882 */ /* 0x000fe20000000000 */
[----:B------:R-:W-:Y:S01]  /*fa30*/  UMOV UR75, 0x4108010 ;  /* 0x04108010004b7882 */ /* 0x000fe20000000000 */
[----:B------:R0:W-:Y:S01]  /*fa40*/  UTCHMMA gdesc[UR42], gdesc[UR12], tmem[UR9], tmem[UR72], idesc[UR73], UPT ;  /* 0x00ff480c2a0075ea */ /* 0x0001e2000b800009 */
        /* <DEDUP_REMOVED lines=14> */
[----:B------:R-:W-:-:S02]  /*fb30*/  R2UR.FILL UR7, R8 ;  /* 0x00000000080772ca */ /* 0x000fc400004e0000 */
[----:B------:R-:W-:Y:S01]  /*fb40*/  R2UR.FILL UR6, R9 ;  /* 0x00000000090672ca */ /* 0x000fe200004e0000 */
[----:B--2---:R-:W-:-:S05]  /*fb50*/  VIADD R4, R10, 0x20010 ;  /* 0x000200100a047836 */ /* 0x004fca0000000000 */
[----:B------:R-:W-:-:S04]  /*fb60*/  @P1 MOV R4, R4 ;  /* 0x0000000400041202 */ /* 0x000fc80000000f00 */
[----:B------:R-:W-:-:S13]  /*fb70*/  @P1 R2UR UR5, R4 ;  /* 0x00000000040512ca */ /* 0x000fda00000e0000 */
[----:B------:R0:W-:Y:S01]  /*fb80*/  UTCBAR [UR5], URZ ;  /* 0x000000ff050073e9 */ /* 0x0001e200080000ff */
[----:B------:R-:W-:Y:S01]  /*fb90*/  NOP ;  /* 0x0000000000007918 */ /* 0x000fe20000000000 */
.L_x_13:
[----:B------:R-:W1:Y:S02]  /*fba0*/  SYNCS.PHASECHK.TRANS64.TRYWAIT P1, [UR6+0x20010], RZ ;  /* 0x020010ffff0075a7 */ /* 0x000e640008021106 */
[----:B-1----:R-:W-:Y:S05]  /*fbb0*/  @!P1 BRA `(.L_x_14) ;  /* 0x0000008c00749947 */ /* 0x002fea0003800000 */
.L_x_23:
[----:B------:R-:W1:Y:S01]  /*fbc0*/  S2R R64, SR_TID.X ;  /* 0x0000000000407919 */ /* 0x000e620000002100 */
[----:B------:R-:W-:Y:S01]  /*fbd0*/  BAR.SYNC.DEFER_BLOCKING 0x0 ;  /* 0x0000000000007b1d */ /* 0x000fe20000010000 */
[----:B------:R-:W-:-:S05]  /*fbe0*/  IADD3 R139, P1, PT, R37, 0x40, RZ ;  /* 0x00000040258b7810 */ /* 0x000fca0007f3e0ff */
[----:B------:R-:W-:Y:S01]  /*fbf0*/  IMAD.X R138, RZ, RZ, R38, P1 ;  /* 0x000000ffff8a7224 */ /* 0x000fe200008e0626 */
[----:B0-----:R-:W0:Y:S01]  /*fc00*/  LDCU UR5, c[0x0][0x3a8] ;  /* 0x00007500ff0577ac */ /* 0x001e220008000800 */
[----:B------:R-:W-:Y:S01]  /*fc10*/  LDTM.16dp32bit_t0_t15.x32 R4, tmem[UR8+0x100000] ;  /* 0x10000008000479ee */ /* 0x000fe20008a80000 */
[----:B------:R-:W0:Y:S01]  /*fc20*/  LDTM.16dp32bit_t16_t31.x32 R4, tmem[UR8+0x100020] ;  /* 0x10002008000479ee */ /* 0x000e220008aa0000 */
[----:B------:R-:W-:Y:S01]  /*fc30*/  SHF.L.U32 R36, R36, 0x1f, RZ ;  /* 0x0000001f24247819 */ /* 0x000fe200000006ff */
[----:B------:R-:W2:Y:S01]  /*fc40*/  @!P0 SYNCS.CCTL.IV [UR6+0x20010] ;  /* 0x02001000ff0089b1 */ /* 0x000ea20008000006 */
[----:B------:R-:W-:Y:S01]  /*fc50*/  NOP ;  /* 0x0000000000007918 */ /* 0x000fe20000000000 */
[----:B-1----:R-:W-:Y:S01]  /*fc60*/  LOP3.LUT R60, R64, 0x10, RZ, 0xc0, !PT ;  /* 0x00000010403c7812 */ /* 0x002fe200078ec0ff */
[----:B0-----:R-:W-:-:S04]  /*fc70*/  FMUL R4, R4, UR5 ;  /* 0x0000000504047c20 */ /* 0x001fc80008400000 */
[----:B------:R-:W-:Y:S02]  /*fc80*/  IMAD.SHL.U32 R60, R60, 0x2, RZ ;  /* 0x000000023c3c7824 */ /* 0x000fe400078e00ff */
[----:B------:R-:W-:Y:S01]  /*fc90*/  FMUL R5, R5, UR5 ;  /* 0x0000000505057c20 */ /* 0x000fe20008400000 */
[----:B------:R-:W-:Y:S01]  /*fca0*/  FMUL R9, R9, UR5 ;  /* 0x0000000509097c20 */ /* 0x000fe20008400000 */
[----:B------:R-:W-:Y:S01]  /*fcb0*/  FMUL R10, R10, UR5 ;  /* 0x000000050a0a7c20 */ /* 0x000fe20008400000 */
[----:B------:R-:W-:Y:S01]  /*fcc0*/  FMUL R8, R8, UR5 ;  /* 0x0000000508087c20 */ /* 0x000fe20008400000 */
[----:B------:R-:W-:Y:S01]  /*fcd0*/  IADD3 R60, P2, PT, R60, R37, RZ ;  /* 0x000000253c3c7210 */ /* 0x000fe20007f5e0ff */
[----:B------:R-:W-:Y:S01]  /*fce0*/  FMUL R6, R6, UR5 ;  /* 0x0000000506067c20 */ /* 0x000fe20008400000 */
[----:B------:R-:W-:Y:S01]  /*fcf0*/  FMUL R14, R14, UR5 ;  /* 0x000000050e0e7c20 */ /* 0x000fe20008400000 */
[----:B------:R-:W-:Y:S01]  /*fd00*/  FMUL R15, R15, UR5 ;  /* 0x000000050f0f7c20 */ /* 0x000fe20008400000 */
[----:B------:R-:W-:Y:S01]  /*fd10*/  IADD3.X R62, PT, PT, RZ, R38, RZ, P2, !PT ;  /* 0x00000026ff3e7210 */ /* 0x000fe200017fe4ff */
[----:B------:R-:W-:Y:S01]  /*fd20*/  FMUL R11, R11, UR5 ;  /* 0x000000050b0b7c20 */ /* 0x000fe20008400000 */
[----:B------:R-:W-:Y:S01]  /*fd30*/  IADD3 R38, P6, PT, R60, 0x42, RZ ;  /* 0x000000423c267810 */ /* 0x000fe20007fde0ff */
[----:B------:R-:W-:Y:S01]  /*fd40*/  FMUL R16, R16, UR5 ;  /* 0x0000000510107c20 */ /* 0x000fe20008400000 */
[----:B------:R-:W-:Y:S01]  /*fd50*/  IADD3 R63, P2, PT, R60, 0x40, RZ ;  /* 0x000000403c3f7810 */ /* 0x000fe20007f5e0ff */
[----:B------:R-:W-:Y:S01]  /*fd60*/  FMUL R12, R12, UR5 ;  /* 0x000000050c0c7c20 */ /* 0x000fe20008400000 */
[C---:B------:R-:W-:Y:S01]  /*fd70*/  IADD3 R39, P5, PT, R60.reuse, 0x43, RZ ;  /* 0x000000433c277810 */ /* 0x040fe20007fbe0ff */
[--C-:B------:R-:W-:Y:S01]  /*fd80*/  IMAD.X R57, RZ, RZ, R62.reuse, P6 ;  /* 0x000000ffff397224 */ /* 0x100fe200030e063e */
[C---:B------:R-:W-:Y:S01]  /*fd90*/  IADD3 R37, P3, PT, R60.reuse, 0x44, RZ ;  /* 0x000000443c257810 */ /* 0x040fe20007f7e0ff */
[--C-:B------:R-:W-:Y:S01]  /*fda0*/  IMAD.X R58, RZ, RZ, R62.reuse, P2 ;  /* 0x000000ffff3a7224 */ /* 0x100fe200010e063e */
[----:B------:R-:W-:Y:S01]  /*fdb0*/  IADD3 R59, P6, PT, R60, 0x45, RZ ;  /* 0x000000453c3b7810 */ /* 0x000fe20007fde0ff */
[----:B------:R-:W-:Y:S01]  /*fdc0*/  FMUL R17, R17, UR5 ;  /* 0x0000000511117c20 */ /* 0x000fe20008400000 */
[-C--:B------:R-:W-:Y:S01]  /*fdd0*/  ISETP.GT.U32.AND P2, PT, R37, R141.reuse, PT ;  /* 0x0000008d2500720c */ /* 0x080fe20003f44070 */
[--C-:B------:R-:W-:Y:S01]  /*fde0*/  IMAD.X R55, RZ, RZ, R62.reuse, P3 ;  /* 0x000000ffff377224 */ /* 0x100fe200018e063e */
[-C--:B------:R-:W-:Y:S01]  /*fdf0*/  IADD3.X R56, PT, PT, RZ, R62.reuse, RZ, P5, !PT ;  /* 0x0000003eff387210 */ /* 0x080fe20002ffe4ff */
[--C-:B------:R-:W-:Y:S01]  /*fe00*/  IMAD.X R54, RZ, RZ, R62.reuse, P6 ;  /* 0x000000ffff367224 */ /* 0x100fe200030e063e */
[-C--:B------:R-:W-:Y:S01]  /*fe10*/  ISETP.GT.U32.AND P1, PT, R38, R141.reuse, PT ;  /* 0x0000008d2600720c */ /* 0x080fe20003f24070 */
[----:B------:R-:W-:Y:S01]  /*fe20*/  FMUL R7, R7, UR5 ;  /* 0x0000000507077c20 */ /* 0x000fe20008400000 */
[----:B------:R-:W-:Y:S01]  /*fe30*/  IADD3 R37, P5, PT, R60, 0x46, RZ ;  /* 0x000000463c257810 */ /* 0x000fe20007fbe0ff */
[----:B------:R-:W-:Y:S01]  /*fe40*/  FMUL R18, R18, UR5 ;  /* 0x0000000512127c20 */ /* 0x000fe20008400000 */
[-C--:B------:R-:W-:Y:S01]  /*fe50*/  ISETP.GT.U32.AND P4, PT, R39, R141.reuse, PT ;  /* 0x0000008d2700720c */ /* 0x080fe20003f84070 */
[----:B------:R-:W-:Y:S01]  /*fe60*/  FMUL R26, R26, UR5 ;  /* 0x000000051a1a7c20 */ /* 0x000fe20008400000 */
[C---:B------:R-:W-:Y:S01]  /*fe70*/  IADD3 R38, P3, PT, R60.reuse, 0x47, RZ ;  /* 0x000000473c267810 */ /* 0x040fe20007f7e0ff */
[----:B------:R-:W-:Y:S01]  /*fe80*/  FMUL R13, R13, UR5 ;  /* 0x000000050d0d7c20 */ /* 0x000fe20008400000 */
[C---:B------:R-:W-:Y:S01]  /*fe90*/  IADD3 R39, P6, PT, R60.reuse, 0x48, RZ ;  /* 0x000000483c277810 */ /* 0x040fe20007fde0ff */
[----:B------:R-:W-:Y:S01]  /*fea0*/  FMUL R19, R19, UR5 ;  /* 0x0000000513137c20 */ /* 0x000fe20008400000 */
[-C--:B------:R-:W-:Y:S01]  /*feb0*/  IADD3.X R53, PT, PT, RZ, R62.reuse, RZ, P5, !PT ;  /* 0x0000003eff357210 */ /* 0x080fe20002ffe4ff */
[--C-:B------:R-:W-:Y:S01]  /*fec0*/  IMAD.X R52, RZ, RZ, R62.reuse, P3 ;  /* 0x000000ffff347224 */ /* 0x100fe200018e063e */
[C---:B------:R-:W-:Y:S01]  /*fed0*/  IADD3 R40, P5, PT, R60.reuse, 0x49, RZ ;  /* 0x000000493c287810 */ /* 0x040fe20007fbe0ff */
[--C-:B------:R-:W-:Y:S01]  /*fee0*/  IMAD.X R51, RZ, RZ, R62.reuse, P6 ;  /* 0x000000ffff337224 */ /* 0x100fe200030e063e */
[----:B------:R-:W-:Y:S01]  /*fef0*/  IADD3 R41, P3, PT, R60, 0x4a, RZ ;  /* 0x0000004a3c297810 */ /* 0x000fe20007f7e0ff */
[----:B------:R-:W-:Y:S01]  /*ff00*/  FMUL R24, R24, UR5 ;  /* 0x0000000518187c20 */ /* 0x000fe20008400000 */
[C---:B------:R-:W-:Y:S01]  /*ff10*/  IADD3 R42, P6, PT, R60.reuse, 0x4b, RZ ;  /* 0x0000004b3c2a7810 */ /* 0x040fe20007fde0ff */
[----:B------:R-:W-:Y:S01]  /*ff20*/  FMUL R25, R25, UR5 ;  /* 0x0000000519197c20 */ /* 0x000fe20008400000 */
[-C--:B------:R-:W-:Y:S01]  /*ff30*/  IADD3.X R48, PT, PT, RZ, R62.reuse, RZ, P5, !PT ;  /* 0x0000003eff307210 */ /* 0x080fe20002ffe4ff */
[--C-:B------:R-:W-:Y:S01]  /*ff40*/  IMAD.X R50, RZ, RZ, R62.reuse, P3 ;  /* 0x000000ffff327224 */ /* 0x100fe200018e063e */
[C---:B------:R-:W-:Y:S01]  /*ff50*/  IADD3 R43, P5, PT, R60.reuse, 0x4c, RZ ;  /* 0x0000004c3c2b7810 */ /* 0x040fe20007fbe0ff */
[--C-:B------:R-:W-:Y:S01]  /*ff60*/  IMAD.X R46, RZ, RZ, R62.reuse, P6 ;  /* 0x000000ffff2e7224 */ /* 0x100fe200030e063e */
[C---:B------:R-:W-:Y:S01]  /*ff70*/  IADD3 R44, P3, PT, R60.reuse, 0x4d, RZ ;  /* 0x0000004d3c2c7810 */ /* 0x040fe20007f7e0ff */
[----:B------:R-:W-:Y:S01]  /*ff80*/  FMUL R23, R23, UR5 ;  /* 0x0000000517177c20 */ /* 0x000fe20008400000 */
[C---:B------:R-:W-:Y:S01]  /*ff90*/  IADD3 R45, P6, PT, R60.reuse, 0x4e, RZ ;  /* 0x0000004e3c2d7810 */ /* 0x040fe20007fde0ff */
[----:B------:R-:W-:Y:S01]  /*ffa0*/  FMUL R27, R27, UR5 ;  /* 0x000000051b1b7c20 */ /* 0x000fe20008400000 */
[-C--:B------:R-:W-:Y:S01]  /*ffb0*/  IADD3.X R49, PT, PT, RZ, R62.reuse, RZ, P5, !PT ;  /* 0x0000003eff317210 */ /* 0x080fe20002ffe4ff */
[--C-:B------:R-:W-:Y:S01]  /*ffc0*/  IMAD.X R47, RZ, RZ, R62.reuse, P3 ;  /* 0x000000ffff2f7224 */ /* 0x100fe200018e063e */
[-C--:B------:R-:W-:Y:S01]  /*ffd0*/  ISETP.GT.U32.AND P5, PT, R63, R141.reuse, PT ;  /* 0x0000008d3f00720c */ /* 0x080fe20003fa4070 */
[----:B------:R-:W-:Y:S01]  /*ffe0*/  IMAD.X R61, RZ, RZ, R62, P6 ;  /* 0x000000ffff3d7224 */ /* 0x000fe200030e063e */
[----:B------:R-:W-:Y:S01]  /*fff0*/  IADD3 R60, P3, PT, R60, 0x4f, RZ ;  /* 0x0000004f3c3c7810 */ /* 0x000fe20007f7e0ff */
[----:B------:R-:W-:Y:S01]  /*10000*/  FMUL R22, R22, UR5 ;  /* 0x0000000516167c20 */ /* 0x000fe20008400000 */
[----:B------:R-:W-:Y:S01]  /*10010*/  ISETP.GT.U32.AND.EX P5, PT, R58, RZ, PT, P5 ;  /* 0x000000ff3a00720c */ /* 0x000fe20003fa4150 */
[----:B------:R-:W-:Y:S01]  /*10020*/  FMUL R21, R21, UR5 ;  /* 0x0000000515157c20 */ /* 0x000fe20008400000 */
[-C--:B------:R-:W-:Y:S01]  /*10030*/  ISETP.GE.U32.AND P6, PT, R63, R141.reuse, PT ;  /* 0x0000008d3f00720c */ /* 0x080fe20003fc6070 */
[----:B------:R-:W-:Y:S01]  /*10040*/  FMUL R20, R20, UR5 ;  /* 0x0000000514147c20 */ /* 0x000fe20008400000 */
[----:B------:R-:W-:Y:S01]  /*10050*/  IADD3.X R62, PT, PT, RZ, R62, RZ, P3, !PT ;  /* 0x0000003eff3e7210 */ /* 0x000fe20001ffe4ff */
[----:B------:R-:W-:Y:S01]  /*10060*/  FMUL R28, R28, UR5 ;  /* 0x000000051c1c7c20 */ /* 0x000fe20008400000 */
[----:B------:R-:W-:Y:S01]  /*10070*/  FSEL R4, R4, -INF , !P5 ;  /* 0xff80000004047808 */ /* 0x000fe20006800000 */
[----:B------:R-:W-:Y:S01]  /*10080*/  FMUL R29, R29, UR5 ;  /* 0x000000051d1d7c20 */ /* 0x000fe20008400000 */
[-C--:B------:R-:W-:Y:S01]  /*10090*/  ISETP.GT.U32.AND P3, PT, R59, R141.reuse, PT ;  /* 0x0000008d3b00720c */ /* 0x080fe20003f64070 */
[----:B------:R-:W-:Y:S01]  /*100a0*/  FMUL R30, R30, UR5 ;  /* 0x000000051e1e7c20 */ /* 0x000fe20008400000 */
[----:B------:R-:W-:Y:S01]  /*100b0*/  ISETP.GE.U32.AND.EX P6, PT, R58, RZ, PT, P6 ;  /* 0x000000ff3a00720c */ /* 0x000fe20003fc6160 */
[----:B------:R-:W-:Y:S01]  /*100c0*/  FMUL R31, R31, UR5 ;  /* 0x000000051f1f7c20 */ /* 0x000fe20008400000 */
[-C--:B------:R-:W-:Y:S01]  /*100d0*/  ISETP.GT.U32.AND P5, PT, R37, R141.reuse, PT ;  /* 0x0000008d2500720c */ /* 0x080fe20003fa4070 */
[----:B------:R-:W-:Y:S01]  /*100e0*/  FMUL R32, R32, UR5 ;  /* 0x0000000520207c20 */ /* 0x000fe20008400000 */
[----:B------:R-:W-:Y:S01]  /*100f0*/  FSEL R5, R5, -INF , !P6 ;  /* 0xff80000005057808 */ /* 0x000fe20007000000 */
[----:B------:R-:W-:Y:S01]  /*10100*/  FMUL R33, R33, UR5 ;  /* 0x0000000521217c20 */ /* 0x000fe20008400000 */
[----:B------:R-:W-:Y:S01]  /*10110*/  ISETP.GT.U32.AND.EX P3, PT, R54, RZ, PT, P3 ;  /* 0x000000ff3600720c */ /* 0x000fe20003f64130 */
[----:B------:R-:W-:Y:S01]  /*10120*/  FMUL R34, R34, UR5 ;  /* 0x0000000522227c20 */ /* 0x000fe20008400000 */
[----:B------:R-:W-:Y:S01]  /*10130*/  ISETP.GT.U32.AND.EX P5, PT, R53, RZ, PT, P5 ;  /* 0x000000ff3500720c */ /* 0x000fe20003fa4150 */
[----:B------:R-:W-:Y:S01]  /*10140*/  FMUL R35, R35, UR5 ;  /* 0x0000000523237c20 */ /* 0x000fe20008400000 */
[----:B------:R-:W-:-:S02]  /*10150*/  ISETP.GT.U32.AND P6, PT, R38, R141, PT ;  /* 0x0000008d2600720c */ /* 0x000fc40003fc4070 */
[----:B------:R-:W-:Y:S02]  /*10160*/  LOP3.LUT R37, R64, 0x10, RZ, 0xc0, !PT ;  /* 0x0000001040257812 */ /* 0x000fe400078ec0ff */
[----:B------:R-:W-:Y:S02]  /*10170*/  FSEL R9, R9, -INF , !P3 ;  /* 0xff80000009097808 */ /* 0x000fe40005800000 */
[----:B------:R-:W-:Y:S02]  /*10180*/  FSEL R10, R10, -INF , !P5 ;  /* 0xff8000000a0a7808 */ /* 0x000fe40006800000 */
[-C--:B------:R-:W-:Y:S02]  /*10190*/  ISETP.GT.U32.AND P3, PT, R42, R141.reuse, PT ;  /* 0x0000008d2a00720c */ /* 0x080fe40003f64070 */
[----:B------:R-:W-:Y:S02]  /*101a0*/  ISETP.GT.U32.AND.EX P6, PT, R52, RZ, PT, P6 ;  /* 0x000000ff3400720c */ /* 0x000fe40003fc4160 */
[-C--:B------:R-:W-:Y:S01]  /*101b0*/  ISETP.GT.U32.AND P5, PT, R43, R141.reuse, PT ;  /* 0x0000008d2b00720c */ /* 0x080fe20003fa4070 */
[----:B------:R-:W3:Y:S01]  /*101c0*/  LDL.64 R52, [R1+0x270] ;  /* 0x0002700001347983 */ /* 0x000ee20000100a00 */
[----:B------:R-:W-:Y:S01]  /*101d0*/  ISETP.GT.U32.AND.EX P2, PT, R55, RZ, PT, P2 ;  /* 0x000000ff3700720c */ /* 0x000fe20003f44120 */
[----:B------:R-:W-:Y:S01]  /*101e0*/  IMAD.SHL.U32 R37, R37, 0x2, RZ ;  /* 0x0000000225257824 */ /* 0x000fe200078e00ff */
[----:B------:R-:W-:Y:S01]  /*101f0*/  ISETP.GT.U32.AND.EX P1, PT, R57, RZ, PT, P1 ;  /* 0x000000ff3900720c */ /* 0x000fe20003f24110 */
[----:B------:R-:W4:Y:S01]  /*10200*/  LDL.64 R42, [R1+0x268] ;  /* 0x00026800012a7983 */ /* 0x000f220000100a00 */
[----:B------:R-:W-:Y:S01]  /*10210*/  FSEL R8, R8, -INF , !P2 ;  /* 0xff80000008087808 */ /* 0x000fe20005000000 */
[----:B------:R-:W-:Y:S01]  /*10220*/  VIADD R38, R37, 0x16 ;  /* 0x0000001625267836 */ /* 0x000fe20000000000 */
[----:B------:R-:W-:-:S02]  /*10230*/  ISETP.GT.U32.AND P2, PT, R41, R141, PT ;  /* 0x0000008d2900720c */ /* 0x000fc40003f44070 */
[----:B------:R-:W-:Y:S02]  /*10240*/  FSEL R6, R6, -INF , !P1 ;  /* 0xff80000006067808 */ /* 0x000fe40004800000 */
[----:B------:R-:W-:Y:S02]  /*10250*/  ISETP.GT.U32.AND P1, PT, R39, R141, PT ;  /* 0x0000008d2700720c */ /* 0x000fe40003f24070 */
[----:B------:R-:W-:Y:S02]  /*10260*/  ISETP.GT.U32.AND.EX P2, PT, R50, RZ, PT, P2 ;  /* 0x000000ff3200720c */ /* 0x000fe40003f44120 */
[----:B------:R-:W-:Y:S02]  /*10270*/  IADD3 R39, PT, PT, R37, 0x15, RZ ;  /* 0x0000001525277810 */ /* 0x000fe40007ffe0ff */
[----:B------:R-:W-:Y:S02]  /*10280*/  LOP3.LUT R38, R139, R38, RZ, 0xfc, !PT ;  /* 0x000000268b267212 */ /* 0x000fe400078efcff */
[----:B------:R-:W-:-:S02]  /*10290*/  ISETP.GT.U32.AND.EX P3, PT, R46, RZ, PT, P3 ;  /* 0x000000ff2e00720c */ /* 0x000fc40003f64130 */
[----:B------:R-:W-:Y:S02]  /*102a0*/  FSEL R14, R14, -INF , !P2 ;  /* 0xff8000000e0e7808 */ /* 0x000fe40005000000 */
[----:B------:R-:W-:Y:S02]  /*102b0*/  LOP3.LUT R39, R139, R39, RZ, 0xfc, !PT ;  /* 0x000000278b277212 */ /* 0x000fe400078efcff */
[-C--:B------:R-:W-:Y:S01]  /*102c0*/  ISETP.GT.U32.AND P2, PT, R38, R141.reuse, PT ;  /* 0x0000008d2600720c */ /* 0x080fe20003f44070 */
[----:B------:R-:W-:Y:S01]  /*102d0*/  VIADD R38, R37, 0x14 ;  /* 0x0000001425267836 */ /* 0x000fe20000000000 */
[----:B------:R-:W-:Y:S02]  /*102e0*/  FSEL R15, R15, -INF , !P3 ;  /* 0xff8000000f0f7808 */ /* 0x000fe40005800000 */
[----:B------:R-:W-:Y:S02]  /*102f0*/  FSEL R11, R11, -INF , !P6 ;  /* 0xff8000000b0b7808 */ /* 0x000fe40007000000 */
[-C--:B------:R-:W-:Y:S01]  /*10300*/  ISETP.GT.U32.AND P3, PT, R39, R141.reuse, PT ;  /* 0x0000008d2700720c */ /* 0x080fe20003f64070 */
[----:B------:R-:W-:Y:S01]  /*10310*/  VIADD R39, R37, 0x13 ;  /* 0x0000001325277836 */ /* 0x000fe20000000000 */
[----:B------:R-:W-:-:S02]  /*10320*/  ISETP.GT.U32.AND P6, PT, R44, R141, PT ;  /* 0x0000008d2c00720c */ /* 0x000fc40003fc4070 */
[----:B------:R-:W-:Y:S02]  /*10330*/  ISETP.GT.U32.AND.EX P5, PT, R49, RZ, PT, P5 ;  /* 0x000000ff3100720c */ /* 0x000fe40003fa4150 */
[----:B------:R-:W-:Y:S02]  /*10340*/  LOP3.LUT R38, R139, R38, RZ, 0xfc, !PT ;  /* 0x000000268b267212 */ /* 0x000fe400078efcff */
[----:B------:R-:W-:Y:S02]  /*10350*/  ISETP.GT.U32.AND.EX P1, PT, R51, RZ, PT, P1 ;  /* 0x000000ff3300720c */ /* 0x000fe40003f24110 */
[----:B------:R-:W-:Y:S02]  /*10360*/  ISETP.GT.U32.AND.EX P6, PT, R47, RZ, PT, P6 ;  /* 0x000000ff2f00720c */ /* 0x000fe40003fc4160 */
[----:B------:R-:W-:Y:S02]  /*10370*/  FSEL R16, R16, -INF , !P5 ;  /* 0xff80000010107808 */ /* 0x000fe40006800000 */
[----:B------:R-:W-:-:S02]  /*10380*/  LOP3.LUT R39, R139, R39, RZ, 0xfc, !PT ;  /* 0x000000278b277212 */ /* 0x000fc400078efcff */
[-C--:B------:R-:W-:Y:S02]  /*10390*/  ISETP.GT.U32.AND P5, PT, R38, R141.reuse, PT ;  /* 0x0000008d2600720c */ /* 0x080fe40003fa4070 */
[----:B------:R-:W-:Y:S02]  /*103a0*/  FSEL R12, R12, -INF , !P1 ;  /* 0xff8000000c0c7808 */ /* 0x000fe40004800000 */
[----:B------:R-:W-:Y:S02]  /*103b0*/  IADD3 R38, PT, PT, R37, 0x17, RZ ;  /* 0x0000001725267810 */ /* 0x000fe40007ffe0ff */
[----:B------:R-:W-:Y:S02]  /*103c0*/  ISETP.GT.U32.AND P1, PT, R45, R141, PT ;  /* 0x0000008d2d00720c */ /* 0x000fe40003f24070 */
[----:B------:R-:W-:Y:S02]  /*103d0*/  ISETP.GT.U32.AND.EX P4, PT, R56, RZ, PT, P4 ;  /* 0x000000ff3800720c */ /* 0x000fe40003f84140 */
[----:B------:R-:W-:-:S02]  /*103e0*/  FSEL R17, R17, -INF , !P6 ;  /* 0xff80000011117808 */ /* 0x000fc40007000000 */
[-C--:B------:R-:W-:Y:S02]  /*103f0*/  ISETP.GT.U32.AND P6, PT, R39, R141.reuse, PT ;  /* 0x0000008d2700720c */ /* 0x080fe40003fc4070 */
[----:B------:R-:W-:Y:S01]  /*10400*/  LOP3.LUT R39, R139, R38, RZ, 0xfc, !PT ;  /* 0x000000268b277212 */ /* 0x000fe200078efcff */
[----:B------:R-:W-:Y:S01]  /*10410*/  VIADD R38, R37, 0x11 ;  /* 0x0000001125267836 */ /* 0x000fe20000000000 */
[----:B------:R-:W-:Y:S02]  /*10420*/  ISETP.GT.U32.AND.EX P1, PT, R61, RZ, PT, P1 ;  /* 0x000000ff3d00720c */ /* 0x000fe40003f24110 */
[----:B------:R-:W-:Y:S02]  /*10430*/  FSEL R7, R7, -INF , !P4 ;  /* 0xff80000007077808 */ /* 0x000fe40006000000 */
[----:B------:R-:W-:Y:S02]  /*10440*/  ISETP.GT.U32.AND P4, PT, R40, R141, PT ;  /* 0x0000008d2800720c */ /* 0x000fe40003f84070 */
[----:B------:R-:W-:-:S02]  /*10450*/  FSEL R18, R18, -INF , !P1 ;  /* 0xff80000012127808 */ /* 0x000fc40004800000 */
[----:B------:R-:W-:Y:S02]  /*10460*/  ISETP.GT.U32.AND.EX P2, PT, R138, RZ, PT, P2 ;  /* 0x000000ff8a00720c */ /* 0x000fe40003f44120 */
[----:B------:R-:W-:Y:S02]  /*10470*/  ISETP.GT.U32.AND P1, PT, R39, R141, PT ;  /* 0x0000008d2700720c */ /* 0x000fe40003f24070 */
[----:B------:R-:W-:Y:S02]  /*10480*/  LOP3.LUT R38, R139, R38, RZ, 0xfc, !PT ;  /* 0x000000268b267212 */ /* 0x000fe400078efcff */
[----:B------:R-:W-:Y:S02]  /*10490*/  ISETP.GT.U32.AND.EX P4, PT, R48, RZ, PT, P4 ;  /* 0x000000ff3000720c */ /* 0x000fe40003f84140 */
[----:B------:R-:W-:Y:S02]  /*104a0*/  IADD3 R39, PT, PT, R37, 0x18, RZ ;  /* 0x0000001825277810 */ /* 0x000fe40007ffe0ff */
[----:B------:R-:W-:-:S02]  /*104b0*/  FSEL R26, R26, -INF , !P2 ;  /* 0xff8000001a1a7808 */ /* 0x000fc40005000000 */
[----:B------:R-:W-:Y:S01]  /*104c0*/  ISETP.GT.U32.AND P2, PT, R38, R141, PT ;  /* 0x0000008d2600720c */ /* 0x000fe20003f44070 */
[----:B------:R-:W-:Y:S01]  /*104d0*/  VIADD R40, R37, 0x12 ;  /* 0x0000001225287836 */ /* 0x000fe20000000000 */
[----:B------:R-:W-:Y:S02]  /*104e0*/  FSEL R13, R13, -INF , !P4 ;  /* 0xff8000000d0d7808 */ /* 0x000fe40006000000 */
[----:B------:R-:W-:Y:S01]  /*104f0*/  LOP3.LUT R38, R139, R39, RZ, 0xfc, !PT ;  /* 0x000000278b267212 */ /* 0x000fe200078efcff */
[----:B------:R-:W-:Y:S01]  /*10500*/  VIADD R39, R37, 0x10 ;  /* 0x0000001025277836 */ /* 0x000fe20000000000 */
[----:B------:R-:W-:Y:S02]  /*10510*/  ISETP.GT.U32.AND P4, PT, R60, R141, PT ;  /* 0x0000008d3c00720c */ /* 0x000fe40003f84070 */
[----:B------:R-:W-:Y:S02]  /*10520*/  ISETP.GT.U32.AND.EX P5, PT, R138, RZ, PT, P5 ;  /* 0x000000ff8a00720c */ /* 0x000fe40003fa4150 */
[----:B------:R-:W-:-:S02]  /*10530*/  ISETP.GT.U32.AND.EX P4, PT, R62, RZ, PT, P4 ;  /* 0x000000ff3e00720c */ /* 0x000fc40003f84140 */
[C---:B------:R-:W-:Y:S02]  /*10540*/  LOP3.LUT R40, R139.reuse, R40, RZ, 0xfc, !PT ;  /* 0x000000288b287212 */ /* 0x040fe400078efcff */
[----:B------:R-:W-:Y:S02]  /*10550*/  LOP3.LUT R39, R139, R39, RZ, 0xfc, !PT ;  /* 0x000000278b277212 */ /* 0x000fe400078efcff */
[----:B------:R-:W-:Y:S02]  /*10560*/  FSEL R19, R19, -INF , !P4 ;  /* 0xff80000013137808 */ /* 0x000fe40006000000 */
[----:B------:R-:W-:Y:S02]  /*10570*/  FSEL R24, R24, -INF , !P5 ;  /* 0xff80000018187808 */ /* 0x000fe40006800000 */
[-C--:B------:R-:W-:Y:S01]  /*10580*/  ISETP.GT.U32.AND P4, PT, R40, R141.reuse, PT ;  /* 0x0000008d2800720c */ /* 0x080fe20003f84070 */
[----:B------:R-:W-:Y:S01]  /*10590*/  VIADD R40, R37, 0x19 ;  /* 0x0000001925287836 */ /* 0x000fe20000000000 */
[----:B------:R-:W-:-:S02]  /*105a0*/  ISETP.GT.U32.AND P5, PT, R39, R141, PT ;  /* 0x0000008d2700720c */ /* 0x000fc40003fa4070 */
[----:B------:R-:W-:Y:S02]  /*105b0*/  ISETP.GT.U32.AND.EX P3, PT, R138, RZ, PT, P3 ;  /* 0x000000ff8a00720c */ /* 0x000fe40003f64130 */
[----:B------:R-:W-:Y:S02]  /*105c0*/  FMNMX3 R39, R4, R5, R6, !PT ;  /* 0x0000000504277276 */ /* 0x000fe40007800006 */
[----:B------:R-:W-:Y:S02]  /*105d0*/  FSEL R25, R25, -INF , !P3 ;  /* 0xff80000019197808 */ /* 0x000fe40005800000 */
[----:B------:R-:W-:Y:S02]  /*105e0*/  ISETP.GT.U32.AND.EX P6, PT, R138, RZ, PT, P6 ;  /* 0x000000ff8a00720c */ /* 0x000fe40003fc4160 */
[----:B------:R-:W-:Y:S02]  /*105f0*/  FMNMX3 R39, R39, R7, R8, !PT ;  /* 0x0000000727277276 */ /* 0x000fe40007800008 */
[----:B------:R-:W-:-:S02]  /*10600*/  ISETP.GT.U32.AND P3, PT, R38, R141, PT ;  /* 0x0000008d2600720c */ /* 0x000fc40003f64070 */
[----:B------:R-:W-:Y:S02]  /*10610*/  LOP3.LUT R40, R139, R40, RZ, 0xfc, !PT ;  /* 0x000000288b287212 */ /* 0x000fe400078efcff */
[----:B------:R-:W-:Y:S02]  /*10620*/  IADD3 R38, PT, PT, R37, 0x1a, RZ ;  /* 0x0000001a25267810 */ /* 0x000fe40007ffe0ff */
[----:B------:R-:W-:Y:S02]  /*10630*/  FSEL R23, R23, -INF , !P6 ;  /* 0xff80000017177808 */ /* 0x000fe40007000000 */
[----:B------:R-:W-:Y:S02]  /*10640*/  FMNMX3 R39, R39, R9, R10, !PT ;  /* 0x0000000927277276 */ /* 0x000fe4000780000a */
[----:B------:R-:W-:Y:S01]  /*10650*/  ISETP.GT.U32.AND P6, PT, R40, R141, PT ;  /* 0x0000008d2800720c */ /* 0x000fe20003fc4070 */
[----:B------:R-:W-:Y:S01]  /*10660*/  VIADD R40, R37, 0x1b ;  /* 0x0000001b25287836 */ /* 0x000fe20000000000 */
[----:B------:R-:W-:-:S02]  /*10670*/  ISETP.GT.U32.AND.EX P1, PT, R138, RZ, PT, P1 ;  /* 0x000000ff8a00720c */ /* 0x000fc40003f24110 */
[----:B------:R-:W-:Y:S02]  /*10680*/  LOP3.LUT R38, R139, R38, RZ, 0xfc, !PT ;  /* 0x000000268b267212 */ /* 0x000fe400078efcff */
[----:B------:R-:W-:Y:S02]  /*10690*/  FMNMX3 R39, R39, R11, R12, !PT ;  /* 0x0000000b27277276 */ /* 0x000fe4000780000c */
[----:B------:R-:W-:Y:S02]  /*106a0*/  FSEL R27, R27, -INF , !P1 ;  /* 0xff8000001b1b7808 */ /* 0x000fe40004800000 */
[----:B------:R-:W-:Y:S01]  /*106b0*/  ISETP.GT.U32.AND P1, PT, R38, R141, PT ;  /* 0x0000008d2600720c */ /* 0x000fe20003f24070 */
[----:B------:R-:W-:Y:S01]  /*106c0*/  VIADD R38, R37, 0x1e ;  /* 0x0000001e25267836 */ /* 0x000fe20000000000 */
[----:B------:R-:W-:Y:S02]  /*106d0*/  ISETP.GT.U32.AND.EX P4, PT, R138, RZ, PT, P4 ;  /* 0x000000ff8a00720c */ /* 0x000fe40003f84140 */
[----:B------:R-:W-:-:S02]  /*106e0*/  LOP3.LUT R40, R139, R40, RZ, 0xfc, !PT ;  /* 0x000000288b287212 */ /* 0x000fc400078efcff */
[----:B------:R-:W-:Y:S02]  /*106f0*/  FMNMX3 R39, R39, R13, R14, !PT ;  /* 0x0000000d27277276 */ /* 0x000fe4000780000e */
[----:B------:R-:W-:Y:S02]  /*10700*/  FSEL R22, R22, -INF , !P4 ;  /* 0xff80000016167808 */ /* 0x000fe40006000000 */
[----:B------:R-:W-:Y:S02]  /*10710*/  ISETP.GT.U32.AND P4, PT, R40, R141, PT ;  /* 0x0000008d2800720c */ /* 0x000fe40003f84070 */
[C---:B------:R-:W-:Y:S02]  /*10720*/  ISETP.GT.U32.AND.EX P2, PT, R138.reuse, RZ, PT, P2 ;  /* 0x000000ff8a00720c */ /* 0x040fe40003f44120 */
[----:B------:R-:W-:Y:S02]  /*10730*/  LOP3.LUT R40, R139, R38, RZ, 0xfc, !PT ;  /* 0x000000268b287212 */ /* 0x000fe400078efcff */
[----:B------:R-:W-:-:S02]  /*10740*/  ISETP.GT.U32.AND.EX P5, PT, R138, RZ, PT, P5 ;  /* 0x000000ff8a00720c */ /* 0x000fc40003fa4150 */
[----:B------:R-:W-:Y:S02]  /*10750*/  FMNMX3 R39, R39, R15, R16, !PT ;  /* 0x0000000f27277276 */ /* 0x000fe40007800010 */
[----:B------:R-:W-:Y:S02]  /*10760*/  IADD3 R38, PT, PT, R37, 0x1c, RZ ;  /* 0x0000001c25267810 */ /* 0x000fe40007ffe0ff */
[----:B------:R-:W-:Y:S02]  /*10770*/  FSEL R21, R21, -INF , !P2 ;  /* 0xff80000015157808 */ /* 0x000fe40005000000 */
[----:B------:R-:W-:Y:S01]  /*10780*/  ISETP.GT.U32.AND P2, PT, R40, R141, PT ;  /* 0x0000008d2800720c */ /* 0x000fe20003f44070 */
[----:B------:R-:W-:Y:S01]  /*10790*/  VIADD R40, R37, 0x1f ;  /* 0x0000001f25287836 */ /* 0x000fe20000000000 */
[----:B------:R-:W-:Y:S02]  /*107a0*/  FSEL R20, R20, -INF , !P5 ;  /* 0xff80000014147808 */ /* 0x000fe40006800000 */
[----:B------:R-:W-:Y:S01]  /*107b0*/  FMNMX3 R39, R39, R17, R18, !PT ;  /* 0x0000001127277276 */ /* 0x000fe20007800012 */
[----:B------:R-:W-:Y:S01]  /*107c0*/  VIADD R37, R37, 0x1d ;  /* 0x0000001d25257836 */ /* 0x000fe20000000000 */
[----:B------:R-:W-:-:S02]  /*107d0*/  LOP3.LUT R38, R139, R38, RZ, 0xfc, !PT ;  /* 0x000000268b267212 */ /* 0x000fc400078efcff */
[----:B------:R-:W-:Y:S02]  /*107e0*/  FMNMX3 R39, R39, R19, R20, !PT ;  /* 0x0000001327277276 */ /* 0x000fe40007800014 */
[----:B------:R-:W-:Y:S02]  /*107f0*/  ISETP.GT.U32.AND P5, PT, R38, R141, PT ;  /* 0x0000008d2600720c */ /* 0x000fe40003fa4070 */
[----:B------:R-:W-:Y:S02]  /*10800*/  LOP3.LUT R38, R139, R37, RZ, 0xfc, !PT ;  /* 0x000000258b267212 */ /* 0x000fe400078efcff */
[----:B------:R-:W-:Y:S02]  /*10810*/  FMNMX3 R37, R39, R21, R22, !PT ;  /* 0x0000001527257276 */ /* 0x000fe40007800016 */
[----:B------:R-:W-:Y:S02]  /*10820*/  ISETP.GT.U32.AND.EX P3, PT, R138, RZ, PT, P3 ;  /* 0x000000ff8a00720c */ /* 0x000fe40003f64130 */
[----:B------:R-:W-:-:S02]  /*10830*/  FMNMX3 R37, R37, R23, R24, !PT ;  /* 0x0000001725257276 */ /* 0x000fc40007800018 */
[----:B------:R-:W-:Y:S02]  /*10840*/  ISETP.GT.U32.AND.EX P6, PT, R138, RZ, PT, P6 ;  /* 0x000000ff8a00720c */ /* 0x000fe40003fc4160 */
[----:B------:R-:W-:Y:S02]  /*10850*/  FSEL R28, R28, -INF , !P3 ;  /* 0xff8000001c1c7808 */ /* 0x000fe40005800000 */
[----:B------:R-:W-:Y:S02]  /*10860*/  ISETP.GT.U32.AND.EX P1, PT, R138, RZ, PT, P1 ;  /* 0x000000ff8a00720c */ /* 0x000fe40003f24110 */
[----:B------:R-:W-:Y:S02]  /*10870*/  FMNMX3 R37, R37, R25, R26, !PT ;  /* 0x0000001925257276 */ /* 0x000fe4000780001a */
[----:B------:R-:W-:Y:S02]  /*10880*/  LOP3.LUT R40, R139, R40, RZ, 0xfc, !PT ;  /* 0x000000288b287212 */ /* 0x000fe400078efcff */
[----:B------:R-:W-:-:S02]  /*10890*/  ISETP.GT.U32.AND P3, PT, R38, R141, PT ;  /* 0x0000008d2600720c */ /* 0x000fc40003f64070 */
[----:B------:R-:W-:Y:S02]  /*108a0*/  FSEL R29, R29, -INF , !P6 ;  /* 0xff8000001d1d7808 */ /* 0x000fe40007000000 */
[C---:B------:R-:W-:Y:S02]  /*108b0*/  ISETP.GT.U32.AND.EX P4, PT, R138.reuse, RZ, PT, P4 ;  /* 0x000000ff8a00720c */ /* 0x040fe40003f84140 */
[----:B------:R-:W-:Y:S02]  /*108c0*/  ISETP.GT.U32.AND.EX P5, PT, R138, RZ, PT, P5 ;  /* 0x000000ff8a00720c */ /* 0x000fe40003fa4150 */
[----:B------:R-:W-:Y:S01]  /*108d0*/  FSEL R30, R30, -INF , !P1 ;  /* 0xff8000001e1e7808 */ /* 0x000fe20004800000 */
[----:B--2---:R-:W0:Y:S01]  /*108e0*/  SYNCS.PHASECHK.TRANS64.TRYWAIT P1, [UR4], R36 ;  /* 0x00000024ff0075a7 */ /* 0x004e220008021104 */
[----:B------:R-:W-:Y:S02]  /*108f0*/  FMNMX3 R37, R37, R27, R28, !PT ;  /* 0x0000001b25257276 */ /* 0x000fe4000780001c */
[----:B------:R-:W-:-:S02]  /*10900*/  ISETP.GT.U32.AND P6, PT, R40, R141, PT ;  /* 0x0000008d2800720c */ /* 0x000fc40003fc4070 */
[C---:B------:R-:W-:Y:S02]  /*10910*/  ISETP.GT.U32.AND.EX P2, PT, R138.reuse, RZ, PT, P2 ;  /* 0x000000ff8a00720c */ /* 0x040fe40003f44120 */
[----:B------:R-:W-:Y:S02]  /*10920*/  ISETP.GT.U32.AND.EX P3, PT, R138, RZ, PT, P3 ;  /* 0x000000ff8a00720c */ /* 0x000fe40003f64130 */
[----:B------:R-:W-:Y:S02]  /*10930*/  FSEL R31, R31, -INF , !P4 ;  /* 0xff8000001f1f7808 */ /* 0x000fe40006000000 */
[----:B------:R-:W-:Y:S02]  /*10940*/  FSEL R32, R32, -INF , !P5 ;  /* 0xff80000020207808 */ /* 0x000fe40006800000 */
[----:B------:R-:W-:Y:S02]  /*10950*/  FMNMX3 R37, R37, R29, R30, !PT ;  /* 0x0000001d25257276 */ /* 0x000fe4000780001e */
[----:B------:R-:W-:-:S02]  /*10960*/  ISETP.GT.U32.AND.EX P6, PT, R138, RZ, PT, P6 ;  /* 0x000000ff8a00720c */ /* 0x000fc40003fc4160 */
[----:B------:R-:W-:Y:S02]  /*10970*/  FSEL R34, R34, -INF , !P2 ;  /* 0xff80000022227808 */ /* 0x000fe40005000000 */
[----:B------:R-:W-:Y:S02]  /*10980*/  FSEL R33, R33, -INF , !P3 ;  /* 0xff80000021217808 */ /* 0x000fe40005800000 */
[----:B------:R-:W-:Y:S02]  /*10990*/  FMNMX3 R37, R37, R31, R32, !PT ;  /* 0x0000001f25257276 */ /* 0x000fe40007800020 */
[----:B------:R-:W-:Y:S02]  /*109a0*/  FSEL R35, R35, -INF , !P6 ;  /* 0xff80000023237808 */ /* 0x000fe40007000000 */
[----:B------:R-:W-:-:S04]  /*109b0*/  FMNMX3 R37, R37, R33, R34, !PT ;  /* 0x0000002125257276 */ /* 0x000fc80007800022 */
[----:B------:R-:W-:-:S05]  /*109c0*/  FMNMX R133, R35, R37, !PT ;  /* 0x0000002523857209 */ /* 0x000fca0007800000 */
[----:B------:R-:W1:Y:S02]  /*109d0*/  SHFL.BFLY PT, R37, R133, 0x10, 0x1f ;  /* 0x0e001f0085257f89 */ /* 0x000e6400000e0000 */
[----:B-1----:R-:W-:-:S05]  /*109e0*/  FMNMX3 R133, R133, R37, R0, !PT ;  /* 0x0000002585857276 */ /* 0x002fca0007800000 */
[--C-:B------:R-:W-:Y:S01]  /*109f0*/  FADD R94, R4, -R133.reuse ;  /* 0x80000085045e7221 */ /* 0x100fe20000000000 */
[--C-:B------:R-:W-:Y:S01]  /*10a00*/  FADD R5, R5, -R133.reuse ;  /* 0x8000008505057221 */ /* 0x100fe20000000000 */
[--C-:B------:R-:W-:Y:S02]  /*10a10*/  FADD R6, R6, -R133.reuse ;  /* 0x8000008506067221 */ /* 0x100fe40000000000 */
[----:B------:R-:W-:Y:S01]  /*10a20*/  FMUL R94, R94, 1.4426950216293334961 ;  /* 0x3fb8aa3b5e5e7820 */ /* 0x000fe20000400000 */
[----:B------:R-:W-:Y:S01]  /*10a30*/  FMUL R5, R5, 1.4426950216293334961 ;  /* 0x3fb8aa3b05057820 */ /* 0x000fe20000400000 */
[----:B------:R-:W-:Y:S01]  /*10a40*/  FMUL R6, R6, 1.4426950216293334961 ;  /* 0x3fb8aa3b06067820 */ /* 0x000fe20000400000 */
[--C-:B------:R-:W-:Y:S02]  /*10a50*/  FADD R7, R7, -R133.reuse ;  /* 0x8000008507077221 */ /* 0x100fe40000000000 */
[----:B------:R-:W-:Y:S01]  /*10a60*/  MUFU.EX2 R95, R5 ;  /* 0x00000005005f7308 */ /* 0x000fe20000000800 */
[----:B------:R-:W-:Y:S01]  /*10a70*/  FADD R8, R8, -R133 ;  /* 0x8000008508087221 */ /* 0x000fe20000000000 */
[----:B------:R-:W-:-:S06]  /*10a80*/  FMUL R7, R7, 1.4426950216293334961 ;  /* 0x3fb8aa3b07077820 */ /* 0x000fcc0000400000 */
[----:B------:R-:W1:Y:S01]  /*10a90*/  MUFU.EX2 R94, R94 ;  /* 0x0000005e005e7308 */ /* 0x000e620000000800 */
[--C-:B------:R-:W-:Y:S01]  /*10aa0*/  FADD R9, R9, -R133.reuse ;  /* 0x8000008509097221 */ /* 0x100fe20000000000 */
[----:B------:R-:W-:-:S06]  /*10ab0*/  FADD R10, R10, -R133 ;  /* 0x800000850a0a7221 */ /* 0x000fcc0000000000 */
[----:B------:R2:W5:Y:S01]  /*10ac0*/  MUFU.EX2 R92, R6 ;  /* 0x00000006005c7308 */ /* 0x0005620000000800 */
[----:B------:R-:W-:Y:S01]  /*10ad0*/  FMUL R9, R9, 1.4426950216293334961 ;  /* 0x3fb8aa3b09097820 */ /* 0x000fe20000400000 */
[----:B--2---:R-:W-:-:S06]  /*10ae0*/  FMUL R6, R8, 1.4426950216293334961 ;  /* 0x3fb8aa3b08067820 */ /* 0x004fcc0000400000 */
[----:B------:R2:W0:Y:S01]  /*10af0*/  MUFU.EX2 R93, R7 ;  /* 0x00000007005d7308 */ /* 0x0004220000000800 */
[----:B------:R-:W-:Y:S01]  /*10b00*/  FADD R11, R11, -R133 ;  /* 0x800000850b0b7221 */ /* 0x000fe20000000000 */
[----:B-1----:R-:W-:-:S06]  /*10b10*/  FADD R4, R94, R95 ;  /* 0x0000005f5e047221 */ /* 0x002fcc0000000000 */
[----:B------:R-:W1:Y:S01]  /*10b20*/  MUFU.EX2 R6, R6 ;  /* 0x0000000600067308 */ /* 0x000e620000000800 */
[----:B--2---:R-:W-:Y:S01]  /*10b30*/  FMUL R7, R10, 1.4426950216293334961 ;  /* 0x3fb8aa3b0a077820 */ /* 0x004fe20000400000 */
[----:B------:R-:W-:Y:S01]  /*10b40*/  FADD R12, R12, -R133 ;  /* 0x800000850c0c7221 */ /* 0x000fe20000000000 */
[----:B------:R-:W-:-:S05]  /*10b50*/  FMUL R11, R11, 1.4426950216293334961 ;  /* 0x3fb8aa3b0b0b7820 */ /* 0x000fca0000400000 */
[----:B------:R2:W1:Y:S01]  /*10b60*/  MUFU.EX2 R91, R9 ;  /* 0x00000009005b7308 */ /* 0x0004620000000800 */
[----:B-----5:R-:W-:Y:S01]  /*10b70*/  FADD R4, R92, R4 ;  /* 0x000000045c047221 */ /* 0x020fe20000000000 */
[----:B------:R-:W-:Y:S01]  /*10b80*/  FMUL R8, R12, 1.4426950216293334961 ;  /* 0x3fb8aa3b0c087820 */ /* 0x000fe20000400000 */
[----:B------:R-:W-:-:S05]  /*10b90*/  FADD R13, R13, -R133 ;  /* 0x800000850d0d7221 */ /* 0x000fca0000000000 */
[----:B------:R-:W5:Y:S01]  /*10ba0*/  MUFU.EX2 R7, R7 ;  /* 0x0000000700077308 */ /* 0x000f620000000800 */
[----:B0-----:R-:W-:Y:S01]  /*10bb0*/  FADD R4, R93, R4 ;  /* 0x000000045d047221 */ /* 0x001fe20000000000 */
[----:B------:R-:W-:Y:S01]  /*10bc0*/  FADD R14, R14, -R133 ;  /* 0x800000850e0e7221 */ /* 0x000fe20000000000 */
[----:B------:R-:W-:-:S05]  /*10bd0*/  FMUL R13, R13, 1.4426950216293334961 ;  /* 0x3fb8aa3b0d0d7820 */ /* 0x000fca0000400000 */
[----:B------:R-:W0:Y:S01]  /*10be0*/  MUFU.EX2 R90, R11 ;  /* 0x0000000b005a7308 */ /* 0x000e220000000800 */
[----:B-1----:R-:W-:Y:S01]  /*10bf0*/  FADD R4, R6, R4 ;  /* 0x0000000406047221 */ /* 0x002fe20000000000 */
[----:B--2---:R-:W-:Y:S01]  /*10c00*/  FMUL R9, R14, 1.4426950216293334961 ;  /* 0x3fb8aa3b0e097820 */ /* 0x004fe20000400000 */
[----:B------:R-:W-:-:S05]  /*10c10*/  FADD R15, R15, -R133 ;  /* 0x800000850f0f7221 */ /* 0x000fca0000000000 */
[----:B------:R-:W1:Y:S01]  /*10c20*/  MUFU.EX2 R8, R8 ;  /* 0x0000000800087308 */ /* 0x000e620000000800 */
[----:B------:R-:W-:Y:S01]  /*10c30*/  FADD R4, R91, R4 ;  /* 0x000000045b047221 */ /* 0x000fe20000000000 */
[----:B------:R-:W-:Y:S01]  /*10c40*/  FADD R16, R16, -R133 ;  /* 0x8000008510107221 */ /* 0x000fe20000000000 */
[----:B------:R-:W-:-:S05]  /*10c50*/  FMUL R15, R15, 1.4426950216293334961 ;  /* 0x3fb8aa3b0f0f7820 */ /* 0x000fca0000400000 */
[----:B------:R-:W2:Y:S01]  /*10c60*/  MUFU.EX2 R89, R13 ;  /* 0x0000000d00597308 */ /* 0x000ea20000000800 */
        /* <DEDUP_REMOVED lines=9> */
[----:B------:R-:W-:Y:S01]  /*10d00*/  FMUL R11, R18, 1.4426950216293334961 ;  /* 0x3fb8aa3b120b7820 */ /* 0x000fe20000400000 */
[----:B------:R-:W-:-:S05]  /*10d10*/  FADD R19, R19, -R133 ;  /* 0x8000008513137221 */ /* 0x000fca0000000000 */
[----:B------:R-:W1:Y:S01]  /*10d20*/  MUFU.EX2 R10, R10 ;  /* 0x0000000a000a7308 */ /* 0x000e620000000800 */
[----:B--2---:R-:W-:Y:S01]  /*10d30*/  FADD R4, R89, R4 ;  /* 0x0000000459047221 */ /* 0x004fe20000000000 */
        /* <DEDUP_REMOVED lines=16> */
[----:B------:R-:W-:Y:S01]  /*10e40*/  FMUL R84, R84, 1.4426950216293334961 ;  /* 0x3fb8aa3b54547820 */ /* 0x000fe20000400000 */
[----:B------:R-:W-:-:S05]  /*10e50*/  FADD R24, R24, -R133 ;  /* 0x8000008518187221 */ /* 0x000fca0000000000 */
        /* <DEDUP_REMOVED lines=48> */
[----:B-----5:R-:W-:-:S07]  /*11160*/  FADD R4, R17, R4 ;  /* 0x0000000411047221 */ /* 0x020fce0000000000 */
[----:B------:R-:W5:Y:S01]  /*11170*/  MUFU.EX2 R19, R19 ;  /* 0x0000001300137308 */ /* 0x000f620000000800 */
[----:B0-----:R-:W-:-:S07]  /*11180*/  FADD R4, R80, R4 ;  /* 0x0000000450047221 */ /* 0x001fce0000000000 */
[----:B------:R-:W0:Y:S01]  /*11190*/  MUFU.EX2 R78, R35 ;  /* 0x00000023004e7308 */ /* 0x000e220000000800 */
[----:B-1----:R-:W-:-:S04]  /*111a0*/  FADD R4, R18, R4 ;  /* 0x0000000412047221 */ /* 0x002fc80000000000 */
[----:B--2---:R-:W-:-:S04]  /*111b0*/  FADD R4, R79, R4 ;  /* 0x000000044f047221 */ /* 0x004fc80000000000 */
[----:B-----5:R-:W-:-:S04]  /*111c0*/  FADD R4, R19, R4 ;  /* 0x0000000413047221 */ /* 0x020fc80000000000 */
[----:B0-----:R-:W-:Y:S01]  /*111d0*/  FADD R142, R78, R4 ;  /* 0x000000044e8e7221 */ /* 0x001fe20000000000 */
[----:B---3--:R-:W-:-:S04]  /*111e0*/  IMAD.WIDE R58, R2, 0x2, R52 ;  /* 0x00000002023a7825 */ /* 0x008fc800078e0234 */
[----:B------:R0:W1:Y:S01]  /*111f0*/  SHFL.BFLY PT, R144, R142, 0x10, 0x1f ;  /* 0x0e001f008e907f89 */ /* 0x00006200000e0000 */
[----:B----4-:R-:W-:Y:S01]  /*11200*/  IMAD.WIDE R4, R2, 0x2, R42 ;  /* 0x0000000202047825 */ /* 0x010fe200078e022a */
[----:B------:R-:W-:Y:S06]  /*11210*/  @!P1 BRA `(.L_x_15) ;  /* 0x0000007400e89947 */ /* 0x000fec0003800000 */
.L_x_24:
        /* <DEDUP_REMOVED lines=13> */
[----:B------:R-:W5:Y:S04]  /*112f0*/  LDG.E.U16 R58, desc[UR10][R58.64] ;  /* 0x0000000a3a3a7981 */ /* 0x000f68000c1e1500 */
[----:B------:R-:W5:Y:S04]  /*11300*/  LDL.64 R20, [R1+0x1a0] ;  /* 0x0001a00001147983 */ /* 0x000f680000100a00 */
[----:B------:R-:W5:Y:S04]  /*11310*/  LDL.64 R28, [R1+0x60] ;  /* 0x00006000011c7983 */ /* 0x000f680000100a00 */
[----:B------:R2:W5:Y:S04]  /*11320*/  LDG.E.U16 R59, desc[UR10][R4.64] ;  /* 0x0000000a043b7981 */ /* 0x000568000c1e1500 */
        /* <DEDUP_REMOVED lines=24> */
[----:B--2---:R-:W-:-:S03]  /*114b0*/  IMAD.WIDE R4, R2, 0x2, R22 ;  /* 0x0000000202047825 */ /* 0x004fc600078e0216 */
[----:B------:R-:W2:Y:S01]  /*114c0*/  LDL.64 R22, [R1] ;  /* 0x0000000001167983 */ /* 0x000ea20000100a00 */
[----:B---3--:R-:W-:-:S03]  /*114d0*/  IMAD.WIDE R56, R2, 0x2, R24 ;  /* 0x0000000202387825 */ /* 0x008fc600078e0218 */
[----:B------:R-:W3:Y:S01]  /*114e0*/  LDL.64 R24, [R1+0x20] ;  /* 0x0000200001187983 */ /* 0x000ee20000100a00 */
[----:B----4-:R-:W-:-:S03]  /*114f0*/  IMAD.WIDE R54, R2, 0x2, R52 ;  /* 0x0000000202367825 */ /* 0x010fc600078e0234 */
[----:B------:R-:W4:Y:S04]  /*11500*/  LDG.E.U16 R56, desc[UR10][R56.64] ;  /* 0x0000000a38387981 */ /* 0x000f28000c1e1500 */
[----:B------:R-:W4:Y:S04]  /*11510*/  LDG.E.U16 R54, desc[UR10][R54.64] ;  /* 0x0000000a36367981 */ /* 0x000f28000c1e1500 */
[----:B------:R5:W4:Y:S02]  /*11520*/  LDG.E.U16 R57, desc[UR10][R4.64] ;  /* 0x0000000a04397981 */ /* 0x000b24000c1e1500 */
[----:B-----5:R-:W-:-:S05]  /*11530*/  IMAD.WIDE R4, R2, 0x2, R50 ;  /* 0x0000000202047825 */ /* 0x020fca00078e0232 */
[----:B------:R5:W4:Y:S01]  /*11540*/  LDG.E.U16 R55, desc[UR10][R4.64] ;  /* 0x0000000a04377981 */ /* 0x000b22000c1e1500 */
[----:B------:R-:W-:-:S06]  /*11550*/  IMAD.WIDE R50, R2, 0x2, R46 ;  /* 0x0000000202327825 */ /* 0x000fcc00078e022e */
[----:B------:R-:W4:Y:S01]  /*11560*/  LDG.E.U16 R50, desc[UR10][R50.64] ;  /* 0x0000000a32327981 */ /* 0x000f22000c1e1500 */
[----:B-----5:R-:W-:-:S05]  /*11570*/  IMAD.WIDE R4, R2, 0x2, R48 ;  /* 0x0000000202047825 */ /* 0x020fca00078e0230 */
[----:B------:R5:W4:Y:S01]  /*11580*/  LDG.E.U16 R52, desc[UR10][R4.64] ;  /* 0x0000000a04347981 */ /* 0x000b22000c1e1500 */
[----:B------:R-:W-:-:S03]  /*11590*/  IMAD.WIDE R48, R2, 0x2, R42 ;  /* 0x0000000202307825 */ /* 0x000fc600078e022a */
[----:B------:R-:W4:Y:S01]  /*115a0*/  LDL.64 R42, [R1+0x118] ;  /* 0x00011800012a7983 */ /* 0x000f220000100a00 */
[----:B------:R-:W-:-:S03]  /*115b0*/  IMAD.WIDE R46, R2, 0x2, R38 ;  /* 0x00000002022e7825 */ /* 0x000fc600078e0226 */
[----:B------:R-:W4:Y:S01]  /*115c0*/  LDG.E.U16 R48, desc[UR10][R48.64] ;  /* 0x0000000a30307981 */ /* 0x000f22000c1e1500 */
[----:B-----5:R-:W-:-:S03]  /*115d0*/  IMAD.WIDE R4, R2, 0x2, R44 ;  /* 0x0000000202047825 */ /* 0x020fc600078e022c */
[----:B------:R-:W5:Y:S04]  /*115e0*/  LDG.E.U16 R46, desc[UR10][R46.64] ;  /* 0x0000000a2e2e7981 */ /* 0x000f68000c1e1500 */
[----:B------:R0:W4:Y:S01]  /*115f0*/  LDG.E.U16 R51, desc[UR10][R4.64] ;  /* 0x0000000a04337981 */ /* 0x000122000c1e1500 */
[----:B------:R-:W-:-:S03]  /*11600*/  IMAD.WIDE R20, R2, 0x2, R20 ;  /* 0x0000000202147825 */ /* 0x000fc600078e0214 */
[----:B------:R-:W4:Y:S04]  /*11610*/  LDL.64 R38, [R1+0x1d8] ;  /* 0x0001d80001267983 */ /* 0x000f280000100a00 */
[----:B------:R-:W4:Y:S01]  /*11620*/  LDG.E.U16 R53, desc[UR10][R20.64] ;  /* 0x0000000a14357981 */ /* 0x000f22000c1e1500 */
[----:B0-----:R-:W-:-:S03]  /*11630*/  IMAD.WIDE R4, R2, 0x2, R40 ;  /* 0x0000000202047825 */ /* 0x001fc600078e0228 */
[----:B------:R-:W4:Y:S04]  /*11640*/  LDL.64 R44, [R1+0x138] ;  /* 0x00013800012c7983 */ /* 0x000f280000100a00 */
[----:B------:R0:W4:Y:S02]  /*11650*/  LDG.E.U16 R49, desc[UR10][R4.64] ;  /* 0x0000000a04317981 */ /* 0x000124000c1e1500 */
[----:B0-----:R-:W-:-:S05]  /*11660*/  IMAD.WIDE R4, R2, 0x2, R34 ;  /* 0x0000000202047825 */ /* 0x001fca00078e0222 */
[----:B------:R0:W4:Y:S02]  /*11670*/  LDG.E.U16 R47, desc[UR10][R4.64] ;  /* 0x0000000a042f7981 */ /* 0x000124000c1e1500 */
[----:B0-----:R-:W-:-:S05]  /*11680*/  IMAD.WIDE R4, R2, 0x2, R32 ;  /* 0x0000000202047825 */ /* 0x001fca00078e0220 */
[----:B------:R0:W4:Y:S02]  /*11690*/  LDG.E.U16 R101, desc[UR10][R4.64] ;  /* 0x0000000a04657981 */ /* 0x000124000c1e1500 */
[C---:B0-----:R-:W-:Y:S02]  /*116a0*/  IMAD.WIDE R4, R2.reuse, 0x2, R26 ;  /* 0x0000000202047825 */ /* 0x041fe400078e021a */
[----:B------:R-:W4:Y:S04]  /*116b0*/  LDL.64 R26, [R1+0x218] ;  /* 0x00021800011a7983 */ /* 0x000f280000100a00 */
[----:B------:R-:W5:Y:S01]  /*116c0*/  LDG.E.U16 R100, desc[UR10][R4.64] ;  /* 0x0000000a04647981 */ /* 0x000f62000c1e1500 */
[----:B------:R-:W-:-:S03]  /*116d0*/  IMAD.WIDE R20, R2, 0x2, R28 ;  /* 0x0000000202147825 */ /* 0x000fc600078e021c */
[----:B------:R-:W5:Y:S01]  /*116e0*/  LDL.64 R28, [R1+0x178] ;  /* 0x00017800011c7983 */ /* 0x000f620000100a00 */
[----:B------:R-:W-:-:S03]  /*116f0*/  IMAD.WIDE R102, R2, 0x2, R30 ;  /* 0x0000000202667825 */ /* 0x000fc600078e021e */
[----:B------:R0:W5:Y:S04]  /*11700*/  LDG.E.U16 R99, desc[UR10][R20.64] ;  /* 0x0000000a14637981 */ /* 0x000168000c1e1500 */
[----:B------:R-:W5:Y:S01]  /*11710*/  LDL.64 R30, [R1+0x198] ;  /* 0x00019800011e7983 */ /* 0x000f620000100a00 */
[----:B------:R-:W-:-:S03]  /*11720*/  IMAD.WIDE R34, R2, 0x2, R210 ;  /* 0x0000000202227825 */ /* 0x000fc600078e02d2 */
[----:B------:R-:W5:Y:S01]  /*11730*/  LDG.E.U16 R102, desc[UR10][R102.64] ;  /* 0x0000000a66667981 */ /* 0x000f62000c1e1500 */
[----:B0-----:R-:W-:-:S03]  /*11740*/  IMAD.WIDE R20, R2, 0x2, R244 ;  /* 0x0000000202147825 */ /* 0x001fc600078e02f4 */
[----:B------:R-:W5:Y:S04]  /*11750*/  LDG.E.U16 R34, desc[UR10][R34.64] ;  /* 0x0000000a22227981 */ /* 0x000f68000c1e1500 */
[----:B------:R0:W5:Y:S02]  /*11760*/  LDG.E.U16 R97, desc[UR10][R20.64] ;  /* 0x0000000a14617981 */ /* 0x000164000c1e1500 */
[----:B0-----:R-:W-:-:S05]  /*11770*/  IMAD.WIDE R20, R2, 0x2, R178 ;  /* 0x0000000202147825 */ /* 0x001fca00078e02b2 */
[----:B------:R0:W5:Y:S02]  /*11780*/  LDG.E.U16 R77, desc[UR10][R20.64] ;  /* 0x0000000a144d7981 */ /* 0x000164000c1e1500 */
[----:B0-----:R-:W-:-:S05]  /*11790*/  IMAD.WIDE R20, R2, 0x2, R162 ;  /* 0x0000000202147825 */ /* 0x001fca00078e02a2 */
[----:B------:R0:W5:Y:S02]  /*117a0*/  LDG.E.U16 R75, desc[UR10][R20.64] ;  /* 0x0000000a144b7981 */ /* 0x000164000c1e1500 */
[C---:B0-----:R-:W-:Y:S02]  /*117b0*/  IMAD.WIDE R20, R2.reuse, 0x2, R60 ;  /* 0x0000000202147825 */ /* 0x041fe400078e023c */
[----:B------:R-:W5:Y:S02]  /*117c0*/  LDL.64 R60, [R1+0x18] ;  /* 0x00001800013c7983 */ /* 0x000f640000100a00 */
[C---:B------:R-:W-:Y:S02]  /*117d0*/  IMAD.WIDE R32, R2.reuse, 0x2, R194 ;  /* 0x0000000202207825 */ /* 0x040fe400078e02c2 */
[----:B------:R-:W5:Y:S04]  /*117e0*/  LDG.E.U16 R21, desc[UR10][R20.64] ;  /* 0x0000000a14157981 */ /* 0x000f68000c1e1500 */
[----:B------:R-:W5:Y:S01]  /*117f0*/  LDG.E.U16 R32, desc[UR10][R32.64] ;  /* 0x0000000a20207981 */ /* 0x000f62000c1e1500 */
[----:B--2---:R-:W-:-:S03]  /*11800*/  IMAD.WIDE R4, R2, 0x2, R22 ;  /* 0x0000000202047825 */ /* 0x004fc600078e0216 */
[----:B------:R-:W2:Y:S01]  /*11810*/  LDL.64 R22, [R1+0x238] ;  /* 0x0002380001167983 */ /* 0x000ea20000100a00 */
[----:B---3--:R-:W-:-:S06]  /*11820*/  IMAD.WIDE R40, R2, 0x2, R24 ;  /* 0x0000000202287825 */ /* 0x008fcc00078e0218 */
[----:B------:R-:W3:Y:S04]  /*11830*/  LDG.E.U16 R40, desc[UR10][R40.64] ;  /* 0x0000000a28287981 */ /* 0x000ee8000c1e1500 */
[----:B------:R0:W3:Y:S02]  /*11840*/  LDG.E.U16 R41, desc[UR10][R4.64] ;  /* 0x0000000a04297981 */ /* 0x0000e4000c1e1500 */
[----:B0-----:R-:W-:-:S05]  /*11850*/  IMAD.WIDE R4, R2, 0x2, R234 ;  /* 0x0000000202047825 */ /* 0x001fca00078e02ea */
        /* <DEDUP_REMOVED lines=11> */
[C---:B0-----:R-:W-:Y:S02]  /*11910*/  IMAD.WIDE R4, R2.reuse, 0x2, R110 ;  /* 0x0000000202047825 */ /* 0x041fe400078e026e */
[----:B------:R-:W3:Y:S01]  /*11920*/  LDL.64 R110, [R1+0x1d0] ;  /* 0x0001d000016e7983 */ /* 0x000ee20000100a00 */
[----:B------:R-:W0:Y:S01]  /*11930*/  S2R R24, SR_TID.X ;  /* 0x0000000000187919 */ /* 0x000e220000002100 */
[C---:B----4-:R-:W-:Y:S02]  /*11940*/  IMAD.WIDE R26, R2.reuse, 0x2, R26 ;  /* 0x00000002021a7825 */ /* 0x050fe400078e021a */
[----:B------:R4:W3:Y:S02]  /*11950*/  LDG.E.U16 R20, desc[UR10][R4.64] ;  /* 0x0000000a04147981 */ /* 0x0008e4000c1e1500 */
[----:B------:R-:W-:-:S04]  /*11960*/  IMAD.WIDE R38, R2, 0x2, R38 ;  /* 0x0000000202267825 */ /* 0x000fc800078e0226 */
[----:B-----5:R-:W-:-:S04]  /*11970*/  IMAD.WIDE R28, R2, 0x2, R28 ;  /* 0x00000002021c7825 */ /* 0x020fc800078e021c */
[C---:B----4-:R-:W-:Y:S02]  /*11980*/  IMAD.WIDE R4, R2.reuse, 0x2, R106 ;  /* 0x0000000202047825 */ /* 0x050fe400078e026a */
[----:B------:R-:W4:Y:S02]  /*11990*/  LDG.E.U16 R28, desc[UR10][R28.64] ;  /* 0x0000000a1c1c7981 */ /* 0x000f24000c1e1500 */
[C---:B------:R-:W-:Y:S02]  /*119a0*/  IMAD.WIDE R30, R2.reuse, 0x2, R30 ;  /* 0x00000002021e7825 */ /* 0x040fe400078e021e */
[----:B------:R-:W5:Y:S02]  /*119b0*/  LDL.64 R106, [R1+0x190] ;  /* 0x00019000016a7983 */ /* 0x000f640000100a00 */
[----:B------:R-:W-:Y:S02]  /*119c0*/  IMAD.WIDE R42, R2, 0x2, R42 ;  /* 0x00000002022a7825 */ /* 0x000fe400078e022a */
[----:B------:R-:W3:Y:S01]  /*119d0*/  LDG.E.U16 R29, desc[UR10][R4.64] ;  /* 0x0000000a041d7981 */ /* 0x000ee2000c1e1500 */
[----:B0-----:R-:W-:-:S02]  /*119e0*/  SHF.R.S32.HI R25, RZ, 0x6, R24 ;  /* 0x00000006ff197819 */ /* 0x001fc40000011418 */
[----:B------:R-:W-:Y:S02]  /*119f0*/  LOP3.LUT R24, R24, 0x3f, RZ, 0xc0, !PT ;  /* 0x0000003f18187812 */ /* 0x000fe400078ec0ff */
[----:B------:R-:W-:-:S03]  /*11a00*/  SGXT R25, R25, 0x1 ;  /* 0x000000011919781a */ /* 0x000fc60000000200 */
[----:B------:R-:W-:-:S05]  /*11a10*/  IMAD.SHL.U32 R24, R24, 0x2, RZ ;  /* 0x0000000218187824 */ /* 0x000fca00078e00ff */
[----:B------:R-:W-:Y:S02]  /*11a20*/  LOP3.LUT R24, R24, 0x90, R25, 0x78, !PT ;  /* 0x0000009018187812 */ /* 0x000fe400078e7819 */
[----:B------:R0:W3:Y:S02]  /*11a30*/  LDG.E.U16 R25, desc[UR10][R38.64] ;  /* 0x0000000a26197981 */ /* 0x0000e4000c1e1500 */
[C---:B0-----:R-:W-:Y:S02]  /*11a40*/  IMAD.WIDE R38, R2.reuse, 0x2, R104 ;  /* 0x0000000202267825 */ /* 0x041fe400078e0268 */
[----:B------:R-:W3:Y:S02]  /*11a50*/  LDL.64 R104, [R1+0x170] ;  /* 0x0001700001687983 */ /* 0x000ee40000100a00 */
[----:B------:R-:W-:-:S05]  /*11a60*/  IMAD.WIDE R4, R2, 0x2, R70 ;  /* 0x0000000202047825 */ /* 0x000fca00078e0246 */
[----:B------:R0:W3:Y:S02]  /*11a70*/  LDG.E.U16 R70, desc[UR10][R4.64] ;  /* 0x0000000a04467981 */ /* 0x0000e4000c1e1500 */
[C---:B0-----:R-:W-:Y:S02]  /*11a80*/  IMAD.WIDE R4, R2.reuse, 0x2, R60 ;  /* 0x0000000202047825 */ /* 0x041fe400078e023c */
[----:B------:R0:W-:Y:S04]  /*11a90*/  STS.U16 [R132+UR6+0x18400], R59 ;  /* 0x0184003b84007988 */ /* 0x0001e80008000406 */
[----:B------:R1:W-:Y:S04]  /*11aa0*/  STS.U16 [R132+UR6+0x18000], R58 ;  /* 0x0180003a84007988 */ /* 0x0003e80008000406 */
[----:B------:R0:W-:Y:S04]  /*11ab0*/  STS.U16 [R132+UR6+0x18c00], R57 ;  /* 0x018c003984007988 */ /* 0x0001e80008000406 */
[----:B------:R0:W-:Y:S04]  /*11ac0*/  STS.U16 [R132+UR6+0x18800], R56 ;  /* 0x0188003884007988 */ /* 0x0001e80008000406 */
[----:B------:R0:W-:Y:S01]  /*11ad0*/  STS.U16 [R132+UR6+0x19400], R55 ;  /* 0x0194003784007988 */ /* 0x0001e20008000406 */
[----:B------:R-:W-:-:S03]  /*11ae0*/  IMAD.WIDE R44, R2, 0x2, R44 ;  /* 0x00000002022c7825 */ /* 0x000fc600078e022c */
[----:B------:R0:W-:Y:S04]  /*11af0*/  STS.U16 [R132+UR6+0x19000], R54 ;  /* 0x0190003684007988 */ /* 0x0001e80008000406 */
[----:B------:R0:W-:Y:S04]  /*11b00*/  STS.U16 [R132+UR6+0x19800], R53 ;  /* 0x0198003584007988 */ /* 0x0001e80008000406 */
[----:B------:R-:W3:Y:S01]  /*11b10*/  LDG.E.U16 R74, desc[UR10][R44.64] ;  /* 0x0000000a2c4a7981 */ /* 0x000ee2000c1e1500 */
[----:B--2---:R-:W-:-:S06]  /*11b20*/  IMAD.WIDE R22, R2, 0x2, R22 ;  /* 0x0000000202167825 */ /* 0x004fcc00078e0216 */
[----:B------:R-:W2:Y:S04]  /*11b30*/  LDG.E.U16 R22, desc[UR10][R22.64] ;  /* 0x0000000a16167981 */ /* 0x000ea8000c1e1500 */
[----:B------:R0:W2:Y:S02]  /*11b40*/  LDG.E.U16 R23, desc[UR10][R26.64] ;  /* 0x0000000a1a177981 */ /* 0x0000a4000c1e1500 */
[C---:B0-----:R-:W-:Y:S02]  /*11b50*/  IMAD.WIDE R26, R2.reuse, 0x2, R108 ;  /* 0x00000002021a7825 */ /* 0x041fe400078e026c */
[----:B------:R-:W2:Y:S04]  /*11b60*/  LDL.64 R108, [R1+0x1b0] ;  /* 0x0001b000016c7983 */ /* 0x000ea80000100a00 */
[----:B------:R-:W4:Y:S04]  /*11b70*/  LDG.E.U16 R26, desc[UR10][R26.64] ;  /* 0x0000000a1a1a7981 */ /* 0x000f28000c1e1500 */
[----:B------:R0:W4:Y:S02]  /*11b80*/  LDG.E.U16 R27, desc[UR10][R30.64] ;  /* 0x0000000a1e1b7981 */ /* 0x000124000c1e1500 */
[----:B0-----:R-:W-:-:S02]  /*11b90*/  IMAD.WIDE R30, R2, 0x2, R72 ;  /* 0x00000002021e7825 */ /* 0x001fc400078e0248 */
[----:B------:R0:W4:Y:S04]  /*11ba0*/  LDG.E.U16 R73, desc[UR10][R42.64] ;  /* 0x0000000a2a497981 */ /* 0x000128000c1e1500 */
[----:B------:R1:W4:Y:S04]  /*11bb0*/  LDG.E.U16 R71, desc[UR10][R30.64] ;  /* 0x0000000a1e477981 */ /* 0x000328000c1e1500 */
[----:B------:R1:W4:Y:S01]  /*11bc0*/  LDG.E.U16 R72, desc[UR10][R38.64] ;  /* 0x0000000a26487981 */ /* 0x000322000c1e1500 */
[----:B0-----:R-:W-:-:S04]  /*11bd0*/  IMAD.WIDE R42, R2, 0x2, R66 ;  /* 0x00000002022a7825 */ /* 0x001fc800078e0242 */
[----:B-1----:R-:W-:-:S05]  /*11be0*/  IMAD.WIDE R30, R2, 0x2, R62 ;  /* 0x00000002021e7825 */ /* 0x002fca00078e023e */
[----:B------:R0:W4:Y:S01]  /*11bf0*/  LDG.E.U16 R66, desc[UR10][R30.64] ;  /* 0x0000000a1e427981 */ /* 0x000122000c1e1500 */
[----:B------:R-:W-:-:S03]  /*11c00*/  IMAD.WIDE R38, R2, 0x2, R64 ;  /* 0x0000000202267825 */ /* 0x000fc600078e0240 */
[----:B------:R1:W4:Y:S01]  /*11c10*/  LDG.E.U16 R65, desc[UR10][R4.64] ;  /* 0x0000000a04417981 */ /* 0x000322000c1e1500 */
[----:B------:R-:W-:-:S03]  /*11c20*/  IMAD.WIDE R44, R2, 0x2, R68 ;  /* 0x00000002022c7825 */ /* 0x000fc600078e0244 */
[----:B------:R-:W4:Y:S01]  /*11c30*/  LDG.E.U16 R68, desc[UR10][R42.64] ;  /* 0x0000000a2a447981 */ /* 0x000f22000c1e1500 */
[----:B0-----:R-:W-:-:S03]  /*11c40*/  IMAD.WIDE R30, R2, 0x2, R242 ;  /* 0x00000002021e7825 */ /* 0x001fc600078e02f2 */
[----:B------:R0:W-:Y:S01]  /*11c50*/  STS.U16 [R132+UR6+0x19c00], R52 ;  /* 0x019c003484007988 */ /* 0x0001e20008000406 */
[----:B-1----:R-:W-:-:S03]  /*11c60*/  IMAD.WIDE R4, R2, 0x2, R232 ;  /* 0x0000000202047825 */ /* 0x002fc600078e02e8 */
[----:B------:R1:W4:Y:S04]  /*11c70*/  LDG.E.U16 R63, desc[UR10][R30.64] ;  /* 0x0000000a1e3f7981 */ /* 0x000328000c1e1500 */
[----:B------:R0:W4:Y:S04]  /*11c80*/  LDG.E.U16 R62, desc[UR10][R4.64] ;  /* 0x0000000a043e7981 */ /* 0x000128000c1e1500 */
[----:B------:R-:W4:Y:S01]  /*11c90*/  LDL.64 R42, [R1+0x130] ;  /* 0x00013000012a7983 */ /* 0x000f220000100a00 */
[----:B-1----:R-:W-:-:S03]  /*11ca0*/  IMAD.WIDE R30, R2, 0x2, R224 ;  /* 0x00000002021e7825 */ /* 0x002fc600078e02e0 */
[----:B------:R-:W-:Y:S01]  /*11cb0*/  STS.U16 [R132+UR6+0x1a400], R51 ;  /* 0x01a4003384007988 */ /* 0x000fe20008000406 */
[----:B0-----:R-:W-:-:S03]  /*11cc0*/  IMAD.WIDE R4, R2, 0x2, R216 ;  /* 0x0000000202047825 */ /* 0x001fc600078e02d8 */
[----:B------:R0:W4:Y:S04]  /*11cd0*/  LDG.E.U16 R61, desc[UR10][R30.64] ;  /* 0x0000000a1e3d7981 */ /* 0x000128000c1e1500 */
[----:B------:R1:W4:Y:S04]  /*11ce0*/  LDG.E.U16 R60, desc[UR10][R4.64] ;  /* 0x0000000a043c7981 */ /* 0x000328000c1e1500 */
[----:B------:R-:W4:Y:S01]  /*11cf0*/  LDG.E.U16 R67, desc[UR10][R38.64] ;  /* 0x0000000a26437981 */ /* 0x000f22000c1e1500 */
[----:B0-----:R-:W-:-:S03]  /*11d00*/  IMAD.WIDE R30, R2, 0x2, R208 ;  /* 0x00000002021e7825 */ /* 0x001fc600078e02d0 */
[----:B------:R-:W-:Y:S01]  /*11d10*/  STS.U16 [R132+UR6+0x1a000], R50 ;  /* 0x01a0003284007988 */ /* 0x000fe20008000406 */
[----:B-1----:R-:W-:-:S03]  /*11d20*/  IMAD.WIDE R4, R2, 0x2, R200 ;  /* 0x0000000202047825 */ /* 0x002fc600078e02c8 */
[----:B------:R0:W4:Y:S04]  /*11d30*/  LDG.E.U16 R59, desc[UR10][R30.64] ;  /* 0x0000000a1e3b7981 */ /* 0x000128000c1e1500 */
[----:B------:R1:W4:Y:S04]  /*11d40*/  LDG.E.U16 R58, desc[UR10][R4.64] ;  /* 0x0000000a043a7981 */ /* 0x000328000c1e1500 */
[----:B------:R-:W-:Y:S01]  /*11d50*/  STS.U16 [R132+UR6+0x1ac00], R49 ;  /* 0x01ac003184007988 */ /* 0x000fe20008000406 */
        /* <DEDUP_REMOVED lines=11> */
[----:B------:R5:W-:Y:S01]  /*11e10*/  STS.U16 [R132+UR6+0x1bc00], R102 ;  /* 0x01bc006684007988 */ /* 0x000be20008000406 */
[----:B0-----:R-:W-:-:S03]  /*11e20*/  IMAD.WIDE R30, R2, 0x2, R160 ;  /* 0x00000002021e7825 */ /* 0x001fc600078e02a0 */
[----:B------:R-:W4:Y:S01]  /*11e30*/  LDG.E.U16 R69, desc[UR10][R44.64] ;  /* 0x0000000a2c457981 */ /* 0x000f22000c1e1500 */
[----:B-1----:R-:W-:-:S03]  /*11e40*/  IMAD.WIDE R4, R2, 0x2, R152 ;  /* 0x0000000202047825 */ /* 0x002fc600078e0298 */
[----:B------:R0:W4:Y:S04]  /*11e50*/  LDG.E.U16 R53, desc[UR10][R30.64] ;  /* 0x0000000a1e357981 */ /* 0x000128000c1e1500 */
[----:B------:R1:W4:Y:S01]  /*11e60*/  LDG.E.U16 R52, desc[UR10][R4.64] ;  /* 0x0000000a04347981 */ /* 0x000322000c1e1500 */
[----:B------:R-:W-:-:S03]  /*11e70*/  IMAD.WIDE R38, R2, 0x2, R250 ;  /* 0x0000000202267825 */ /* 0x000fc600078e02fa */
[----:B-----5:R-:W5:Y:S01]  /*11e80*/  LDL.64 R102, [R1+0x10] ;  /* 0x0000100001667983 */ /* 0x020f620000100a00 */
[----:B0-----:R-:W-:-:S03]  /*11e90*/  IMAD.WIDE R30, R2, 0x2, R118 ;  /* 0x00000002021e7825 */ /* 0x001fc600078e0276 */
[----:B------:R-:W5:Y:S01]  /*11ea0*/  LDL.64 R118, [R1+0x150] ;  /* 0x0001500001767983 */ /* 0x000f620000100a00 */
[----:B-1----:R-:W-:-:S03]  /*11eb0*/  IMAD.WIDE R4, R2, 0x2, R116 ;  /* 0x0000000202047825 */ /* 0x002fc600078e0274 */
[----:B------:R-:W5:Y:S04]  /*11ec0*/  LDL.64 R116, [R1+0x110] ;  /* 0x0001100001747983 */ /* 0x000f680000100a00 */
[----:B------:R0:W5:Y:S04]  /*11ed0*/  LDG.E.U16 R51, desc[UR10][R30.64] ;  /* 0x0000000a1e337981 */ /* 0x000168000c1e1500 */
[----:B------:R1:W5:Y:S04]  /*11ee0*/  LDG.E.U16 R50, desc[UR10][R4.64] ;  /* 0x0000000a04327981 */ /* 0x000368000c1e1500 */
[----:B------:R-:W5:Y:S01]  /*11ef0*/  LDG.E.U16 R64, desc[UR10][R38.64] ;  /* 0x0000000a26407981 */ /* 0x000f62000c1e1500 */
[----:B0-----:R-:W-:-:S03]  /*11f00*/  IMAD.WIDE R30, R2, 0x2, R114 ;  /* 0x00000002021e7825 */ /* 0x001fc600078e0272 */
[----:B------:R-:W5:Y:S01]  /*11f10*/  LDL.64 R114, [R1+0xf0] ;  /* 0x0000f00001727983 */ /* 0x000f620000100a00 */
[----:B-1----:R-:W-:-:S03]  /*11f20*/  IMAD.WIDE R4, R2, 0x2, R112 ;  /* 0x0000000202047825 */ /* 0x002fc600078e0270 */
[----:B------:R-:W5:Y:S04]  /*11f30*/  LDL.64 R112, [R1+0xd0] ;  /* 0x0000d00001707983 */ /* 0x000f680000100a00 */
[----:B------:R-:W5:Y:S04]  /*11f40*/  LDL.64 R38, [R1+0xb0] ;  /* 0x0000b00001267983 */ /* 0x000f680000100a00 */
[----:B------:R3:W5:Y:S04]  /*11f50*/  LDG.E.U16 R49, desc[UR10][R30.64] ;  /* 0x0000000a1e317981 */ /* 0x000768000c1e1500 */
[----:B------:R-:W5:Y:S01]  /*11f60*/  LDG.E.U16 R48, desc[UR10][R4.64] ;  /* 0x0000000a04307981 */ /* 0x000f62000c1e1500 */
[----:B---3--:R-:W-:-:S03]  /*11f70*/  IMAD.WIDE R30, R2, 0x2, R110 ;  /* 0x00000002021e7825 */ /* 0x008fc600078e026e */
[----:B------:R-:W3:Y:S04]  /*11f80*/  LDL.64 R110, [R1+0x90] ;  /* 0x00009000016e7983 */ /* 0x000ee80000100a00 */
[----:B------:R0:W3:Y:S02]  /*11f90*/  LDG.E.U16 R47, desc[UR10][R30.64] ;  /* 0x0000000a1e2f7981 */ /* 0x0000e4000c1e1500 */
[C---:B0-----:R-:W-:Y:S02]  /*11fa0*/  IMAD.WIDE R30, R2.reuse, 0x2, R106 ;  /* 0x00000002021e7825 */ /* 0x041fe400078e026a */
[----:B------:R-:W3:Y:S04]  /*11fb0*/  LDL.64 R106, [R1+0x50] ;  /* 0x00005000016a7983 */ /* 0x000ee80000100a00 */
[----:B------:R-:W3:Y:S04]  /*11fc0*/  LDG.E.U16 R45, desc[UR10][R30.64] ;  /* 0x0000000a1e2d7981 */ /* 0x000ee8000c1e1500 */
[----:B------:R0:W-:Y:S04]  /*11fd0*/  STS.U16 [R132+UR6+0x1cc00], R41 ;  /* 0x01cc002984007988 */ /* 0x0001e80008000406 */
[----:B------:R1:W-:Y:S01]  /*11fe0*/  STS.U16 [R132+UR6+0x1c800], R40 ;  /* 0x01c8002884007988 */ /* 0x0003e20008000406 */
[----:B--2---:R-:W-:-:S03]  /*11ff0*/  IMAD.WIDE R4, R2, 0x2, R108 ;  /* 0x0000000202047825 */ /* 0x004fc600078e026c */
[----:B------:R-:W2:Y:S04]  /*12000*/  LDL.64 R108, [R1+0x70] ;  /* 0x00007000016c7983 */ /* 0x000ea80000100a00 */
[----:B------:R0:W2:Y:S02]  /*12010*/  LDG.E.U16 R46, desc[UR10][R4.64] ;  /* 0x0000000a042e7981 */ /* 0x0000a4000c1e1500 */
[C---:B0-----:R-:W-:Y:S02]  /*12020*/  IMAD.WIDE R4, R2.reuse, 0x2, R104 ;  /* 0x0000000202047825 */ /* 0x041fe400078e0268 */
[----:B------:R-:W2:Y:S04]  /*12030*/  LDL.64 R104, [R1+0x30] ;  /* 0x0000300001687983 */ /* 0x000ea80000100a00 */
[----:B------:R4:W2:Y:S02]  /*12040*/  LDG.E.U16 R44, desc[UR10][R4.64] ;  /* 0x0000000a042c7981 */ /* 0x0008a4000c1e1500 */
[----:B----4-:R-:W-:-:S05]  /*12050*/  IMAD.WIDE R4, R2, 0x2, R42 ;  /* 0x0000000202047825 */ /* 0x010fca00078e022a */
[----:B------:R-:W4:Y:S01]  /*12060*/  LDG.E.U16 R42, desc[UR10][R4.64] ;  /* 0x0000000a042a7981 */ /* 0x000f22000c1e1500 */
[----:B-----5:R-:W-:-:S03]  /*12070*/  IMAD.WIDE R30, R2, 0x2, R118 ;  /* 0x00000002021e7825 */ /* 0x020fc600078e0276 */
[----:B------:R0:W-:Y:S04]  /*12080*/  STS.U16 [R132+UR6+0x1dc00], R37 ;  /* 0x01dc002584007988 */ /* 0x0001e80008000406 */
[----:B------:R5:W4:Y:S04]  /*12090*/  LDG.E.U16 R43, desc[UR10][R30.64] ;  /* 0x0000000a1e2b7981 */ /* 0x000b28000c1e1500 */
[----:B------:R-:W-:Y:S04]  /*120a0*/  STS.U16 [R132+UR6+0x1d800], R36 ;  /* 0x01d8002484007988 */ /* 0x000fe80008000406 */
[----:B------:R0:W-:Y:S01]  /*120b0*/  STS.U16 [R132+UR6+0x1e400], R35 ;  /* 0x01e4002384007988 */ /* 0x0001e20008000406 */
[----:B-----5:R-:W-:-:S03]  /*120c0*/  IMAD.WIDE R30, R2, 0x2, R116 ;  /* 0x00000002021e7825 */ /* 0x020fc600078e0274 */
[----:B------:R-:W-:Y:S01]  /*120d0*/  STS.U16 [R132+UR6+0x1e000], R34 ;  /* 0x01e0002284007988 */ /* 0x000fe20008000406 */
[----:B------:R-:W-:-:S03]  /*120e0*/  IMAD.WIDE R4, R2, 0x2, R114 ;  /* 0x0000000202047825 */ /* 0x000fc600078e0272 */
[----:B------:R5:W4:Y:S04]  /*120f0*/  LDG.E.U16 R41, desc[UR10][R30.64] ;  /* 0x0000000a1e297981 */ /* 0x000b28000c1e1500 */
[----:B-1----:R1:W4:Y:S04]  /*12100*/  LDG.E.U16 R40, desc[UR10][R4.64] ;  /* 0x0000000a04287981 */ /* 0x002328000c1e1500 */
[----:B------:R-:W-:Y:S01]  /*12110*/  STS.U16 [R132+UR6+0x1ec00], R33 ;  /* 0x01ec002184007988 */ /* 0x000fe20008000406 */
[----:B-----5:R-:W-:-:S03]  /*12120*/  IMAD.WIDE R30, R2, 0x2, R112 ;  /* 0x00000002021e7825 */ /* 0x020fc600078e0270 */
[----:B------:R-:W-:Y:S01]  /*12130*/  STS.U16 [R132+UR6+0x1e800], R32 ;  /* 0x01e8002084007988 */ /* 0x000fe20008000406 */
[----:B-1----:R-:W-:-:S03]  /*12140*/  IMAD.WIDE R4, R2, 0x2, R38 ;  /* 0x0000000202047825 */ /* 0x002fc600078e0226 */
[----:B------:R3:W5:Y:S04]  /*12150*/  LDG.E.U16 R39, desc[UR10][R30.64] ;  /* 0x0000000a1e277981 */ /* 0x000768000c1e1500 */
[----:B------:R-:W4:Y:S04]  /*12160*/  LDG.E.U16 R38, desc[UR10][R4.64] ;  /* 0x0000000a04267981 */ /* 0x000f28000c1e1500 */
[----:B------:R-:W-:Y:S01]  /*12170*/  STS.U16 [R132+UR6+0x1f000], R77 ;  /* 0x01f0004d84007988 */ /* 0x000fe20008000406 */
[----:B---3--:R-:W-:-:S03]  /*12180*/  IMAD.WIDE R30, R2, 0x2, R110 ;  /* 0x00000002021e7825 */ /* 0x008fc600078e026e */
[----:B------:R-:W3:Y:S04]  /*12190*/  LDL.64 R110, [R1+0x240] ;  /* 0x00024000016e7983 */ /* 0x000ee80000100a00 */
[----:B0-----:R0:W4:Y:S04]  /*121a0*/  LDG.E.U16 R37, desc[UR10][R30.64] ;  /* 0x0000000a1e257981 */ /* 0x001128000c1e1500 */
[----:B------:R1:W-:Y:S04]  /*121b0*/  STS.U16 [R132+UR6+0x1fc00], R76 ;  /* 0x01fc004c84007988 */ /* 0x0003e80008000406 */
[----:B------:R1:W-:Y:S01]  /*121c0*/  STS.U16 [R132+UR6+0x1f800], R75 ;  /* 0x01f8004b84007988 */ /* 0x0003e20008000406 */
[----:B0-----:R-:W-:-:S03]  /*121d0*/  IMAD.WIDE R30, R2, 0x2, R106 ;  /* 0x00000002021e7825 */ /* 0x001fc600078e026a */
[----:B------:R-:W4:Y:S04]  /*121e0*/  LDL.64 R116, [R1+0x208] ;  /* 0x0002080001747983 */ /* 0x000f280000100a00 */
[----:B------:R0:W4:Y:S01]  /*121f0*/  LDG.E.U16 R35, desc[UR10][R30.64] ;  /* 0x0000000a1e237981 */ /* 0x000122000c1e1500 */
[----:B-1----:R-:W-:-:S03]  /*12200*/  IMAD.WIDE R76, R2, 0x2, R214 ;  /* 0x00000002024c7825 */ /* 0x002fc600078e02d6 */
[----:B------:R1:W-:Y:S04]  /*12210*/  STS.U16 [R132+UR6+0x1f400], R96 ;  /* 0x01f4006084007988 */ /* 0x0003e80008000406 */
[----:B------:R-:W4:Y:S01]  /*12220*/  LDG.E.U16 R76, desc[UR10][R76.64] ;  /* 0x0000000a4c4c7981 */ /* 0x000f22000c1e1500 */
[----:B0-----:R-:W-:-:S03]  /*12230*/  IMAD.WIDE R30, R2, 0x2, R102 ;  /* 0x00000002021e7825 */ /* 0x001fc600078e0266 */
[----:B------:R-:W4:Y:S04]  /*12240*/  LDL.64 R106, [R1+0x1e8] ;  /* 0x0001e800016a7983 */ /* 0x000f280000100a00 */
[----:B------:R0:W4:Y:S04]  /*12250*/  LDG.E.U16 R33, desc[UR10][R30.64] ;  /* 0x0000000a1e217981 */ /* 0x000128000c1e1500 */
[----:B------:R1:W-:Y:S04]  /*12260*/  STS.U16 [R132+UR6+0x1d000], R97 ;  /* 0x01d0006184007988 */ /* 0x0003e80008000406 */
[----:B------:R-:W4:Y:S01]  /*12270*/  LDL.64 R112, [R1+0x1c8] ;  /* 0x0001c80001707983 */ /* 0x000f220000100a00 */
[----:B0-----:R-:W-:-:S03]  /*12280*/  IMAD.WIDE R30, R2, 0x2, R240 ;  /* 0x00000002021e7825 */ /* 0x001fc600078e02f0 */
[----:B------:R0:W-:Y:S04]  /*12290*/  STS.U16 [R132+UR6+0x1d400], R98 ;  /* 0x01d4006284007988 */ /* 0x0001e80008000406 */
[----:B------:R-:W4:Y:S04]  /*122a0*/  LDG.E.U16 R31, desc[UR10][R30.64] ;  /* 0x0000000a1e1f7981 */ /* 0x000f28000c1e1500 */
[----:B------:R0:W-:Y:S04]  /*122b0*/  STS.U16 [R132+UR6+0x1c000], R99 ;  /* 0x01c0006384007988 */ /* 0x0001e80008000406 */
[----:B------:R-:W4:Y:S04]  /*122c0*/  LDL.64 R114, [R1+0x188] ;  /* 0x0001880001727983 */ /* 0x000f280000100a00 */
[----:B------:R0:W-:Y:S04]  /*122d0*/  STS.U16 [R132+UR6+0x1c400], R100 ;  /* 0x01c4006484007988 */ /* 0x0001e80008000406 */
[----:B------:R0:W-:Y:S04]  /*122e0*/  STS.U16 [R132+UR6+0x1b800], R101 ;  /* 0x01b8006584007988 */ /* 0x0001e80008000406 */
[----:B------:R-:W4:Y:S01]  /*122f0*/  LDL.64 R118, [R1+0x148] ;  /* 0x0001480001767983 */ /* 0x000f220000100a00 */
[----:B--2---:R-:W-:-:S03]  /*12300*/  IMAD.WIDE R4, R2, 0x2, R108 ;  /* 0x0000000202047825 */ /* 0x004fc600078e026c */
[----:B------:R-:W2:Y:S04]  /*12310*/  LDL.64 R108, [R1+0x1a8] ;  /* 0x0001a800016c7983 */ /* 0x000ea80000100a00 */
[----:B------:R0:W2:Y:S02]  /*12320*/  LDG.E.U16 R36, desc[UR10][R4.64] ;  /* 0x0000000a04247981 */ /* 0x0000a4000c1e1500 */
[C---:B0-----:R-:W-:Y:S02]  /*12330*/  IMAD.WIDE R4, R2.reuse, 0x2, R104 ;  /* 0x0000000202047825 */ /* 0x041fe400078e0268 */
[----:B------:R-:W2:Y:S04]  /*12340*/  LDL.64 R104, [R1+0x228] ;  /* 0x0002280001687983 */ /* 0x000ea80000100a00 */
[----:B------:R0:W4:Y:S02]  /*12350*/  LDG.E.U16 R34, desc[UR10][R4.64] ;  /* 0x0000000a04227981 */ /* 0x000124000c1e1500 */
[----:B0-----:R-:W-:-:S05]  /*12360*/  IMAD.WIDE R4, R2, 0x2, R248 ;  /* 0x0000000202047825 */ /* 0x001fca00078e02f8 */
[----:B------:R0:W5:Y:S02]  /*12370*/  LDG.E.U16 R32, desc[UR10][R4.64] ;  /* 0x0000000a04207981 */ /* 0x000164000c1e1500 */
[----:B0-----:R-:W-:-:S05]  /*12380*/  IMAD.WIDE R4, R2, 0x2, R230 ;  /* 0x0000000202047825 */ /* 0x001fca00078e02e6 */
[----:B------:R0:W5:Y:S02]  /*12390*/  LDG.E.U16 R30, desc[UR10][R4.64] ;  /* 0x0000000a041e7981 */ /* 0x000164000c1e1500 */
[----:B0-----:R-:W-:-:S05]  /*123a0*/  IMAD.WIDE R4, R2, 0x2, R222 ;  /* 0x0000000202047825 */ /* 0x001fca00078e02de */
[----:B------:R0:W5:Y:S02]  /*123b0*/  LDG.E.U16 R75, desc[UR10][R4.64] ;  /* 0x0000000a044b7981 */ /* 0x000164000c1e1500 */
[----:B0-----:R-:W-:-:S05]  /*123c0*/  IMAD.WIDE R4, R2, 0x2, R206 ;  /* 0x0000000202047825 */ /* 0x001fca00078e02ce */
[----:B------:R0:W5:Y:S02]  /*123d0*/  LDG.E.U16 R77, desc[UR10][R4.64] ;  /* 0x0000000a044d7981 */ /* 0x000164000c1e1500 */
[----:B0-----:R-:W-:-:S05]  /*123e0*/  IMAD.WIDE R4, R2, 0x2, R198 ;  /* 0x0000000202047825 */ /* 0x001fca00078e02c6 */
[----:B-1----:R0:W5:Y:S02]  /*123f0*/  LDG.E.U16 R96, desc[UR10][R4.64] ;  /* 0x0000000a04607981 */ /* 0x002164000c1e1500 */
        /* <DEDUP_REMOVED lines=12> */
[C---:B---3--:R-:W-:Y:S02]  /*124c0*/  IMAD.WIDE R4, R2.reuse, 0x2, R110 ;  /* 0x0000000202047825 */ /* 0x048fe400078e026e */
[----:B------:R-:W3:Y:S04]  /*124d0*/  LDL.64 R110, [R1+0x168] ;  /* 0x00016800016e7983 */ /* 0x000ee80000100a00 */
[----:B------:R2:W5:Y:S02]  /*124e0*/  LDG.E.U16 R103, desc[UR10][R4.64] ;  /* 0x0000000a04677981 */ /* 0x000564000c1e1500 */
[----:B--2---:R-:W-:-:S05]  /*124f0*/  IMAD.WIDE R4, R2, 0x2, R104 ;  /* 0x0000000202047825 */ /* 0x004fca00078e0268 */
[----:B------:R4:W2:Y:S02]  /*12500*/  LDG.E.U16 R104, desc[UR10][R4.64] ;  /* 0x0000000a04687981 */ /* 0x0008a4000c1e1500 */
[C---:B----4-:R-:W-:Y:S02]  /*12510*/  IMAD.WIDE R4, R2.reuse, 0x2, R116 ;  /* 0x0000000202047825 */ /* 0x050fe400078e0274 */
[----:B------:R-:W4:Y:S04]  /*12520*/  LDL.64 R116, [R1+0xa8] ;  /* 0x0000a80001747983 */ /* 0x000f280000100a00 */
[----:B------:R0:W2:Y:S02]  /*12530*/  LDG.E.U16 R105, desc[UR10][R4.64] ;  /* 0x0000000a04697981 */ /* 0x0000a4000c1e1500 */
[----:B0-----:R-:W-:-:S05]  /*12540*/  IMAD.WIDE R4, R2, 0x2, R106 ;  /* 0x0000000202047825 */ /* 0x001fca00078e026a */
[----:B------:R0:W2:Y:S02]  /*12550*/  LDG.E.U16 R106, desc[UR10][R4.64] ;  /* 0x0000000a046a7981 */ /* 0x0000a4000c1e1500 */
[C---:B0-----:R-:W-:Y:S02]  /*12560*/  IMAD.WIDE R4, R2.reuse, 0x2, R112 ;  /* 0x0000000202047825 */ /* 0x041fe400078e0270 */
[----:B------:R-:W2:Y:S04]  /*12570*/  LDL.64 R112, [R1+0x128] ;  /* 0x0001280001707983 */ /* 0x000ea80000100a00 */
[----:B------:R0:W4:Y:S02]  /*12580*/  LDG.E.U16 R107, desc[UR10][R4.64] ;  /* 0x0000000a046b7981 */ /* 0x000124000c1e1500 */
[----:B0-----:R-:W-:-:S05]  /*12590*/  IMAD.WIDE R4, R2, 0x2, R108 ;  /* 0x0000000202047825 */ /* 0x001fca00078e026c */
[----:B------:R0:W4:Y:S02]  /*125a0*/  LDG.E.U16 R108, desc[UR10][R4.64] ;  /* 0x0000000a046c7981 */ /* 0x000124000c1e1500 */
[C---:B0-----:R-:W-:Y:S02]  /*125b0*/  IMAD.WIDE R4, R2.reuse, 0x2, R114 ;  /* 0x0000000202047825 */ /* 0x041fe400078e0272 */
[----:B------:R-:W4:Y:S04]  /*125c0*/  LDL.64 R114, [R1+0xe8] ;  /* 0x0000e80001727983 */ /* 0x000f280000100a00 */
[----:B------:R3:W5:Y:S02]  /*125d0*/  LDG.E.U16 R109, desc[UR10][R4.64] ;  /* 0x0000000a046d7981 */ /* 0x000764000c1e1500 */
[----:B---3--:R-:W-:-:S05]  /*125e0*/  IMAD.WIDE R4, R2, 0x2, R110 ;  /* 0x0000000202047825 */ /* 0x008fca00078e026e */
[----:B------:R0:W3:Y:S02]  /*125f0*/  LDG.E.U16 R110, desc[UR10][R4.64] ;  /* 0x0000000a046e7981 */ /* 0x0000e4000c1e1500 */
[C---:B0-----:R-:W-:Y:S02]  /*12600*/  IMAD.WIDE R4, R2.reuse, 0x2, R118 ;  /* 0x0000000202047825 */ /* 0x041fe400078e0276 */
[----:B------:R-:W3:Y:S04]  /*12610*/  LDL.64 R118, [R1+0x68] ;  /* 0x0000680001767983 */ /* 0x000ee80000100a00 */
[----:B------:R2:W5:Y:S02]  /*12620*/  LDG.E.U16 R111, desc[UR10][R4.64] ;  /* 0x0000000a046f7981 */ /* 0x000564000c1e1500 */
[----:B--2---:R-:W-:-:S05]  /*12630*/  IMAD.WIDE R4, R2, 0x2, R112 ;  /* 0x0000000202047825 */ /* 0x004fca00078e0270 */
[----:B------:R0:W2:Y:S02]  /*12640*/  LDG.E.U16 R112, desc[UR10][R4.64] ;  /* 0x0000000a04707981 */ /* 0x0000a4000c1e1500 */
[----:B0-----:R-:W-:-:S05]  /*12650*/  IMAD.WIDE R4, R2, 0x2, R130 ;  /* 0x0000000202047825 */ /* 0x001fca00078e0282 */
[----:B------:R4:W2:Y:S02]  /*12660*/  LDG.E.U16 R113, desc[UR10][R4.64] ;  /* 0x0000000a04717981 */ /* 0x0008a4000c1e1500 */
[----:B----4-:R-:W-:-:S05]  /*12670*/  IMAD.WIDE R4, R2, 0x2, R114 ;  /* 0x0000000202047825 */ /* 0x010fca00078e0272 */
[----:B------:R0:W4:Y:S02]  /*12680*/  LDG.E.U16 R114, desc[UR10][R4.64] ;  /* 0x0000000a04727981 */ /* 0x000124000c1e1500 */
[----:B0-----:R-:W-:-:S05]  /*12690*/  IMAD.WIDE R4, R2, 0x2, R128 ;  /* 0x0000000202047825 */ /* 0x001fca00078e0280 */
[----:B------:R0:W2:Y:S02]  /*126a0*/  LDG.E.U16 R115, desc[UR10][R4.64] ;  /* 0x0000000a04737981 */ /* 0x0000a4000c1e1500 */
[----:B0-----:R-:W-:-:S05]  /*126b0*/  IMAD.WIDE R4, R2, 0x2, R116 ;  /* 0x0000000202047825 */ /* 0x001fca00078e0274 */
[----:B------:R0:W2:Y:S02]  /*126c0*/  LDG.E.U16 R116, desc[UR10][R4.64] ;  /* 0x0000000a04747981 */ /* 0x0000a4000c1e1500 */
[----:B0-----:R-:W-:-:S05]  /*126d0*/  IMAD.WIDE R4, R2, 0x2, R126 ;  /* 0x0000000202047825 */ /* 0x001fca00078e027e */
[----:B------:R3:W2:Y:S02]  /*126e0*/  LDG.E.U16 R117, desc[UR10][R4.64] ;  /* 0x0000000a04757981 */ /* 0x0006a4000c1e1500 */
[----:B---3--:R-:W-:-:S05]  /*126f0*/  IMAD.WIDE R4, R2, 0x2, R118 ;  /* 0x0000000202047825 */ /* 0x008fca00078e0276 */
[----:B------:R0:W3:Y:S02]  /*12700*/  LDG.E.U16 R118, desc[UR10][R4.64] ;  /* 0x0000000a04767981 */ /* 0x0000e4000c1e1500 */
[----:B0-----:R-:W-:-:S05]  /*12710*/  IMAD.WIDE R4, R2, 0x2, R124 ;  /* 0x0000000202047825 */ /* 0x001fca00078e027c */
[----:B------:R0:W2:Y:S02]  /*12720*/  LDG.E.U16 R119, desc[UR10][R4.64] ;  /* 0x0000000a04777981 */ /* 0x0000a4000c1e1500 */
        /* <DEDUP_REMOVED lines=29> */
[----:B------:R0:W2:Y:S01]  /*12900*/  LDG.E.U16 R237, desc[UR10][R4.64] ;  /* 0x0000000a04ed7981 */ /* 0x0000a2000c1e1500 */
[----:B------:R-:W-:-:S05]  /*12910*/  LOP3.LUT R252, R132, 0x20, RZ, 0x3c, !PT ;  /* 0x0000002084fc7812 */ /* 0x000fca00078e3cff */
        /* <DEDUP_REMOVED lines=23> */
[----:B0-----:R-:W-:-:S03]  /*12a90*/  F2FP.F16.F32.PACK_AB R4, R95, R94 ;  /* 0x0000005e5f04723e */ /* 0x001fc600000000ff */
[----:B------:R-:W-:Y:S01]  /*12aa0*/  STS.U16 [R252+UR6+0x1dd00], R60 ;  /* 0x01dd003cfc007988 */ /* 0x000fe20008000406 */
        /* <DEDUP_REMOVED lines=21> */
[----:B-----5:R-:W-:Y:S04]  /*12c00*/  STS.U16 [R95+UR6+0x1b200], R39 ;  /* 0x01b200275f007988 */ /* 0x020fe80008000406 */
        /* <DEDUP_REMOVED lines=11> */
[----:B0-----:R-:W-:-:S03]  /*12cc0*/  LOP3.LUT R252, R24, 0x60, RZ, 0x3c, !PT ;  /* 0x0000006018fc7812 */ /* 0x001fc600078e3cff */
[----:B------:R-:W-:Y:S01]  /*12cd0*/  STS.U16 [R95+UR6+0x1e200], R77 ;  /* 0x01e2004d5f007988 */ /* 0x000fe20008000406 */
[----:B------:R-:W-:-:S03]  /*12ce0*/  F2FP.F16.F32.PACK_AB R5, R93, R92 ;  /* 0x0000005c5d05723e */ /* 0x000fc600000000ff */
[----:B------:R-:W-:Y:S01]  /*12cf0*/  STS.U16 [R95+UR6+0x1e600], R96 ;  /* 0x01e600605f007988 */ /* 0x000fe20008000406 */
[----:B------:R-:W-:-:S03]  /*12d00*/  F2FP.F16.F32.PACK_AB R6, R91, R6 ;  /* 0x000000065b06723e */ /* 0x000fc600000000ff */
[----:B------:R-:W-:Y:S01]  /*12d10*/  STS.U16 [R95+UR6+0x1ea00], R97 ;  /* 0x01ea00615f007988 */ /* 0x000fe20008000406 */
[----:B------:R-:W-:Y:S02]  /*12d20*/  F2FP.F16.F32.PACK_AB R7, R90, R7 ;  /* 0x000000075a07723e */ /* 0x000fe400000000ff */
[----:B------:R-:W-:Y:S01]  /*12d30*/  F2FP.F16.F32.PACK_AB R8, R89, R8 ;  /* 0x000000085908723e */ /* 0x000fe200000000ff */
[----:B------:R-:W-:Y:S01]  /*12d40*/  STS.U16 [R95+UR6+0x1ee00], R98 ;  /* 0x01ee00625f007988 */ /* 0x000fe20008000406 */
[----:B------:R-:W-:Y:S02]  /*12d50*/  F2FP.F16.F32.PACK_AB R9, R88, R9 ;  /* 0x000000095809723e */ /* 0x000fe400000000ff */
[----:B------:R-:W-:Y:S01]  /*12d60*/  F2FP.F16.F32.PACK_AB R10, R87, R10 ;  /* 0x0000000a570a723e */ /* 0x000fe200000000ff */
[----:B------:R-:W-:Y:S01]  /*12d70*/  STS.U16 [R95+UR6+0x1f200], R99 ;  /* 0x01f200635f007988 */ /* 0x000fe20008000406 */
[----:B------:R-:W-:Y:S02]  /*12d80*/  F2FP.F16.F32.PACK_AB R11, R86, R11 ;  /* 0x0000000b560b723e */ /* 0x000fe400000000ff */
[----:B------:R-:W-:Y:S01]  /*12d90*/  F2FP.F16.F32.PACK_AB R12, R85, R12 ;  /* 0x0000000c550c723e */ /* 0x000fe200000000ff */
[----:B------:R-:W-:Y:S01]  /*12da0*/  STS.U16 [R95+UR6+0x1f600], R100 ;  /* 0x01f600645f007988 */ /* 0x000fe20008000406 */
[----:B------:R-:W-:-:S02]  /*12db0*/  F2FP.F16.F32.PACK_AB R13, R84, R13 ;  /* 0x0000000d540d723e */ /* 0x000fc400000000ff */
[----:B------:R-:W-:Y:S02]  /*12dc0*/  F2FP.F16.F32.PACK_AB R14, R83, R14 ;  /* 0x0000000e530e723e */ /* 0x000fe400000000ff */
[----:B------:R-:W-:Y:S02]  /*12dd0*/  F2FP.F16.F32.PACK_AB R15, R82, R15 ;  /* 0x0000000f520f723e */ /* 0x000fe400000000ff */
[----:B------:R-:W-:Y:S02]  /*12de0*/  F2FP.F16.F32.PACK_AB R16, R81, R16 ;  /* 0x000000105110723e */ /* 0x000fe400000000ff */
[----:B------:R-:W-:Y:S02]  /*12df0*/  F2FP.F16.F32.PACK_AB R17, R80, R17 ;  /* 0x000000115011723e */ /* 0x000fe400000000ff */
[----:B------:R-:W-:Y:S02]  /*12e00*/  F2FP.F16.F32.PACK_AB R18, R79, R18 ;  /* 0x000000124f12723e */ /* 0x000fe400000000ff */
[----:B------:R-:W-:Y:S01]  /*12e10*/  F2FP.F16.F32.PACK_AB R19, R78, R19 ;  /* 0x000000134e13723e */ /* 0x000fe200000000ff */
[----:B------:R-:W-:Y:S01]  /*12e20*/  STS.U16 [R95+UR6+0x1fa00], R101 ;  /* 0x01fa00655f007988 */ /* 0x000fe20008000406 */
[----:B------:R-:W-:-:S03]  /*12e30*/  FADD R0, -R133, R0 ;  /* 0x0000000085007221 */ /* 0x000fc60000000100 */
[----:B------:R-:W-:Y:S01]  /*12e40*/  STS.U16 [R95+UR6+0x1fe00], R102 ;  /* 0x01fe00665f007988 */ /* 0x000fe20008000406 */
[----:B------:R-:W-:Y:S01]  /*12e50*/  STTM.16dp32bit_t0_t15.x16 tmem[UR8+0x100], R4 ;  /* 0x00010004000079ed */ /* 0x000fe20008a00008 */
[----:B------:R-:W-:Y:S02]  /*12e60*/  STTM.16dp32bit_t16_t31.x16 tmem[UR8+0x110], R4 ;  /* 0x00011004000079ed */ /* 0x000fe40008a20008 */
        /* <DEDUP_REMOVED lines=9> */
[----:B--2---:R-:W-:Y:S04]  /*12f00*/  STS.U16 [R252+UR6+0x1a700], R112 ;  /* 0x01a70070fc007988 */ /* 0x004fe80008000406 */
[----:B------:R-:W-:Y:S04]  /*12f10*/  STS.U16 [R252+UR6+0x1ab00], R113 ;  /* 0x01ab0071fc007988 */ /* 0x000fe80008000406 */
[----:B----4-:R-:W-:Y:S04]  /*12f20*/  STS.U16 [R252+UR6+0x1af00], R114 ;  /* 0x01af0072fc007988 */ /* 0x010fe80008000406 */
        /* <DEDUP_REMOVED lines=20> */
[----:B------:R-:W-:Y:S01]  /*13070*/  FMUL R0, R0, 1.4426950216293334961 ;  /* 0x3fb8aa3b00007820 */ /* 0x000fe20000400000 */
[----:B------:R-:W3:Y:S02]  /*13080*/  FENCE.VIEW.ASYNC.T ;  /* 0x00000000000073c6 */ /* 0x000ee40000000200 */
[----:B---3--:R-:W-:Y:S06]  /*13090*/  BAR.SYNC.DEFER_BLOCKING 0x0 ;  /* 0x0000000000007b1d */ /* 0x008fec0000010000 */
[----:B0-----:R-:W-:Y:S01]  /*130a0*/  LDTM.16dp32bit_t0_t15.x128 R4, tmem[UR8] ;  /* 0x00000008000479ee */ /* 0x001fe20008b80000 */
[----:B------:R-:W0:Y:S01]  /*130b0*/  LDTM.16dp32bit_t16_t31.x128 R4, tmem[UR8+0x80] ;  /* 0x00008008000479ee */ /* 0x000e220008ba0000 */
[----:B------:R-:W0:Y:S01]  /*130c0*/  MUFU.EX2 R0, R0 ;  /* 0x0000000000007308 */ /* 0x000e220000000800 */
[----:B------:R-:W-:Y:S01]  /*130d0*/  NOP ;  /* 0x0000000000007918 */ /* 0x000fe20000000000 */
[C---:B0-----:R-:W-:Y:S01]  /*130e0*/  FMUL R4, R0.reuse, R4 ;  /* 0x0000000400047220 */ /* 0x041fe20000400000 */
        /* <DEDUP_REMOVED lines=128> */
[----:B------:R2:W-:Y:S01]  /*138f0*/  STTM.16dp32bit_t16_t31.x128 tmem[UR8+0x80], R4 ;  /* 0x00008004000079ed */ /* 0x0005e20008ba0008 */
[----:B------:R-:W0:Y:S02]  /*13900*/  FENCE.VIEW.ASYNC.T ;  /* 0x00000000000073c6 */ /* 0x000e240000000200 */
[----:B0-----:R-:W-:Y:S06]  /*13910*/  BAR.SYNC.DEFER_BLOCKING 0x0 ;  /* 0x0000000000007b1d */ /* 0x001fec0000010000 */
[----:B------:R0:W-:Y:S06]  /*13920*/  MEMBAR.ALL.CTA ;  /* 0x0000000000007992 */ /* 0x0001ec0000008000 */
[----:B0-----:R-:W0:Y:S01]  /*13930*/  FENCE.VIEW.ASYNC.S ;  /* 0x00000000000073c6 */ /* 0x001e220000000000 */
[----:B-1----:R-:W-:-:S05]  /*13940*/  LEA R147, R143, UR6, 0x3 ;  /* 0x000000068f937c11 */ /* 0x002fca000f8e18ff */
[----:B------:R-:W-:-:S05]  /*13950*/  VIADD R147, R147, 0x20000 ;  /* 0x0002000093937836 */ /* 0x000fca0000000000 */
[----:B------:R-:W-:Y:S01]  /*13960*/  R2UR UR4, R147 ;  /* 0x00000000930472ca */ /* 0x000fe200000e0000 */
[----:B------:R-:W-:Y:S01]  /*13970*/  FADD R147, R142, R144 ;  /* 0x000000908e937221 */ /* 0x000fe20000000000 */
[----:B------:R-:W-:Y:S01]  /*13980*/  MOV R142, R146 ;  /* 0x00000092008e7202 */ /* 0x000fe20000000f00 */
[----:B0-----:R-:W-:Y:S06]  /*13990*/  BAR.SYNC.DEFER_BLOCKING 0x0 ;  /* 0x0000000000007b1d */ /* 0x001fec0000010000 */
[----:B------:R-:W-:Y:S06]  /*139a0*/  BRA.U UP2, `(.L_x_16) ;  /* 0x0000000102807547 */ /* 0x000fec000b800000 */
[----:B--2---:R-:W2:Y:S04]  /*139b0*/  LDL R129, [R1+0x278] ;  /* 0x0002780001817983 */ /* 0x004ea80000100800 */
[----:B------:R-:W3:Y:S04]  /*139c0*/  LDL R252, [R1+0x280] ;  /* 0x0002800001fc7983 */ /* 0x000ee80000100800 */
[----:B------:R-:W4:Y:S04]  /*139d0*/  LDL.64 R130, [R1+0x260] ;  /* 0x0002600001827983 */ /* 0x000f280000100a00 */
[----:B------:R-:W5:Y:S01]  /*139e0*/  LDL.64 R236, [R1+0x258] ;  /* 0x0002580001ec7983 */ /* 0x000f620000100a00 */
[----:B------:R-:W-:Y:S01]  /*139f0*/  ELECT P1, URZ, PT ;  /* 0x0000000000ff782f */ /* 0x000fe20003820000 */
[----:B------:R-:W-:Y:S01]  /*13a00*/  UMOV UR74, 0x0 ;  /* 0x00000000004a7882 */ /* 0x000fe20000000000 */
[----:B------:R-:W-:-:S11]  /*13a10*/  UMOV UR75, 0x4400010 ;  /* 0x04400010004b7882 */ /* 0x000fd60000000000 */
[----:B------:R-:W-:-:S05]  /*13a20*/  @P1 IMAD.MOV.U32 R5, RZ, RZ, 0x40004040 ;  /* 0x40004040ff051424 */ /* 0x000fca00078e00ff */
[----:B------:R-:W-:Y:S02]  /*13a30*/  @P1 R2UR UR73, R5 ;  /* 0x00000000054912ca */ /* 0x000fe400000e0000 */
[----:B--2---:R-:W-:-:S13]  /*13a40*/  R2UR UR5, R129 ;  /* 0x00000000810572ca */ /* 0x004fda00000e0000 */
[----:B------:R-:W-:Y:S01]  /*13a50*/  IMAD.U32 R4, RZ, RZ, UR5 ;  /* 0x00000005ff047e24 */ /* 0x000fe2000f8e00ff */
[----:B---3--:R-:W-:-:S04]  /*13a60*/  R2UR UR5, R252 ;  /* 0x00000000fc0572ca */ /* 0x008fc800000e0000 */
[----:B------:R-:W-:-:S13]  /*13a70*/  @P1 R2UR UR72, R4 ;  /* 0x00000000044812ca */ /* 0x000fda00000e0000 */
[----:B------:R0:W-:Y:S02]  /*13a80*/  UTCHMMA tmem[UR5], gdesc[UR72], tmem[UR7], tmem[UR74], idesc[UR75], UPT ;  /* 0x00ff4a48050079ea */ /* 0x0001e4000b800007 */
[----:B0-----:R-:W-:Y:S01]  /*13a90*/  UIADD3 UR5, UPT, UPT, UR7, 0x108, URZ ;  /* 0x0000010807057890 */ /* 0x001fe2000fffe0ff */
[----:B------:R-:W-:Y:S01]  /*13aa0*/  UMOV UR72, 0x0 ;  /* 0x0000000000487882 */ /* 0x000fe20000000000 */
[----:B------:R-:W-:-:S07]  /*13ab0*/  UMOV UR73, 0x4400010 ;  /* 0x0440001000497882 */ /* 0x000fce0000000000 */
[----:B------:R4:W-:Y:S02]  /*13ac0*/  UTCHMMA tmem[UR5], gdesc[UR14], tmem[UR7], tmem[UR74], idesc[UR75], UPT ;  /* 0x00ff4a0e050079ea */ /* 0x0009e4000b800007 */
[----:B----4-:R-:W-:Y:S01]  /*13ad0*/  R2UR UR74, R130 ;  /* 0x00000000824a72ca */ /* 0x010fe200000e0000 */
[----:B------:R-:W-:Y:S01]  /*13ae0*/  UIADD3 UR5, UPT, UPT, UR7, 0x110, URZ ;  /* 0x0000011007057890 */ /* 0x000fe2000fffe0ff */
[----:B------:R-:W-:-:S13]  /*13af0*/  R2UR UR75, R131 ;  /* 0x00000000834b72ca */ /* 0x000fda00000e0000 */
[----:B------:R5:W-:Y:S02]  /*13b00*/  UTCHMMA tmem[UR5], gdesc[UR74], tmem[UR7], tmem[UR72], idesc[UR73], UPT ;  /* 0x00ff484a050079ea */ /* 0x000be4000b800007 */
[----:B-----5:R-:W-:Y:S01]  /*13b10*/  R2UR UR72, R236 ;  /* 0x00000000ec4872ca */ /* 0x020fe200000e0000 */
[----:B------:R-:W-:Y:S01]  /*13b20*/  UIADD3 UR5, UPT, UPT, UR7, 0x118, URZ ;  /* 0x0000011807057890 */ /* 0x000fe2000fffe0ff */
[----:B------:R-:W-:Y:S01]  /*13b30*/  R2UR UR73, R237 ;  /* 0x00000000ed4972ca */ /* 0x000fe200000e0000 */
[----:B------:R-:W-:Y:S01]  /*13b40*/  UMOV UR74, 0x0 ;  /* 0x00000000004a7882 */ /* 0x000fe20000000000 */
[----:B------:R-:W-:-:S11]  /*13b50*/  UMOV UR75, 0x4400010 ;  /* 0x04400010004b7882 */ /* 0x000fd60000000000 */
[----:B------:R0:W-:Y:S02]  /*13b60*/  UTCHMMA tmem[UR5], gdesc[UR72], tmem[UR7], tmem[UR74], idesc[UR75], UPT ;  /* 0x00ff4a48050079ea */ /* 0x0001e4000b800007 */
[----:B0-----:R-:W-:Y:S02]  /*13b70*/  UMOV UR5, URZ ;  /* 0x000000ff00057c82 */ /* 0x001fe40008000000 */
[----:B------:R-:W-:Y:S02]  /*13b80*/  UMOV UR72, UR4 ;  /* 0x0000000400487c82 */ /* 0x000fe40008000000 */
[----:B------:R0:W-:Y:S01]  /*13b90*/  UTCBAR [UR72], URZ ;  /* 0x000000ff480073e9 */ /* 0x0001e200080000ff */
[----:B------:R-:W-:Y:S02]  /*13ba0*/  NOP ;  /* 0x0000000000007918 */ /* 0x000fe40000000000 */
.L_x_16:
[----:B--2---:R-:W1:Y:S01]  /*13bb0*/  S2R R6, SR_CTAID.X ;  /* 0x0000000000067919 */ /* 0x004e620000002500 */
[----:B------:R-:W2:Y:S01]  /*13bc0*/  LDC R5, c[0x0][0x3c4] ;  /* 0x0000f100ff057b82 */ /* 0x000ea20000000800 */
[----:B------:R-:W-:Y:S02]  /*13bd0*/  VIADD R143, R143, 0x1 ;  /* 0x000000018f8f7836 */ /* 0x000fe40000000000 */
[----:B------:R-:W-:Y:S01]  /*13be0*/  FFMA R145, R0, R145, R147 ;  /* 0x0000009100917223 */ /* 0x000fe20000000093 */
[----:B------:R-:W-:Y:S01]  /*13bf0*/  MOV R37, R139 ;  /* 0x0000008b00257202 */ /* 0x000fe20000000f00 */
[----:B------:R-:W-:Y:S01]  /*13c00*/  IMAD.MOV.U32 R38, RZ, RZ, R138 ;  /* 0x000000ffff267224 */ /* 0x000fe200078e008a */
[----:B------:R-:W-:Y:S01]  /*13c10*/  ISETP.GT.AND P2, PT, R143, 0x1, PT ;  /* 0x000000018f00780c */ /* 0x000fe20003f44270 */
[----:B------:R-:W-:Y:S01]  /*13c20*/  IMAD.MOV.U32 R36, RZ, RZ, R142 ;  /* 0x000000ffff247224 */ /* 0x000fe200078e008e */
[----:B------:R-:W3:Y:S02]  /*13c30*/  LDC R4, c[0x0][0x3d4] ;  /* 0x0000f500ff047b82 */ /* 0x000ee40000000800 */
[----:B------:R-:W-:-:S02]  /*13c40*/  SEL R146, RZ, 0x1, !P2 ;  /* 0x00000001ff927807 */ /* 0x000fc40005000000 */
[----:B------:R-:W-:Y:S02]  /*13c50*/  SEL R143, R143, RZ, !P2 ;  /* 0x000000ff8f8f7207 */ /* 0x000fe40005000000 */
[----:B------:R-:W-:Y:S01]  /*13c60*/  LOP3.LUT R146, R142, R146, RZ, 0x3c, !PT ;  /* 0x000000928e927212 */ /* 0x000fe200078e3cff */
[----:B--2---:R-:W-:-:S04]  /*13c70*/  IMAD.SHL.U32 R0, R5, 0x40, RZ ;  /* 0x0000004005007824 */ /* 0x004fc800078e00ff */
[----:B------:R-:W-:Y:S01]  /*13c80*/  IMAD.IADD R3, R0, 0x1, R3 ;  /* 0x0000000100037824 */ /* 0x000fe200078e0203 */
[----:B------:R-:W-:Y:S01]  /*13c90*/  MOV R0, R133 ;  /* 0x0000008500007202 */ /* 0x000fe20000000f00 */
[----:B-1----:R-:W-:Y:S01]  /*13ca0*/  IMAD.SHL.U32 R6, R6, 0x40, RZ ;  /* 0x0000004006067824 */ /* 0x002fe200078e00ff */
[----:B---3--:R-:W-:-:S04]  /*13cb0*/  SHF.L.U32 R4, R4, 0x6, RZ ;  /* 0x0000000604047819 */ /* 0x008fc800000006ff */
[----:B------:R-:W-:Y:S02]  /*13cc0*/  ISETP.GE.U32.AND P1, PT, R139, R6, PT ;  /* 0x000000068b00720c */ /* 0x000fe40003f26070 */
[----:B------:R-:W-:Y:S02]  /*13cd0*/  IADD3 R2, PT, PT, R4, R2, RZ ;  /* 0x0000000204027210 */ /* 0x000fe40007ffe0ff */
[----:B------:R-:W-:-:S13]  /*13ce0*/  ISETP.GE.U32.AND.EX P1, PT, R138, RZ, PT, P1 ;  /* 0x000000ff8a00720c */ /* 0x000fda0003f26110 */
[----:B------:R-:W-:Y:S05]  /*13cf0*/  @!P1 BRA `(.L_x_17) ;  /* 0xffffff9800549947 */ /* 0x000fea000383ffff */
.L_x_12:
[----:B------:R-:W1:Y:S01]  /*13d00*/  S2R R6, SR_CTAID.X ;  /* 0x0000000000067919 */ /* 0x000e620000002500 */
[C---:B------:R-:W-:Y:S01]  /*13d10*/  FMUL R136, R145.reuse, 8388608 ;  /* 0x4b00000091887820 */ /* 0x040fe20000400000 */
[----:B------:R-:W-:Y:S01]  /*13d20*/  FSETP.GEU.AND P2, PT, R145, 1.175494350822287508e-38, PT ;  /* 0x008000009100780b */ /* 0x000fe20003f4e000 */
[----:B0-----:R-:W0:Y:S01]  /*13d30*/  LDCU.64 UR12, c[0x0][0x3e0] ;  /* 0x00007c00ff0c77ac */ /* 0x001e220008000a00 */
[----:B------:R-:W2:Y:S01]  /*13d40*/  S2R R4, SR_TID.X ;  /* 0x0000000000047919 */ /* 0x000ea20000002100 */
[----:B------:R-:W-:Y:S01]  /*13d50*/  IMAD.MOV.U32 R5, RZ, RZ, 0x3dc6b27f ;  /* 0x3dc6b27fff057424 */ /* 0x000fe200078e00ff */
[----:B------:R-:W-:Y:S01]  /*13d60*/  FSEL R136, R136, R145, !P2 ;  /* 0x0000009188887208 */ /* 0x000fe20005000000 */
[----:B------:R-:W3:Y:S01]  /*13d70*/  LDCU.64 UR14, c[0x0][0x398] ;  /* 0x00007300ff0e77ac */ /* 0x000ee20008000a00 */
[----:B------:R-:W4:Y:S03]  /*13d80*/  S2R R9, SR_TID.X ;  /* 0x0000000000097919 */ /* 0x000f260000002100 */
[----:B------:R-:W-:Y:S01]  /*13d90*/  VIADD R0, R136, 0xc0cafb0d ;  /* 0xc0cafb0d88007836 */ /* 0x000fe20000000000 */
[----:B------:R-:W0:Y:S04]  /*13da0*/  S2R R8, SR_CTAID.Y ;  /* 0x0000000000087919 */ /* 0x000e280000002600 */
[----:B------:R-:W-:-:S05]  /*13db0*/  LOP3.LUT R3, R0, 0xff800000, RZ, 0xc0, !PT ;  /* 0xff80000000037812 */ /* 0x000fca00078ec0ff */
[----:B------:R-:W-:Y:S01]  /*13dc0*/  IMAD.IADD R0, R136, 0x1, -R3 ;  /* 0x0000000188007824 */ /* 0x000fe200078e0a03 */
[----:B------:R-:W-:-:S03]  /*13dd0*/  I2FP.F32.S32 R3, R3 ;  /* 0x0000000300037245 */ /* 0x000fc60000201400 */
[----:B------:R-:W-:-:S04]  /*13de0*/  FADD R132, R0, -1 ;  /* 0xbf80000000847421 */ /* 0x000fc80000000000 */
[----:B------:R-:W-:Y:S01]  /*13df0*/  FFMA.FTZ R5, R132, R5, -0.16845393180847167969 ;  /* 0xbe2c7f3084057423 */ /* 0x000fe20000010005 */
[----:B-1----:R-:W-:-:S03]  /*13e00*/  SHF.L.U32 R6, R6, 0x6, RZ ;  /* 0x0000000606067819 */ /* 0x002fc600000006ff */
[----:B------:R-:W-:Y:S01]  /*13e10*/  FFMA.FTZ R5, R132, R5, 0.1716887056827545166 ;  /* 0x3e2fcf2a84057423 */ /* 0x000fe20000010005 */
[----:B--2---:R-:W-:Y:S01]  /*13e20*/  LOP3.LUT R0, R4, 0x10, RZ, 0xc0, !PT ;  /* 0x0000001004007812 */ /* 0x004fe200078ec0ff */
[----:B------:R-:W-:Y:S02]  /*13e30*/  VIADD R6, R6, 0x40 ;  /* 0x0000004006067836 */ /* 0x000fe40000000000 */
[----:B------:R-:W-:Y:S01]  /*13e40*/  FFMA.FTZ R5, R132, R5, -0.17900948226451873779 ;  /* 0xbe374e4384057423 */ /* 0x000fe20000010005 */
[----:B------:R-:W-:Y:S02]  /*13e50*/  LOP3.LUT R7, R4, 0xf, RZ, 0xc0, !PT ;  /* 0x0000000f04077812 */ /* 0x000fe400078ec0ff */
[----:B------:R-:W-:Y:S01]  /*13e60*/  LEA R0, R0, UR6, 0x7 ;  /* 0x0000000600007c11 */ /* 0x000fe2000f8e38ff */
[----:B------:R-:W-:Y:S01]  /*13e70*/  FFMA.FTZ R5, R132, R5, 0.20512372255325317383 ;  /* 0x3e520bf484057423 */ /* 0x000fe20000010005 */
[----:B------:R-:W-:Y:S01]  /*13e80*/  ISETP.GE.AND P1, PT, R6, 0x1, PT ;  /* 0x000000010600780c */ /* 0x000fe20003f26270 */
[----:B0-----:R-:W-:Y:S01]  /*13e90*/  IMAD R138, R8, UR12, RZ ;  /* 0x0000000c088a7c24 */ /* 0x001fe2000f8e02ff */
[----:B------:R-:W0:Y:S01]  /*13ea0*/  S2R R6, SR_CTAID.X ;  /* 0x0000000000067919 */ /* 0x000e220000002500 */
[----:B------:R-:W-:Y:S01]  /*13eb0*/  IMAD R134, R7, 0x10, R0 ;  /* 0x0000001007867824 */ /* 0x000fe200078e0200 */
[----:B------:R-:W-:Y:S01]  /*13ec0*/  FSEL R0, RZ, -23, P2 ;  /* 0xc1b80000ff007808 */ /* 0x000fe20001000000 */
[----:B------:R-:W-:-:S02]  /*13ed0*/  IMAD.SHL.U32 R2, R138, 0x2, RZ ;  /* 0x000000028a027824 */ /* 0x000fc400078e00ff */
[----:B------:R-:W-:Y:S01]  /*13ee0*/  FFMA.FTZ R5, R132, R5, -0.24046532809734344482 ;  /* 0xbe763c8b84057423 */ /* 0x000fe20000010005 */
[----:B0-----:R-:W-:-:S04]  /*13ef0*/  SHF.L.U32 R6, R6, 0x6, RZ ;  /* 0x0000000606067819 */ /* 0x001fc800000006ff */
[----:B----4-:R-:W-:Y:S02]  /*13f00*/  LOP3.LUT R6, R6, 0x3f, R9, 0xf8, !PT ;  /* 0x0000003f06067812 */ /* 0x010fe400078ef809 */
[----:B------:R-:W-:-:S03]  /*13f10*/  LOP3.LUT R9, R4, 0x60, RZ, 0xc0, !PT ;  /* 0x0000006004097812 */ /* 0x000fc600078ec0ff */
[----:B------:R-:W-:-:S05]  /*13f20*/  IMAD R139, R6, UR13, RZ ;  /* 0x0000000d068b7c24 */ /* 0x000fca000f8e02ff */
[----:B------:R-:W-:Y:S01]  /*13f30*/  SHF.L.U32 R7, R139, 0x1, RZ ;  /* 0x000000018b077819 */ /* 0x000fe200000006ff */
[----:B---3--:R-:W-:Y:S06]  /*13f40*/  @!P1 BRA `(.L_x_18) ;  /* 0x00000000000c9947 */ /* 0x008fec0003800000 */
[----:B------:R-:W-:-:S04]  /*13f50*/  IMAD.U32 R142, R142, -0x80000000, RZ ;  /* 0x800000008e8e7824 */ /* 0x000fc800078e00ff */
[----:B------:R-:W0:Y:S02]  /*13f60*/  SYNCS.PHASECHK.TRANS64.TRYWAIT P1, [UR4], R142 ;  /* 0x0000008eff0075a7 */ /* 0x000e240008021104 */
[----:B0-----:R-:W-:Y:S05]  /*13f70*/  @!P1 BRA `(.L_x_19) ;  /* 0x00000048009c9947 */ /* 0x001fea0003800000 */
.L_x_18:
[----:B------:R-:W0:Y:S01]  /*13f80*/  S2R R240, SR_TID.X ;  /* 0x0000000000f07919 */ /* 0x000e220000002100 */
[C---:B------:R-:W-:Y:S01]  /*13f90*/  FFMA.FTZ R5, R132.reuse, R5, 0.28857114911079406738 ;  /* 0x3e93bf9984057423 */ /* 0x040fe20000010005 */
[----:B------:R-:W-:Y:S01]  /*13fa0*/  FFMA.FTZ R135, R3, 1.1920928955078125e-07, R0 ;  /* 0x3400000003877823 */ /* 0x000fe20000010000 */
[C---:B------:R-:W-:Y:S01]  /*13fb0*/  FSETP.GT.AND P1, PT, |R145|.reuse, 8.50705917302346158658e+37, PT ;  /* 0x7e8000009100780b */ /* 0x040fe20003f24200 */
[----:B------:R-:W-:Y:S01]  /*13fc0*/  BAR.SYNC.DEFER_BLOCKING 0x0 ;  /* 0x0000000000007b1d */ /* 0x000fe20000010000 */
[C---:B------:R-:W-:Y:S01]  /*13fd0*/  FFMA.FTZ R3, R132.reuse, R5, -0.36067417263984680176 ;  /* 0xbeb8aa4984037423 */ /* 0x040fe20000010005 */
[----:B------:R-:W-:Y:S01]  /*13fe0*/  FSETP.GEU.AND P3, PT, |R145|, 1.175494350822287508e-38, PT ;  /* 0x008000009100780b */ /* 0x000fe20003f6e200 */
[----:B------:R-:W-:Y:S01]  /*13ff0*/  IMAD R134, R9, 0x8, R134 ;  /* 0x0000000809867824 */ /* 0x000fe200078e0286 */
[----:B------:R-:W-:Y:S01]  /*14000*/  IADD3 R2, P4, P5, R7, UR14, R2 ;  /* 0x0000000e07027c10 */ /* 0x000fe2000fd9e002 */
[----:B------:R-:W-:Y:S01]  /*14010*/  FFMA.FTZ R3, R132, R3, 0.48089820146560668945 ;  /* 0x3ef6384a84037423 */ /* 0x000fe20000010003 */
[----:B------:R-:W-:Y:S01]  /*14020*/  IMAD.HI R139, R139, 0x2, RZ ;  /* 0x000000028b8b7827 */ /* 0x000fe200078e02ff */
[----:B------:R-:W-:Y:S01]  /*14030*/  ISETP.GE.U32.AND P2, PT, R136, 0x7f800000, PT ;  /* 0x7f8000008800780c */ /* 0x000fe20003f46070 */
[----:B------:R-:W1:Y:S02]  /*14040*/  S2R R238, SR_CTAID.X ;  /* 0x0000000000ee7919 */ /* 0x000e640000002500 */
[----:B------:R-:W-:Y:S01]  /*14050*/  FFMA.FTZ R137, R132, R3, -0.72134751081466674805 ;  /* 0xbf38aa3b84897423 */ /* 0x000fe20000010003 */
[----:B------:R-:W2:Y:S01]  /*14060*/  LDCU UR4, c[0x0][0x3ec] ;  /* 0x00007d80ff0477ac */ /* 0x000ea20008000800 */
[----:B------:R-:W-:-:S02]  /*14070*/  @P1 FMUL R145, R145, 0.25 ;  /* 0x3e80000091911820 */ /* 0x000fc40000400000 */
[C---:B------:R-:W-:Y:S01]  /*14080*/  FMUL R137, R132.reuse, R137 ;  /* 0x0000008984897220 */ /* 0x040fe20000400000 */
[----:B------:R-:W2:Y:S01]  /*14090*/  S2R R239, SR_CTAID.Y ;  /* 0x0000000000ef7919 */ /* 0x000ea20000002600 */
[----:B------:R-:W-:Y:S02]  /*140a0*/  @!P3 FMUL R145, R145, 16777216 ;  /* 0x4b8000009191b820 */ /* 0x000fe40000400000 */
[----:B------:R-:W-:Y:S01]  /*140b0*/  FMUL R137, R132, R137 ;  /* 0x0000008984897220 */ /* 0x000fe20000400000 */
[----:B------:R-:W3:Y:S02]  /*140c0*/  @!P0 SYNCS.CCTL.IV [UR6+0x20000] ;  /* 0x02000000ff0089b1 */ /* 0x000ee40008000006 */
[----:B---3--:R-:W-:Y:S01]  /*140d0*/  BAR.SYNC.DEFER_BLOCKING 0x0 ;  /* 0x0000000000007b1d */ /* 0x008fe20000010000 */
[----:B0-----:R-:W-:Y:S02]  /*140e0*/  SHF.R.U32.HI R0, RZ, 0x2, R240 ;  /* 0x00000002ff007819 */ /* 0x001fe400000116f0 */
[----:B------:R-:W-:-:S02]  /*140f0*/  SHF.L.U32 R140, R240, 0x4, RZ ;  /* 0x00000004f08c7819 */ /* 0x000fc400000006ff */
[----:B------:R-:W-:Y:S01]  /*14100*/  LOP3.LUT R0, R0, 0x18, RZ, 0xc0, !PT ;  /* 0x0000001800007812 */ /* 0x000fe200078ec0ff */
[----:B------:R-:W-:Y:S01]  /*14110*/  LDTM.16dp32bit_t0_t15.x128 R4, tmem[UR8] ;  /* 0x00000008000479ee */ /* 0x000fe20008b80000 */
[----:B------:R-:W0:Y:S01]  /*14120*/  LDTM.16dp32bit_t16_t31.x128 R4, tmem[UR8+0x80] ;  /* 0x00008008000479ee */ /* 0x000e220008ba0000 */
[----:B------:R-:W-:Y:S01]  /*14130*/  LOP3.LUT R140, R140, 0x30, RZ, 0xc0, !PT ;  /* 0x000000308c8c7812 */ /* 0x000fe200078ec0ff */
[----:B------:R-:W3:Y:S01]  /*14140*/  LDCU.64 UR8, c[0x0][0x3a0] ;  /* 0x00007400ff0877ac */ /* 0x000ee20008000a00 */
[----:B------:R-:W-:Y:S01]  /*14150*/  LOP3.LUT R3, R0, 0x1f, R240, 0xf8, !PT ;  /* 0x0000001f00037812 */ /* 0x000fe200078ef8f0 */
[----:B------:R-:W-:-:S04]  /*14160*/  IMAD.HI R0, R138, 0x2, RZ ;  /* 0x000000028a007827 */ /* 0x000fc800078e02ff */
[C---:B------:R-:W-:Y:S02]  /*14170*/  IMAD.SHL.U32 R138, R3.reuse, 0x8, RZ ;  /* 0x00000008038a7824 */ /* 0x040fe400078e00ff */
[----:B------:R-:W-:Y:S02]  /*14180*/  IMAD.SHL.U32 R3, R3, 0x10, RZ ;  /* 0x0000001003037824 */ /* 0x000fe400078e00ff */
[----:B-1----:R-:W-:Y:S01]  /*14190*/  IMAD.SHL.U32 R238, R238, 0x40, RZ ;  /* 0x00000040eeee7824 */ /* 0x002fe200078e00ff */
[----:B------:R-:W-:Y:S01]  /*141a0*/  LOP3.LUT R141, R138, 0xc0, RZ, 0xc0, !PT ;  /* 0x000000c08a8d7812 */ /* 0x000fe200078ec0ff */
[----:B------:R-:W-:Y:S01]  /*141b0*/  FFMA.FTZ R138, R132, 1.4426950216293334961, R137 ;  /* 0x3fb8aa3b848a7823 */ /* 0x000fe20000010089 */
[----:B------:R-:W-:Y:S01]  /*141c0*/  IADD3.X R132, PT, PT, R139, UR15, R0, P4, P5 ;  /* 0x0000000f8b847c10 */ /* 0x000fe2000a7ea400 */
[----:B------:R-:W1:Y:S01]  /*141d0*/  @!P0 SYNCS.CCTL.IV [UR6+0x20008] ;  /* 0x02000800ff0089b1 */ /* 0x000e620008000006 */
[----:B------:R-:W-:Y:S01]  /*141e0*/  IADD3 R0, PT, PT, R141, UR6, R140 ;  /* 0x000000068d007c10 */ /* 0x000fe2000fffe08c */
[----:B------:R-:W-:Y:S01]  /*141f0*/  FADD R135, R135, R138 ;  /* 0x0000008a87877221 */ /* 0x000fe20000000000 */
[----:B------:R-:W-:Y:S01]  /*14200*/  NOP ;  /* 0x0000000000007918 */ /* 0x000fe20000000000 */
[----:B------:R-:W4:Y:S01]  /*14210*/  MUFU.RCP R138, R145 ;  /* 0x00000091008a7308 */ /* 0x000f220000001000 */
[----:B------:R-:W-:Y:S01]  /*14220*/  @P2 IMAD.MOV.U32 R137, RZ, RZ, 0x7f800000 ;  /* 0x7f800000ff892424 */ /* 0x000fe200078e00ff */
[--C-:B------:R-:W-:Y:S01]  /*14230*/  LOP3.LUT R238, R238, 0x3f, R240.reuse, 0xf8, !PT ;  /* 0x0000003feeee7812 */ /* 0x100fe200078ef8f0 */
[----:B0-----:R-:W-:Y:S01]  /*14240*/  @P1 FMUL R6, R6, 0.25 ;  /* 0x3e80000006061820 */ /* 0x001fe20000400000 */
[----:B------:R-:W-:Y:S01]  /*14250*/  @P1 FMUL R5, R5, 0.25 ;  /* 0x3e80000005051820 */ /* 0x000fe20000400000 */
        /* <DEDUP_REMOVED lines=14> */
[----:B------:R-:W-:Y:S01]  /*14340*/  @!P3 FMUL R6, R6, 16777216 ;  /* 0x4b8000000606b820 */ /* 0x000fe20000400000 */
        /* <DEDUP_REMOVED lines=15> */
[C---:B----4-:R-:W-:Y:S01]  /*14440*/  FMUL R139, R138.reuse, R6 ;  /* 0x000000068a8b7220 */ /* 0x050fe20000400000 */
        /* <DEDUP_REMOVED lines=14> */
[----:B------:R-:W-:Y:S01]  /*14530*/  FMUL R18, R138, R19 ;  /* 0x000000138a127220 */ /* 0x000fe20000400000 */
[----:B------:R-:W-:Y:S01]  /*14540*/  F2FP.F16.F32.PACK_AB R8, R6, R5 ;  /* 0x000000050608723e */ /* 0x000fe200000000ff */
[----:B------:R-:W-:Y:S01]  /*14550*/  @P1 FMUL R49, R49, 0.25 ;  /* 0x3e80000031311820 */ /* 0x000fe20000400000 */
[----:B------:R-:W-:Y:S01]  /*14560*/  F2FP.F16.F32.PACK_AB R5, R10, R7 ;  /* 0x000000070a05723e */ /* 0x000fe200000000ff */
[----:B------:R-:W-:Y:S01]  /*14570*/  @P1 FMUL R90, R90, 0.25 ;  /* 0x3e8000005a5a1820 */ /* 0x000fe20000400000 */
[----:B------:R-:W-:Y:S01]  /*14580*/  F2FP.F16.F32.PACK_AB R6, R11, R12 ;  /* 0x0000000c0b06723e */ /* 0x000fe200000000ff */
[----:B------:R-:W-:Y:S01]  /*14590*/  @P1 FMUL R48, R48, 0.25 ;  /* 0x3e80000030301820 */ /* 0x000fe20000400000 */
[----:B------:R-:W-:Y:S01]  /*145a0*/  F2FP.F16.F32.PACK_AB R4, R139, R4 ;  /* 0x000000048b04723e */ /* 0x000fe200000000ff */
[----:B------:R-:W-:Y:S01]  /*145b0*/  @!P3 FMUL R49, R49, 16777216 ;  /* 0x4b8000003131b820 */ /* 0x000fe20000400000 */
[----:B------:R-:W-:Y:S01]  /*145c0*/  F2FP.F16.F32.PACK_AB R9, R140, R9 ;  /* 0x000000098c09723e */ /* 0x000fe200000000ff */
[----:B------:R-:W-:Y:S01]  /*145d0*/  @P1 FMUL R91, R91, 0.25 ;  /* 0x3e8000005b5b1820 */ /* 0x000fe20000400000 */
[----:B------:R-:W-:Y:S01]  /*145e0*/  F2FP.F16.F32.PACK_AB R10, R14, R13 ;  /* 0x0000000d0e0a723e */ /* 0x000fe200000000ff */
[----:B------:R-:W-:Y:S01]  /*145f0*/  @!P3 FMUL R90, R90, 16777216 ;  /* 0x4b8000005a5ab820 */ /* 0x000fe20000400000 */
[----:B------:R-:W-:Y:S01]  /*14600*/  F2FP.F16.F32.PACK_AB R7, R141, R16 ;  /* 0x000000108d07723e */ /* 0x000fe200000000ff */
[----:B------:R-:W-:Y:S01]  /*14610*/  @!P3 FMUL R48, R48, 16777216 ;  /* 0x4b8000003030b820 */ /* 0x000fe20000400000 */
[----:B------:R-:W-:Y:S01]  /*14620*/  F2FP.F16.F32.PACK_AB R11, R18, R17 ;  /* 0x00000011120b723e */ /* 0x000fe200000000ff */
[C---:B------:R-:W-:Y:S01]  /*14630*/  FMUL R149, R138.reuse, R49 ;  /* 0x000000318a957220 */ /* 0x040fe20000400000 */
[----:B------:R-:W-:Y:S01]  /*14640*/  @!P3 FMUL R91, R91, 16777216 ;  /* 0x4b8000005b5bb820 */ /* 0x000fe20000400000 */
[----:B-1----:R-:W-:Y:S01]  /*14650*/  STS.128 [R134], R4 ;  /* 0x0000000486007388 */ /* 0x002fe20000000c00 */
[----:B------:R-:W-:Y:S01]  /*14660*/  FMUL R49, R138, R90 ;  /* 0x0000005a8a317220 */ /* 0x000fe20000400000 */
[----:B------:R-:W-:Y:S01]  /*14670*/  LOP3.LUT R90, R240, 0x7f, RZ, 0xc0, !PT ;  /* 0x0000007ff05a7812 */ /* 0x000fe200078ec0ff */
[C---:B------:R-:W-:Y:S01]  /*14680*/  FMUL R151, R138.reuse, R48 ;  /* 0x000000308a977220 */ /* 0x040fe20000400000 */
[----:B------:R-:W-:Y:S01]  /*14690*/  STS.128 [R134+0x400], R8 ;  /* 0x0004000886007388 */ /* 0x000fe20000000c00 */
[----:B------:R-:W-:Y:S01]  /*146a0*/  FMUL R48, R138, R91 ;  /* 0x0000005b8a307220 */ /* 0x000fe20000400000 */
[----:B------:R-:W-:Y:S01]  /*146b0*/  LEA R91, R90, UR6, 0x4 ;  /* 0x000000065a5b7c11 */ /* 0x000fe2000f8e20ff */
[----:B------:R-:W-:Y:S01]  /*146c0*/  @P1 FMUL R20, R20, 0.25 ;  /* 0x3e80000014141820 */ /* 0x000fe20000400000 */
[----:B------:R-:W-:Y:S01]  /*146d0*/  BAR.SYNC.DEFER_BLOCKING 0x0 ;  /* 0x0000000000007b1d */ /* 0x000fe20000010000 */
        /* <DEDUP_REMOVED lines=23> */
[----:B------:R-:W-:Y:S01]  /*14850*/  LDS.128 R4, [R91] ;  /* 0x000000005b047984 */ /* 0x000fe20000000c00 */
[----:B------:R-:W-:Y:S01]  /*14860*/  @P1 FMUL R44, R44, 0.25 ;  /* 0x3e8000002c2c1820 */ /* 0x000fe20000400000 */
[----:B------:R-:W-:Y:S01]  /*14870*/  @P1 FMUL R45, R45, 0.25 ;  /* 0x3e8000002d2d1820 */ /* 0x000fe20000400000 */
[----:B------:R-:W-:Y:S01]  /*14880*/  @P1 FMUL R46, R46, 0.25 ;  /* 0x3e8000002e2e1820 */ /* 0x000fe20000400000 */
[----:B------:R-:W-:Y:S01]  /*14890*/  LDS.128 R8, [R91+0x800] ;  /* 0x000800005b087984 */ /* 0x000fe20000000c00 */
        /* <DEDUP_REMOVED lines=81> */
[C---:B------:R-:W-:Y:S01]  /*14db0*/  @P2 FFMA.FTZ R135, R136.reuse, R137, +INF ;  /* 0x7f80000088872423 */ /* 0x040fe20000010089 */
[----:B------:R-:W-:Y:S01]  /*14dc0*/  FSETP.NEU.AND P1, PT, R136, RZ, PT ;  /* 0x000000ff8800720b */ /* 0x000fe20003f2d000 */
        /* <DEDUP_REMOVED lines=16> */
[----:B------:R-:W-:Y:S01]  /*14ed0*/  FSEL R12, R135, -INF , P1 ;  /* 0xff800000870c7808 */ /* 0x000fe20000800000 */
        /* <DEDUP_REMOVED lines=16> */
[----:B------:R-:W-:Y:S01]  /*14fe0*/  FFMA R133, R12, 0.69314718246459960938, R133 ;  /* 0x3f3172180c857823 */ /* 0x000fe20000000085 */
[----:B------:R-:W-:Y:S01]  /*14ff0*/  BAR.SYNC.DEFER_BLOCKING 0x0 ;  /* 0x0000000000007b1d */ /* 0x000fe20000010000 */
[----:B------:R-:W-:Y:S01]  /*15000*/  F2FP.F16.F32.PACK_AB R12, R22, R15 ;  /* 0x0000000f160c723e */ /* 0x000fe200000000ff */
[----:B------:R-:W-:Y:S01]  /*15010*/  @!P3 FMUL R36, R36, 16777216 ;  /* 0x4b8000002424b820 */ /* 0x000fe20000400000 */
        /* <DEDUP_REMOVED lines=14> */
[----:B------:R-:W-:Y:S01]  /*15100*/  @!P3 FMUL R44, R44, 16777216 ;  /* 0x4b8000002c2cb820 */ /* 0x000fe20000400000 */
[----:B------:R-:W-:Y:S01]  /*15110*/  @!P3 FMUL R45, R45, 16777216 ;  /* 0x4b8000002d2db820 */ /* 0x000fe20000400000 */
[----:B------:R-:W-:Y:S01]  /*15120*/  @!P3 FMUL R46, R46, 16777216 ;  /* 0x4b8000002e2eb820 */ /* 0x000fe20000400000 */
[----:B------:R-:W-:Y:S01]  /*15130*/  @!P3 FMUL R47, R47, 16777216 ;  /* 0x4b8000002f2fb820 */ /* 0x000fe20000400000 */
[----:B------:R-:W-:Y:S01]  /*15140*/  @!P3 FMUL R50, R50, 16777216 ;  /* 0x4b8000003232b820 */ /* 0x000fe20000400000 */
[----:B------:R-:W-:Y:S01]  /*15150*/  @!P3 FMUL R51, R51, 16777216 ;  /* 0x4b8000003333b820 */ /* 0x000fe20000400000 */
[C---:B------:R-:W-:Y:S01]  /*15160*/  FMUL R20, R138.reuse, R36 ;  /* 0x000000248a147220 */ /* 0x040fe20000400000 */
[----:B------:R-:W-:Y:S01]  /*15170*/  STS.128 [R134], R12 ;  /* 0x0000000c86007388 */ /* 0x000fe20000000c00 */
[C---:B------:R-:W-:Y:S01]  /*15180*/  FMUL R23, R138.reuse, R38 ;  /* 0x000000268a177220 */ /* 0x040fe20000400000 */
[C---:B------:R-:W-:Y:S01]  /*15190*/  FMUL R26, R138.reuse, R40 ;  /* 0x000000288a1a7220 */ /* 0x040fe20000400000 */
[C---:B------:R-:W-:Y:S01]  /*151a0*/  FMUL R27, R138.reuse, R42 ;  /* 0x0000002a8a1b7220 */ /* 0x040fe20000400000 */
[----:B------:R-:W-:Y:S01]  /*151b0*/  STS.128 [R134+0x400], R16 ;  /* 0x0004001086007388 */ /* 0x000fe20000000c00 */
[C---:B------:R-:W-:Y:S01]  /*151c0*/  FMUL R24, R138.reuse, R37 ;  /* 0x000000258a187220 */ /* 0x040fe20000400000 */
[C---:B------:R-:W-:Y:S01]  /*151d0*/  FMUL R39, R138.reuse, R39 ;  /* 0x000000278a277220 */ /* 0x040fe20000400000 */
[C---:B------:R-:W-:Y:S01]  /*151e0*/  FMUL R25, R138.reuse, R41 ;  /* 0x000000298a197220 */ /* 0x040fe20000400000 */
[----:B------:R-:W-:Y:S01]  /*151f0*/  BAR.SYNC.DEFER_BLOCKING 0x0 ;  /* 0x0000000000007b1d */ /* 0x000fe20000010000 */
        /* <DEDUP_REMOVED lines=23> */
[----:B------:R-:W-:Y:S01]  /*15370*/  LDS.128 R12, [R91] ;  /* 0x000000005b0c7984 */ /* 0x000fe20000000c00 */
[----:B------:R-:W-:Y:S01]  /*15380*/  @!P3 FMUL R66, R66, 16777216 ;  /* 0x4b8000004242b820 */ /* 0x000fe20000400000 */
[----:B------:R-:W-:Y:S01]  /*15390*/  @!P3 FMUL R55, R55, 16777216 ;  /* 0x4b8000003737b820 */ /* 0x000fe20000400000 */
[----:B------:R-:W-:Y:S01]  /*153a0*/  @!P3 FMUL R60, R60, 16777216 ;  /* 0x4b8000003c3cb820 */ /* 0x000fe20000400000 */
[----:B------:R-:W-:Y:S01]  /*153b0*/  LDS.128 R16, [R91+0x800] ;  /* 0x000800005b107984 */ /* 0x000fe20000000c00 */
[----:B------:R-:W-:Y:S01]  /*153c0*/  @!P3 FMUL R61, R61, 16777216 ;  /* 0x4b8000003d3db820 */ /* 0x000fe20000400000 */
[----:B------:R-:W-:Y:S01]  /*153d0*/  @!P3 FMUL R62, R62, 16777216 ;  /* 0x4b8000003e3eb820 */ /* 0x000fe20000400000 */
[----:B------:R-:W-:Y:S01]  /*153e0*/  @!P3 FMUL R64, R64, 16777216 ;  /* 0x4b8000004040b820 */ /* 0x000fe20000400000 */
[----:B------:R-:W-:Y:S01]  /*153f0*/  BAR.SYNC.DEFER_BLOCKING 0x0 ;  /* 0x0000000000007b1d */ /* 0x000fe20000010000 */
[----:B------:R-:W-:Y:S01]  /*15400*/  @!P3 FMUL R65, R65, 16777216 ;  /* 0x4b8000004141b820 */ /* 0x000fe20000400000 */
[----:B------:R-:W-:Y:S01]  /*15410*/  @!P3 FMUL R67, R67, 16777216 ;  /* 0x4b8000004343b820 */ /* 0x000fe20000400000 */
        /* <DEDUP_REMOVED lines=21> */
[----:B------:R-:W-:Y:S01]  /*15570*/  STS.128 [R134], R20 ;  /* 0x0000001486007388 */ /* 0x000fe20000000c00 */
[----:B------:R-:W-:Y:S01]  /*15580*/  F2FP.F16.F32.PACK_AB R32, R55, R32 ;  /* 0x000000203720723e */ /* 0x000fe200000000ff */
[----:B------:R-:W-:Y:S01]  /*15590*/  @!P3 FMUL R72, R72, 16777216 ;  /* 0x4b8000004848b820 */ /* 0x000fe20000400000 */
[----:B------:R-:W-:Y:S01]  /*155a0*/  F2FP.F16.F32.PACK_AB R30, R53, R60 ;  /* 0x0000003c351e723e */ /* 0x000fe200000000ff */
[----:B------:R-:W-:Y:S01]  /*155b0*/  STS.128 [R134+0x400], R24 ;  /* 0x0004001886007388 */ /* 0x000fe20000000c00 */
[----:B------:R-:W-:Y:S01]  /*155c0*/  F2FP.F16.F32.PACK_AB R34, R50, R61 ;  /* 0x0000003d3222723e */ /* 0x000fe200000000ff */
[----:B------:R-:W-:Y:S01]  /*155d0*/  @!P3 FMUL R73, R73, 16777216 ;  /* 0x4b8000004949b820 */ /* 0x000fe20000400000 */
[----:B------:R-:W-:Y:S01]  /*155e0*/  F2FP.F16.F32.PACK_AB R31, R63, R64 ;  /* 0x000000403f1f723e */ /* 0x000fe200000000ff */
[----:B------:R-:W-:Y:S01]  /*155f0*/  BAR.SYNC.DEFER_BLOCKING 0x0 ;  /* 0x0000000000007b1d */ /* 0x000fe20000010000 */
        /* <DEDUP_REMOVED lines=23> */
[----:B------:R-:W-:Y:S01]  /*15770*/  LDS.128 R20, [R91] ;  /* 0x000000005b147984 */ /* 0x000fe20000000c00 */
[C---:B------:R-:W-:Y:S01]  /*15780*/  FMUL R51, R138.reuse, R78 ;  /* 0x0000004e8a337220 */ /* 0x040fe20000400000 */
[C---:B------:R-:W-:Y:S01]  /*15790*/  FMUL R79, R138.reuse, R79 ;  /* 0x0000004f8a4f7220 */ /* 0x040fe20000400000 */
[C---:B------:R-:W-:Y:S01]  /*157a0*/  FMUL R80, R138.reuse, R80 ;  /* 0x000000508a507220 */ /* 0x040fe20000400000 */
[----:B------:R-:W-:Y:S01]  /*157b0*/  LDS.128 R24, [R91+0x800] ;  /* 0x000800005b187984 */ /* 0x000fe20000000c00 */
[C---:B------:R-:W-:Y:S01]  /*157c0*/  FMUL R81, R138.reuse, R81 ;  /* 0x000000518a517220 */ /* 0x040fe20000400000 */
[C---:B------:R-:W-:Y:S01]  /*157d0*/  FMUL R67, R138.reuse, R82 ;  /* 0x000000528a437220 */ /* 0x040fe20000400000 */
[----:B------:R-:W-:Y:S01]  /*157e0*/  FMUL R62, R138, R83 ;  /* 0x000000538a3e7220 */ /* 0x000fe20000400000 */
[----:B------:R-:W-:Y:S01]  /*157f0*/  BAR.SYNC.DEFER_BLOCKING 0x0 ;  /* 0x0000000000007b1d */ /* 0x000fe20000010000 */
[----:B------:R-:W-:Y:S01]  /*15800*/  SHF.R.U32.HI R39, RZ, 0x6, R240 ;  /* 0x00000006ff277819 */ /* 0x000fe200000116f0 */
[----:B------:R-:W-:Y:S01]  /*15810*/  @!P3 FMUL R85, R85, 16777216 ;  /* 0x4b8000005555b820 */ /* 0x000fe20000400000 */
[----:B------:R-:W-:Y:S01]  /*15820*/  F2FP.F16.F32.PACK_AB R36, R37, R36 ;  /* 0x000000242524723e */ /* 0x000fe200000000ff */
[----:B------:R-:W-:Y:S01]  /*15830*/  @!P3 FMUL R87, R87, 16777216 ;  /* 0x4b8000005757b820 */ /* 0x000fe20000400000 */
[----:B------:R-:W-:Y:S01]  /*15840*/  SGXT.U32 R65, R39, 0x1 ;  /* 0x000000012741781a */ /* 0x000fe20000000000 */
        /* <DEDUP_REMOVED lines=18> */
[----:B------:R-:W-:Y:S01]  /*15970*/  STS.128 [R134], R28 ;  /* 0x0000001c86007388 */ /* 0x000fe20000000c00 */
[----:B------:R-:W-:Y:S01]  /*15980*/  @!P3 FMUL R99, R99, 16777216 ;  /* 0x4b8000006363b820 */ /* 0x000fe20000400000 */
        /* <DEDUP_REMOVED lines=17> */
[----:B------:R-:W0:Y:S01]  /*15aa0*/  LDC R94, c[0x0][0x3e8] ;  /* 0x0000fa00ff5e7b82 */ /* 0x000e220000000800 */
        /* <DEDUP_REMOVED lines=9> */
[----:B------:R-:W-:Y:S01]  /*15b40*/  FMUL R100, R138, R100 ;  /* 0x000000648a647220 */ /* 0x000fe20000400000 */
[----:B------:R-:W-:Y:S01]  /*15b50*/  F2FP.F16.F32.PACK_AB R87, R98, R87 ;  /* 0x000000576257723e */ /* 0x000fe200000000ff */
[----:B------:R-:W-:Y:S01]  /*15b60*/  FMUL R101, R138, R101 ;  /* 0x000000658a657220 */ /* 0x000fe20000400000 */
[----:B------:R-:W-:Y:S01]  /*15b70*/  LDS.128 R28, [R91] ;  /* 0x000000005b1c7984 */ /* 0x000fe20000000c00 */
[----:B------:R-:W-:Y:S01]  /*15b80*/  F2FP.F16.F32.PACK_AB R63, R58, R97 ;  /* 0x000000613a3f723e */ /* 0x000fe200000000ff */
[C---:B------:R-:W-:Y:S01]  /*15b90*/  FMUL R47, R138.reuse, R102 ;  /* 0x000000668a2f7220 */ /* 0x040fe20000400000 */
[----:B------:R-:W-:Y:S01]  /*15ba0*/  FMUL R46, R138, R103 ;  /* 0x000000678a2e7220 */ /* 0x000fe20000400000 */
[----:B------:R-:W-:Y:S01]  /*15bb0*/  LDS.128 R32, [R91+0x800] ;  /* 0x000800005b207984 */ /* 0x000fe20000000c00 */
[----:B------:R-:W-:Y:S01]  /*15bc0*/  @!P3 FMUL R105, R105, 16777216 ;  /* 0x4b8000006969b820 */ /* 0x000fe20000400000 */
[----:B------:R-:W-:Y:S01]  /*15bd0*/  @!P3 FMUL R107, R107, 16777216 ;  /* 0x4b8000006b6bb820 */ /* 0x000fe20000400000 */
[----:B------:R-:W-:Y:S01]  /*15be0*/  F2FP.F16.F32.PACK_AB R56, R47, R100 ;  /* 0x000000642f38723e */ /* 0x000fe200000000ff */
[----:B------:R-:W-:Y:S01]  /*15bf0*/  BAR.SYNC.DEFER_BLOCKING 0x0 ;  /* 0x0000000000007b1d */ /* 0x000fe20000010000 */
[----:B------:R-:W-:Y:S01]  /*15c00*/  F2FP.F16.F32.PACK_AB R52, R46, R101 ;  /* 0x000000652e34723e */ /* 0x000fe200000000ff */
[----:B------:R-:W-:Y:S01]  /*15c10*/  @!P3 FMUL R104, R104, 16777216 ;  /* 0x4b8000006868b820 */ /* 0x000fe20000400000 */
[----:B0-----:R-:W-:-:S02]  /*15c20*/  IMAD R65, R65, R94, RZ ;  /* 0x0000005e41417224 */ /* 0x001fc400078e02ff */
[----:B------:R-:W-:Y:S01]  /*15c30*/  @!P3 FMUL R106, R106, 16777216 ;  /* 0x4b8000006a6ab820 */ /* 0x000fe20000400000 */
[----:B------:R-:W-:Y:S01]  /*15c40*/  @!P3 FMUL R108, R108, 16777216 ;  /* 0x4b8000006c6cb820 */ /* 0x000fe20000400000 */
[----:B------:R-:W-:Y:S01]  /*15c50*/  @!P3 FMUL R109, R109, 16777216 ;  /* 0x4b8000006d6db820 */ /* 0x000fe20000400000 */
[----:B------:R-:W-:Y:S01]  /*15c60*/  @!P3 FMUL R110, R110, 16777216 ;  /* 0x4b8000006e6eb820 */ /* 0x000fe20000400000 */
[----:B------:R-:W-:Y:S01]  /*15c70*/  LEA R71, R94, R65, 0x1 ;  /* 0x000000415e477211 */ /* 0x000fe200078e08ff */
[----:B------:R-:W-:Y:S01]  /*15c80*/  @!P3 FMUL R111, R111, 16777216 ;  /* 0x4b8000006f6fb820 */ /* 0x000fe20000400000 */
[----:B------:R-:W-:Y:S01]  /*15c90*/  @!P3 FMUL R112, R112, 16777216 ;  /* 0x4b8000007070b820 */ /* 0x000fe20000400000 */
[----:B------:R-:W-:Y:S01]  /*15ca0*/  @!P3 FMUL R113, R113, 16777216 ;  /* 0x4b8000007171b820 */ /* 0x000fe20000400000 */
[----:B------:R-:W-:Y:S01]  /*15cb0*/  @!P3 FMUL R114, R114, 16777216 ;  /* 0x4b8000007272b820 */ /* 0x000fe20000400000 */
[----:B------:R-:W-:Y:S01]  /*15cc0*/  @!P3 FMUL R115, R115, 16777216 ;  /* 0x4b8000007373b820 */ /* 0x000fe20000400000 */
[----:B------:R-:W-:-:S02]  /*15cd0*/  IMAD R67, R94, 0x2, R71 ;  /* 0x000000025e437824 */ /* 0x000fc400078e0247 */
        /* <DEDUP_REMOVED lines=9> */
[----:B------:R-:W-:Y:S01]  /*15d70*/  STS.128 [R134], R36 ;  /* 0x0000002486007388 */ /* 0x000fe20000000c00 */
[C---:B------:R-:W-:Y:S01]  /*15d80*/  FMUL R113, R138.reuse, R113 ;  /* 0x000000718a717220 */ /* 0x040fe20000400000 */
[C---:B------:R-:W-:Y:S01]  /*15d90*/  FMUL R77, R138.reuse, R114 ;  /* 0x000000728a4d7220 */ /* 0x040fe20000400000 */
[----:B------:R-:W-:Y:S01]  /*15da0*/  FMUL R74, R138, R115 ;  /* 0x000000738a4a7220 */ /* 0x000fe20000400000 */
[----:B------:R-:W-:Y:S01]  /*15db0*/  STS.128 [R134+0x400], R40 ;  /* 0x0004002886007388 */ /* 0x000fe20000000c00 */
[----:B------:R-:W-:Y:S01]  /*15dc0*/  IMAD R79, R94, 0x2, R67 ;  /* 0x000000025e4f7824 */ /* 0x000fe200078e0243 */
[----:B------:R-:W-:Y:S01]  /*15dd0*/  F2FP.F16.F32.PACK_AB R53, R54, R105 ;  /* 0x000000693635723e */ /* 0x000fe200000000ff */
[----:B------:R-:W-:Y:S01]  /*15de0*/  @!P3 FMUL R116, R116, 16777216 ;  /* 0x4b8000007474b820 */ /* 0x000fe20000400000 */
        /* <DEDUP_REMOVED lines=11> */
[----:B------:R-:W-:Y:S01]  /*15ea0*/  LEA R81, R94, R79, 0x1 ;  /* 0x0000004f5e517211 */ /* 0x000fe200078e08ff */
[----:B------:R-:W-:Y:S01]  /*15eb0*/  @!P3 FMUL R120, R120, 16777216 ;  /* 0x4b8000007878b820 */ /* 0x000fe20000400000 */
[----:B------:R-:W-:Y:S01]  /*15ec0*/  @!P3 FMUL R122, R122, 16777216 ;  /* 0x4b8000007a7ab820 */ /* 0x000fe20000400000 */
[C---:B------:R-:W-:Y:S01]  /*15ed0*/  FMUL R117, R138.reuse, R117 ;  /* 0x000000758a757220 */ /* 0x040fe20000400000 */
[----:B------:R-:W-:Y:S01]  /*15ee0*/  FMUL R68, R138, R119 ;  /* 0x000000778a447220 */ /* 0x000fe20000400000 */
[----:B------:R-:W-:-:S02]  /*15ef0*/  IMAD R89, R94, 0x2, R81 ;  /* 0x000000025e597824 */ /* 0x000fc400078e0251 */
[C---:B------:R-:W-:Y:S01]  /*15f00*/  FMUL R120, R138.reuse, R120 ;  /* 0x000000788a787220 */ /* 0x040fe20000400000 */
[----:B------:R-:W-:Y:S01]  /*15f10*/  FMUL R75, R138, R122 ;  /* 0x0000007a8a4b7220 */ /* 0x000fe20000400000 */
[----:B------:R-:W-:Y:S01]  /*15f20*/  F2FP.F16.F32.PACK_AB R116, R73, R116 ;  /* 0x000000744974723e */ /* 0x000fe200000000ff */
[----:B------:R-:W-:Y:S02]  /*15f30*/  IMAD R93, R94, 0x2, R89 ;  /* 0x000000025e5d7824 */ /* 0x000fe400078e0259 */
[----:B------:R-:W-:Y:S01]  /*15f40*/  @!P3 FMUL R124, R124, 16777216 ;  /* 0x4b8000007c7cb820 */ /* 0x000fe20000400000 */
[----:B------:R-:W-:Y:S01]  /*15f50*/  @!P3 FMUL R126, R126, 16777216 ;  /* 0x4b8000007e7eb820 */ /* 0x000fe20000400000 */
[----:B------:R-:W-:Y:S01]  /*15f60*/  @!P3 FMUL R121, R121, 16777216 ;  /* 0x4b8000007979b820 */ /* 0x000fe20000400000 */
[----:B------:R-:W0:Y:S01]  /*15f70*/  LDS.128 R40, [R91] ;  /* 0x000000005b287984 */ /* 0x000e220000000c00 */
[C---:B------:R-:W-:Y:S01]  /*15f80*/  LEA R97, R94.reuse, R93, 0x1 ;  /* 0x0000005d5e617211 */ /* 0x040fe200078e08ff */
[----:B------:R-:W-:Y:S01]  /*15f90*/  @!P3 FMUL R123, R123, 16777216 ;  /* 0x4b8000007b7bb820 */ /* 0x000fe20000400000 */
[----:B------:R-:W-:Y:S01]  /*15fa0*/  @!P3 FMUL R125, R125, 16777216 ;  /* 0x4b8000007d7db820 */ /* 0x000fe20000400000 */
[----:B------:R-:W-:Y:S01]  /*15fb0*/  LDS.128 R36, [R91+0x800] ;  /* 0x000800005b247984 */ /* 0x000fe20000000c00 */
[----:B------:R-:W-:Y:S01]  /*15fc0*/  @!P3 FMUL R127, R127, 16777216 ;  /* 0x4b8000007f7fb820 */ /* 0x000fe20000400000 */
[----:B------:R-:W-:-:S02]  /*15fd0*/  IMAD R99, R94, 0x2, R97 ;  /* 0x000000025e637824 */ /* 0x000fc400078e0261 */
[----:B------:R-:W-:Y:S01]  /*15fe0*/  @!P3 FMUL R128, R128, 16777216 ;  /* 0x4b8000008080b820 */ /* 0x000fe20000400000 */
[----:B------:R-:W-:Y:S01]  /*15ff0*/  BAR.SYNC.DEFER_BLOCKING 0x0 ;  /* 0x0000000000007b1d */ /* 0x000fe20000010000 */
[----:B------:R-:W-:Y:S01]  /*16000*/  @!P3 FMUL R129, R129, 16777216 ;  /* 0x4b8000008181b820 */ /* 0x000fe20000400000 */
[----:B------:R-:W-:Y:S02]  /*16010*/  IMAD R101, R94, 0x2, R99 ;  /* 0x000000025e657824 */ /* 0x000fe400078e0263 */
[----:B------:R-:W-:Y:S01]  /*16020*/  @!P3 FMUL R130, R130, 16777216 ;  /* 0x4b8000008282b820 */ /* 0x000fe20000400000 */
[----:B------:R-:W-:Y:S01]  /*16030*/  @!P3 FMUL R131, R131, 16777216 ;  /* 0x4b8000008383b820 */ /* 0x000fe20000400000 */
[----:B------:R-:W-:Y:S01]  /*16040*/  F2FP.F16.F32.PACK_AB R104, R68, R117 ;  /* 0x000000754468723e */ /* 0x000fe200000000ff */
[----:B------:R-:W-:Y:S01]  /*16050*/  FMUL R124, R138, R124 ;  /* 0x0000007c8a7c7220 */ /* 0x000fe20000400000 */
[----:B------:R-:W-:Y:S01]  /*16060*/  LEA R77, R94, R101, 0x1 ;  /* 0x000000655e4d7211 */ /* 0x000fe200078e08ff */
[C---:B------:R-:W-:Y:S01]  /*16070*/  FMUL R83, R138.reuse, R126 ;  /* 0x0000007e8a537220 */ /* 0x040fe20000400000 */
[----:B------:R-:W-:Y:S01]  /*16080*/  F2FP.F16.F32.PACK_AB R117, R75, R120 ;  /* 0x000000784b75723e */ /* 0x000fe200000000ff */
        /* <DEDUP_REMOVED lines=8> */
[----:B------:R-:W-:-:S02]  /*16110*/  F2FP.F16.F32.PACK_AB R118, R83, R124 ;  /* 0x0000007c5376723e */ /* 0x000fc400000000ff */
[----:B------:R-:W-:Y:S02]  /*16120*/  F2FP.F16.F32.PACK_AB R105, R78, R121 ;  /* 0x000000794e69723e */ /* 0x000fe400000000ff */
[----:B------:R-:W-:Y:S01]  /*16130*/  F2FP.F16.F32.PACK_AB R106, R82, R125 ;  /* 0x0000007d526a723e */ /* 0x000fe200000000ff */
[----:B------:R1:W-:Y:S01]  /*16140*/  STS.128 [R134], R84 ;  /* 0x0000005486007388 */ /* 0x0003e20000000c00 */
[----:B------:R-:W-:Y:S02]  /*16150*/  F2FP.F16.F32.PACK_AB R119, R95, R128 ;  /* 0x000000805f77723e */ /* 0x000fe400000000ff */
[----:B------:R-:W-:Y:S01]  /*16160*/  F2FP.F16.F32.PACK_AB R107, R138, R129 ;  /* 0x000000818a6b723e */ /* 0x000fe200000000ff */
[----:B------:R4:W-:Y:S01]  /*16170*/  STS.128 [R134+0x400], R60 ;  /* 0x0004003c86007388 */ /* 0x0009e20000000c00 */
[----:B------:R-:W-:Y:S01]  /*16180*/  BAR.SYNC.DEFER_BLOCKING 0x0 ;  /* 0x0000000000007b1d */ /* 0x000fe20000010000 */
[----:B0-----:R-:W-:Y:S01]  /*16190*/  PRMT R80, R41, 0x7632, R80 ;  /* 0x0000763229507816 */ /* 0x001fe20000000050 */
[----:B-1----:R-:W-:-:S04]  /*161a0*/  IMAD R85, R94, 0x2, R77 ;  /* 0x000000025e557824 */ /* 0x002fc800078e024d */
[C---:B------:R-:W-:Y:S01]  /*161b0*/  IMAD R73, R94.reuse, 0x2, R85 ;  /* 0x000000025e497824 */ /* 0x040fe200078e0255 */
[-C--:B----4-:R-:W-:Y:S02]  /*161c0*/  LEA R62, P1, R71, R2.reuse, 0x1 ;  /* 0x00000002473e7211 */ /* 0x090fe400078208ff */
[----:B------:R-:W-:Y:S02]  /*161d0*/  LEA R60, P0, R65, R2, 0x1 ;  /* 0x00000002413c7211 */ /* 0x000fe400078008ff */
[C---:B------:R-:W-:Y:S02]  /*161e0*/  LEA R75, R94.reuse, R73, 0x1 ;  /* 0x000000495e4b7211 */ /* 0x040fe400078e08ff */
[-C--:B------:R-:W-:Y:S02]  /*161f0*/  LEA.HI.X.SX32 R63, R71, R132.reuse, 0x1, P1 ;  /* 0x00000084473f7211 */ /* 0x080fe400008f0eff */
[----:B------:R-:W-:Y:S01]  /*16200*/  LEA.HI.X.SX32 R61, R65, R132, 0x1, P0 ;  /* 0x00000084413d7211 */ /* 0x000fe200000f0eff */
[C---:B------:R-:W-:Y:S01]  /*16210*/  IMAD R83, R94.reuse, 0x2, R75 ;  /* 0x000000025e537824 */ /* 0x040fe200078e024b */
[C---:B------:R-:W-:Y:S01]  /*16220*/  LEA R64, P0, R67.reuse, R2, 0x1 ;  /* 0x0000000243407211 */ /* 0x040fe200078008ff */
[----:B------:R-:W0:Y:S02]  /*16230*/  LDS.128 R48, [R91] ;  /* 0x000000005b307984 */ /* 0x000e240000000c00 */
[C---:B------:R-:W-:Y:S01]  /*16240*/  IMAD R87, R94.reuse, 0x2, R83 ;  /* 0x000000025e577824 */ /* 0x040fe200078e0253 */
[----:B------:R-:W-:Y:S01]  /*16250*/  LEA.HI.X.SX32 R65, R67, R132, 0x1, P0 ;  /* 0x0000008443417211 */ /* 0x000fe200000f0eff */
[----:B------:R-:W-:Y:S01]  /*16260*/  LDS.128 R44, [R91+0x800] ;  /* 0x000800005b2c7984 */ /* 0x000fe20000000c00 */
[----:B------:R-:W-:Y:S02]  /*16270*/  BAR.SYNC.DEFER_BLOCKING 0x0 ;  /* 0x0000000000007b1d */ /* 0x000fe40000010000 */
[----:B------:R-:W-:-:S02]  /*16280*/  LEA R95, R94, R87, 0x1 ;  /* 0x000000575e5f7211 */ /* 0x000fc400078e08ff */
[----:B------:R-:W-:-:S03]  /*16290*/  LEA R66, P0, R79, R2, 0x1 ;  /* 0x000000024f427211 */ /* 0x000fc600078008ff */
[C---:B------:R-:W-:Y:S01]  /*162a0*/  IMAD R71, R94.reuse, 0x2, R95 ;  /* 0x000000025e477824 */ /* 0x040fe200078e025f */
[----:B------:R-:W-:Y:S02]  /*162b0*/  LEA.HI.X.SX32 R67, R79, R132, 0x1, P0 ;  /* 0x000000844f437211 */ /* 0x000fe400000f0eff */
[----:B------:R-:W-:Y:S01]  /*162c0*/  LEA R68, P0, R81, R2, 0x1 ;  /* 0x0000000251447211 */ /* 0x000fe200078008ff */
[----:B------:R-:W-:-:S03]  /*162d0*/  IMAD R103, R94, 0x2, R71 ;  /* 0x000000025e677824 */ /* 0x000fc600078e0247 */
[----:B------:R-:W-:Y:S01]  /*162e0*/  LEA.HI.X.SX32 R69, R81, R132, 0x1, P0 ;  /* 0x0000008451457211 */ /* 0x000fe200000f0eff */
[----:B------:R-:W-:Y:S04]  /*162f0*/  STS.128 [R134], R56 ;  /* 0x0000003886007388 */ /* 0x000fe80000000c00 */
[----:B------:R-:W-:Y:S01]  /*16300*/  STS.128 [R134+0x400], R52 ;  /* 0x0004003486007388 */ /* 0x000fe20000000c00 */
[----:B------:R-:W-:Y:S06]  /*16310*/  BAR.SYNC.DEFER_BLOCKING 0x0 ;  /* 0x0000000000007b1d */ /* 0x000fec0000010000 */
[----:B------:R-:W1:Y:S04]  /*16320*/  LDS.128 R56, [R91] ;  /* 0x000000005b387984 */ /* 0x000e680000000c00 */
[----:B------:R-:W-:Y:S01]  /*16330*/  LDS.128 R52, [R91+0x800] ;  /* 0x000800005b347984 */ /* 0x000fe20000000c00 */
[----:B------:R-:W-:Y:S06]  /*16340*/  BAR.SYNC.DEFER_BLOCKING 0x0 ;  /* 0x0000000000007b1d */ /* 0x000fec0000010000 */
[----:B------:R-:W-:Y:S04]  /*16350*/  STS.128 [R134], R116 ;  /* 0x0000007486007388 */ /* 0x000fe80000000c00 */
[----:B------:R4:W-:Y:S01]  /*16360*/  STS.128 [R134+0x400], R104 ;  /* 0x0004006886007388 */ /* 0x0009e20000000c00 */
[----:B------:R-:W-:Y:S01]  /*16370*/  BAR.SYNC.DEFER_BLOCKING 0x0 ;  /* 0x0000000000007b1d */ /* 0x000fe20000010000 */
[----:B----4-:R-:W-:-:S05]  /*16380*/  LEA R105, R94, R103, 0x1 ;  /* 0x000000675e697211 */ /* 0x010fca00078e08ff */
[----:B------:R-:W-:-:S04]  /*16390*/  IMAD R79, R94, 0x2, R105 ;  /* 0x000000025e4f7824 */ /* 0x000fc800078e0269 */
[C---:B------:R-:W-:Y:S01]  /*163a0*/  IMAD R81, R94.reuse, 0x2, R79 ;  /* 0x000000025e517824 */ /* 0x040fe200078e024f */
[----:B------:R4:W-:Y:S04]  /*163b0*/  STG.E.U16 desc[UR10][R60.64], R4 ;  /* 0x000000043c007986 */ /* 0x0009e8000c10150a */
[----:B------:R-:W-:Y:S02]  /*163c0*/  LEA R107, R94, R81, 0x1 ;  /* 0x000000515e6b7211 */ /* 0x000fe400078e08ff */
[----:B----4-:R-:W-:Y:S02]  /*163d0*/  PRMT R61, R4, 0x7632, R61 ;  /* 0x00007632043d7816 */ /* 0x010fe4000000003d */
[----:B------:R-:W-:-:S03]  /*163e0*/  LEA R60, P0, R89, R2, 0x1 ;  /* 0x00000002593c7211 */ /* 0x000fc600078008ff */
[----:B------:R4:W-:Y:S04]  /*163f0*/  STG.E.U16 desc[UR10][R62.64], R61 ;  /* 0x0000003d3e007986 */ /* 0x0009e8000c10150a */
[----:B------:R5:W-:Y:S01]  /*16400*/  STG.E.U16 desc[UR10][R64.64], R5 ;  /* 0x0000000540007986 */ /* 0x000be2000c10150a */
[----:B----4-:R-:W-:Y:S02]  /*16410*/  PRMT R63, R5, 0x7632, R63 ;  /* 0x00007632053f7816 */ /* 0x010fe4000000003f */
[----:B------:R-:W-:Y:S01]  /*16420*/  LEA.HI.X.SX32 R61, R89, R132, 0x1, P0 ;  /* 0x00000084593d7211 */ /* 0x000fe200000f0eff */
[----:B------:R-:W-:Y:S01]  /*16430*/  IMAD R89, R94, 0x2, R107 ;  /* 0x000000025e597824 */ /* 0x000fe200078e026b */
[----:B------:R-:W-:Y:S01]  /*16440*/  LEA R62, P0, R93, R2, 0x1 ;  /* 0x000000025d3e7211 */ /* 0x000fe200078008ff */
[----:B------:R4:W-:Y:S01]  /*16450*/  STG.E.U16 desc[UR10][R66.64], R63 ;  /* 0x0000003f42007986 */ /* 0x0009e2000c10150a */
[----:B-----5:R-:W-:-:S03]  /*16460*/  PRMT R5, R6, 0x7632, R5 ;  /* 0x0000763206057816 */ /* 0x020fc60000000005 */
[----:B------:R-:W-:Y:S04]  /*16470*/  STG.E.U16 desc[UR10][R68.64], R6 ;  /* 0x0000000644007986 */ /* 0x000fe8000c10150a */
[----:B------:R5:W-:Y:S01]  /*16480*/  STG.E.U16 desc[UR10][R60.64], R5 ;  /* 0x000000053c007986 */ /* 0x000be2000c10150a */
[----:B----4-:R-:W-:Y:S01]  /*16490*/  LEA.HI.X.SX32 R63, R93, R132, 0x1, P0 ;  /* 0x000000845d3f7211 */ /* 0x010fe200000f0eff */
[----:B------:R-:W-:Y:S01]  /*164a0*/  IMAD R93, R94, 0x2, R89 ;  /* 0x000000025e5d7824 */ /* 0x000fe200078e0259 */
[----:B------:R-:W-:-:S03]  /*164b0*/  LEA R4, P0, R97, R2, 0x1 ;  /* 0x0000000261047211 */ /* 0x000fc600078008ff */
[----:B------:R-:W-:Y:S01]  /*164c0*/  STG.E.U16 desc[UR10][R62.64], R7 ;  /* 0x000000073e007986 */ /* 0x000fe2000c10150a */
[C---:B------:R-:W-:Y:S02]  /*164d0*/  LEA R109, R94.reuse, R93, 0x1 ;  /* 0x0000005d5e6d7211 */ /* 0x040fe400078e08ff */
[----:B-----5:R-:W-:Y:S02]  /*164e0*/  LEA.HI.X.SX32 R5, R97, R132, 0x1, P0 ;  /* 0x0000008461057211 */ /* 0x020fe400000f0eff */
[----:B------:R-:W-:Y:S01]  /*164f0*/  LEA R64, P0, R99, R2, 0x1 ;  /* 0x0000000263407211 */ /* 0x000fe200078008ff */
[C---:B------:R-:W-:Y:S01]  /*16500*/  IMAD R97, R94.reuse, 0x2, R109 ;  /* 0x000000025e617824 */ /* 0x040fe200078e026d */
[----:B------:R-:W-:Y:S02]  /*16510*/  PRMT R61, R7, 0x7632, R61 ;  /* 0x00007632073d7816 */ /* 0x000fe4000000003d */
[----:B------:R-:W-:Y:S01]  /*16520*/  LEA.HI.X.SX32 R65, R99, R132, 0x1, P0 ;  /* 0x0000008463417211 */ /* 0x000fe200000f0eff */
[C---:B------:R-:W-:Y:S01]  /*16530*/  IMAD R69, R94.reuse, 0x2, R97 ;  /* 0x000000025e457824 */ /* 0x040fe200078e0261 */
[C---:B------:R-:W-:Y:S01]  /*16540*/  LEA R66, P0, R101.reuse, R2, 0x1 ;  /* 0x0000000265427211 */ /* 0x040fe200078008ff */
[----:B------:R4:W-:Y:S03]  /*16550*/  STG.E.U16 desc[UR10][R4.64], R61 ;  /* 0x0000003d04007986 */ /* 0x0009e6000c10150a */
[----:B------:R-:W-:Y:S01]  /*16560*/  LEA R99, R94, R69, 0x1 ;  /* 0x000000455e637211 */ /* 0x000fe200078e08ff */
[----:B------:R-:W-:Y:S01]  /*16570*/  STG.E.U16 desc[UR10][R64.64], R12 ;  /* 0x0000000c40007986 */ /* 0x000fe2000c10150a */
[----:B------:R-:W-:-:S02]  /*16580*/  LEA.HI.X.SX32 R67, R101, R132, 0x1, P0 ;  /* 0x0000008465437211 */ /* 0x000fc400000f0eff */
[----:B------:R-:W-:Y:S01]  /*16590*/  LEA R60, P0, R77, R2, 0x1 ;  /* 0x000000024d3c7211 */ /* 0x000fe200078008ff */
[----:B------:R-:W-:-:S03]  /*165a0*/  IMAD R101, R94, 0x2, R99 ;  /* 0x000000025e657824 */ /* 0x000fc600078e0263 */
[----:B----4-:R-:W-:Y:S01]  /*165b0*/  LEA.HI.X.SX32 R61, R77, R132, 0x1, P0 ;  /* 0x000000844d3d7211 */ /* 0x010fe200000f0eff */
[----:B------:R-:W-:Y:S01]  /*165c0*/  IMAD R77, R94, 0x2, R101 ;  /* 0x000000025e4d7824 */ /* 0x000fe200078e0265 */
[C---:B------:R-:W-:Y:S02]  /*165d0*/  LEA R6, P0, R85.reuse, R2, 0x1 ;  /* 0x0000000255067211 */ /* 0x040fe400078008ff */
[----:B------:R-:W-:Y:S02]  /*165e0*/  PRMT R5, R12, 0x7632, R5 ;  /* 0x000076320c057816 */ /* 0x000fe40000000005 */
[C---:B------:R-:W-:Y:S02]  /*165f0*/  LEA R111, R94.reuse, R77, 0x1 ;  /* 0x0000004d5e6f7211 */ /* 0x040fe400078e08ff */
[----:B------:R-:W-:Y:S01]  /*16600*/  LEA.HI.X.SX32 R7, R85, R132, 0x1, P0 ;  /* 0x0000008455077211 */ /* 0x000fe200000f0eff */
[----:B------:R4:W-:Y:S01]  /*16610*/  STG.E.U16 desc[UR10][R66.64], R5 ;  /* 0x0000000542007986 */ /* 0x0009e2000c10150a */
[----:B------:R-:W-:Y:S01]  /*16620*/  LEA R4, P0, R73, R2, 0x1 ;  /* 0x0000000249047211 */ /* 0x000fe200078008ff */
[----:B------:R-:W-:-:S02]  /*16630*/  IMAD R85, R94, 0x2, R111 ;  /* 0x000000025e557824 */ /* 0x000fc400078e026f */
[----:B------:R5:W-:Y:S01]  /*16640*/  STG.E.U16 desc[UR10][R60.64], R13 ;  /* 0x0000000d3c007986 */ /* 0x000be2000c10150a */
[----:B----4-:R-:W-:Y:S01]  /*16650*/  LEA.HI.X.SX32 R5, R73, R132, 0x1, P0 ;  /* 0x0000008449057211 */ /* 0x010fe200000f0eff */
[C---:B------:R-:W-:Y:S01]  /*16660*/  IMAD R73, R94.reuse, 0x2, R85 ;  /* 0x000000025e497824 */ /* 0x040fe200078e0255 */
[----:B------:R-:W-:Y:S02]  /*16670*/  LEA R62, P0, R75, R2, 0x1 ;  /* 0x000000024b3e7211 */ /* 0x000fe400078008ff */
[----:B-----5:R-:W-:Y:S02]  /*16680*/  PRMT R61, R13, 0x7632, R61 ;  /* 0x000076320d3d7816 */ /* 0x020fe4000000003d */
[C---:B------:R-:W-:Y:S02]  /*16690*/  LEA R67, R94.reuse, R73, 0x1 ;  /* 0x000000495e437211 */ /* 0x040fe400078e08ff */
[----:B------:R-:W-:Y:S01]  /*166a0*/  LEA.HI.X.SX32 R63, R75, R132, 0x1, P0 ;  /* 0x000000844b3f7211 */ /* 0x000fe200000f0eff */
[----:B------:R4:W-:Y:S01]  /*166b0*/  STG.E.U16 desc[UR10][R6.64], R61 ;  /* 0x0000003d06007986 */ /* 0x0009e2000c10150a */
[----:B------:R-:W-:Y:S01]  /*166c0*/  LEA R64, P0, R83, R2, 0x1 ;  /* 0x0000000253407211 */ /* 0x000fe200078008ff */
[----:B------:R-:W-:-:S02]  /*166d0*/  IMAD R75, R94, 0x2, R67 ;  /* 0x000000025e4b7824 */ /* 0x000fc400078e0243 */
[----:B------:R5:W-:Y:S01]  /*166e0*/  STG.E.U16 desc[UR10][R4.64], R14 ;  /* 0x0000000e04007986 */ /* 0x000be2000c10150a */
[----:B------:R-:W-:Y:S01]  /*166f0*/  LEA.HI.X.SX32 R65, R83, R132, 0x1, P0 ;  /* 0x0000008453417211 */ /* 0x000fe200000f0eff */
[----:B------:R-:W-:Y:S01]  /*16700*/  IMAD R83, R94, 0x2, R75 ;  /* 0x000000025e537824 */ /* 0x000fe200078e024b */
[----:B------:R-:W-:-:S04]  /*16710*/  LEA R12, P0, R87, R2, 0x1 ;  /* 0x00000002570c7211 */ /* 0x000fc800078008ff */
[C---:B------:R-:W-:Y:S02]  /*16720*/  LEA R113, R94.reuse, R83, 0x1 ;  /* 0x000000535e717211 */ /* 0x040fe400078e08ff */
[----:B------:R-:W-:Y:S02]  /*16730*/  LEA.HI.X.SX32 R13, R87, R132, 0x1, P0 ;  /* 0x00000084570d7211 */ /* 0x000fe400000f0eff */
[C---:B----4-:R-:W-:Y:S01]  /*16740*/  LEA R6, P0, R95.reuse, R2, 0x1 ;  /* 0x000000025f067211 */ /* 0x050fe200078008ff */
[----:B------:R-:W-:Y:S01]  /*16750*/  IMAD R87, R94, 0x2, R113 ;  /* 0x000000025e577824 */ /* 0x000fe200078e0271 */
[----:B-----5:R-:W-:Y:S02]  /*16760*/  PRMT R5, R14, 0x7632, R5 ;  /* 0x000076320e057816 */ /* 0x020fe40000000005 */
[----:B------:R-:W-:Y:S01]  /*16770*/  LEA.HI.X.SX32 R7, R95, R132, 0x1, P0 ;  /* 0x000000845f077211 */ /* 0x000fe200000f0eff */
[----:B------:R-:W-:Y:S01]  /*16780*/  IMAD R95, R94, 0x2, R87 ;  /* 0x000000025e5f7824 */ /* 0x000fe200078e0257 */
[----:B------:R-:W-:Y:S01]  /*16790*/  LEA R4, P0, R71, R2, 0x1 ;  /* 0x0000000247047211 */ /* 0x000fe200078008ff */
[----:B------:R4:W-:Y:S01]  /*167a0*/  STG.E.U16 desc[UR10][R62.64], R5 ;  /* 0x000000053e007986 */ /* 0x0009e2000c10150a */
[----:B------:R-:W-:-:S03]  /*167b0*/  PRMT R61, R15, 0x7632, R61 ;  /* 0x000076320f3d7816 */ /* 0x000fc6000000003d */
[----:B------:R-:W-:Y:S04]  /*167c0*/  STG.E.U16 desc[UR10][R64.64], R15 ;  /* 0x0000000f40007986 */ /* 0x000fe8000c10150a */
[----:B------:R5:W-:Y:S01]  /*167d0*/  STG.E.U16 desc[UR10][R12.64], R61 ;  /* 0x0000003d0c007986 */ /* 0x000be2000c10150a */
[----:B----4-:R-:W-:-:S03]  /*167e0*/  LEA R63, R94, R95, 0x1 ;  /* 0x0000005f5e3f7211 */ /* 0x010fc600078e08ff */
[----:B------:R4:W-:Y:S01]  /*167f0*/  STG.E.U16 desc[UR10][R6.64], R20 ;  /* 0x0000001406007986 */ /* 0x0009e2000c10150a */
[----:B------:R-:W-:Y:S02]  /*16800*/  LEA.HI.X.SX32 R5, R71, R132, 0x1, P0 ;  /* 0x0000008447057211 */ /* 0x000fe400000f0eff */
[----:B------:R-:W-:Y:S01]  /*16810*/  LEA R60, P0, R103, R2, 0x1 ;  /* 0x00000002673c7211 */ /* 0x000fe200078008ff */
[----:B------:R-:W-:-:S03]  /*16820*/  IMAD R71, R94, 0x2, R63 ;  /* 0x000000025e477824 */ /* 0x000fc600078e023f */
[----:B-----5:R-:W-:Y:S01]  /*16830*/  LEA.HI.X.SX32 R61, R103, R132, 0x1, P0 ;  /* 0x00000084673d7211 */ /* 0x020fe200000f0eff */
[----:B------:R-:W-:Y:S01]  /*16840*/  IMAD R65, R94, 0x2, R71 ;  /* 0x000000025e417824 */ /* 0x000fe200078e0247 */
[C---:B------:R-:W-:Y:S02]  /*16850*/  LEA R14, P0, R105.reuse, R2, 0x1 ;  /* 0x00000002690e7211 */ /* 0x040fe400078008ff */
[----:B----4-:R-:W-:Y:S02]  /*16860*/  PRMT R7, R20, 0x7632, R7 ;  /* 0x0000763214077816 */ /* 0x010fe40000000007 */
[C---:B------:R-:W-:Y:S02]  /*16870*/  LEA R103, R94.reuse, R65, 0x1 ;  /* 0x000000415e677211 */ /* 0x040fe400078e08ff */
[----:B------:R-:W-:Y:S01]  /*16880*/  LEA.HI.X.SX32 R15, R105, R132, 0x1, P0 ;  /* 0x00000084690f7211 */ /* 0x000fe200000f0eff */
[----:B------:R4:W-:Y:S01]  /*16890*/  STG.E.U16 desc[UR10][R4.64], R7 ;  /* 0x0000000704007986 */ /* 0x0009e2000c10150a */
[-C--:B------:R-:W-:Y:S01]  /*168a0*/  LEA R12, P0, R79, R2.reuse, 0x1 ;  /* 0x000000024f0c7211 */ /* 0x080fe200078008ff */
[C---:B------:R-:W-:Y:S01]  /*168b0*/  IMAD R105, R94.reuse, 0x2, R103 ;  /* 0x000000025e697824 */ /* 0x040fe200078e0267 */
[----:B------:R-:W-:Y:S01]  /*168c0*/  LEA R20, P1, R89, R2, 0x1 ;  /* 0x0000000259147211 */ /* 0x000fe200078208ff */
[----:B------:R5:W-:Y:S01]  /*168d0*/  STG.E.U16 desc[UR10][R60.64], R21 ;  /* 0x000000153c007986 */ /* 0x000be2000c10150a */
[----:B------:R-:W-:Y:S01]  /*168e0*/  LEA.HI.X.SX32 R13, R79, R132, 0x1, P0 ;  /* 0x000000844f0d7211 */ /* 0x000fe200000f0eff */
[----:B------:R-:W-:Y:S01]  /*168f0*/  IMAD R115, R94, 0x2, R105 ;  /* 0x000000025e737824 */ /* 0x000fe200078e0269 */
[----:B------:R-:W-:-:S04]  /*16900*/  LEA R6, P0, R81, R2, 0x1 ;  /* 0x0000000251067211 */ /* 0x000fc800078008ff */
[C---:B------:R-:W-:Y:S02]  /*16910*/  LEA R79, R94.reuse, R115, 0x1 ;  /* 0x000000735e4f7211 */ /* 0x040fe400078e08ff */
[----:B----4-:R-:W-:Y:S02]  /*16920*/  LEA.HI.X.SX32 R7, R81, R132, 0x1, P0 ;  /* 0x0000008451077211 */ /* 0x010fe400000f0eff */
[----:B------:R-:W-:Y:S01]  /*16930*/  PRMT R5, R21, 0x7632, R5 ;  /* 0x0000763215057816 */ /* 0x000fe20000000005 */
[C---:B------:R-:W-:Y:S01]  /*16940*/  IMAD R81, R94.reuse, 0x2, R79 ;  /* 0x000000025e517824 */ /* 0x040fe200078e024f */
[----:B------:R-:W-:Y:S02]  /*16950*/  LEA R4, P0, R107, R2, 0x1 ;  /* 0x000000026b047211 */ /* 0x000fe400078008ff */
[----:B-----5:R-:W-:Y:S01]  /*16960*/  LEA.HI.X.SX32 R21, R89, R132, 0x1, P1 ;  /* 0x0000008459157211 */ /* 0x020fe200008f0eff */
[----:B------:R-:W-:Y:S01]  /*16970*/  IMAD R117, R94, 0x2, R81 ;  /* 0x000000025e757824 */ /* 0x000fe200078e0251 */
[----:B------:R4:W-:Y:S01]  /*16980*/  STG.E.U16 desc[UR10][R14.64], R5 ;  /* 0x000000050e007986 */ /* 0x0009e2000c10150a */
[----:B------:R-:W-:-:S03]  /*16990*/  LEA R60, P1, R67, R2, 0x1 ;  /* 0x00000002433c7211 */ /* 0x000fc600078208ff */
[----:B------:R-:W-:Y:S01]  /*169a0*/  STG.E.U16 desc[UR10][R12.64], R22 ;  /* 0x000000160c007986 */ /* 0x000fe2000c10150a */
[-C--:B------:R-:W-:Y:S02]  /*169b0*/  LEA.HI.X.SX32 R61, R67, R132.reuse, 0x1, P1 ;  /* 0x00000084433d7211 */ /* 0x080fe400008f0eff */
[----:B----4-:R-:W-:Y:S02]  /*169c0*/  LEA.HI.X.SX32 R5, R107, R132, 0x1, P0 ;  /* 0x000000846b057211 */ /* 0x010fe400000f0eff */
[----:B------:R-:W-:Y:S02]  /*169d0*/  LEA R107, R94, R117, 0x1 ;  /* 0x000000755e6b7211 */ /* 0x000fe400078e08ff */
[----:B------:R-:W-:Y:S02]  /*169e0*/  PRMT R15, R22, 0x7632, R15 ;  /* 0x00007632160f7816 */ /* 0x000fe4000000000f */
[----:B------:R-:W-:Y:S01]  /*169f0*/  LEA R14, P0, R93, R2, 0x1 ;  /* 0x000000025d0e7211 */ /* 0x000fe200078008ff */
[----:B------:R-:W-:-:S02]  /*16a00*/  IMAD R89, R94, 0x2, R107 ;  /* 0x000000025e597824 */ /* 0x000fc400078e026b */
[----:B------:R4:W-:Y:S04]  /*16a10*/  STG.E.U16 desc[UR10][R6.64], R15 ;  /* 0x0000000f06007986 */ /* 0x0009e8000c10150a */
[----:B------:R5:W-:Y:S01]  /*16a20*/  STG.E.U16 desc[UR10][R4.64], R23 ;  /* 0x0000001704007986 */ /* 0x000be2000c10150a */
[----:B----4-:R-:W-:Y:S01]  /*16a30*/  LEA.HI.X.SX32 R15, R93, R132, 0x1, P0 ;  /* 0x000000845d0f7211 */ /* 0x010fe200000f0eff */
[C---:B------:R-:W-:Y:S01]  /*16a40*/  IMAD R93, R94.reuse, 0x2, R89 ;  /* 0x000000025e5d7824 */ /* 0x040fe200078e0259 */
[----:B------:R-:W-:Y:S02]  /*16a50*/  PRMT R7, R23, 0x7632, R7 ;  /* 0x0000763217077816 */ /* 0x000fe40000000007 */
[----:B------:R-:W-:Y:S02]  /*16a60*/  LEA R6, P0, R109, R2, 0x1 ;  /* 0x000000026d067211 */ /* 0x000fe400078008ff */
[----:B------:R-:W-:Y:S01]  /*16a70*/  LEA R119, R94, R93, 0x1 ;  /* 0x0000005d5e777211 */ /* 0x000fe200078e08ff */
[----:B------:R4:W-:Y:S01]  /*16a80*/  STG.E.U16 desc[UR10][R20.64], R7 ;  /* 0x0000000714007986 */ /* 0x0009e2000c10150a */
[----:B-----5:R-:W-:-:S03]  /*16a90*/  PRMT R5, R28, 0x7632, R5 ;  /* 0x000076321c057816 */ /* 0x020fc60000000005 */
[----:B------:R-:W-:Y:S01]  /*16aa0*/  STG.E.U16 desc[UR10][R14.64], R28 ;  /* 0x0000001c0e007986 */ /* 0x000fe2000c10150a */
[----:B----4-:R-:W-:Y:S01]  /*16ab0*/  LEA.HI.X.SX32 R7, R109, R132, 0x1, P0 ;  /* 0x000000846d077211 */ /* 0x010fe200000f0eff */
[----:B------:R-:W-:Y:S01]  /*16ac0*/  IMAD R109, R94, 0x2, R119 ;  /* 0x000000025e6d7824 */ /* 0x000fe200078e0277 */
[----:B------:R-:W-:-:S03]  /*16ad0*/  LEA R12, P0, R97, R2, 0x1 ;  /* 0x00000002610c7211 */ /* 0x000fc600078008ff */
[----:B------:R4:W-:Y:S01]  /*16ae0*/  STG.E.U16 desc[UR10][R6.64], R5 ;  /* 0x0000000506007986 */ /* 0x0009e2000c10150a */
[----:B------:R-:W-:Y:S01]  /*16af0*/  LEA.HI.X.SX32 R13, R97, R132, 0x1, P0 ;  /* 0x00000084610d7211 */ /* 0x000fe200000f0eff */
[----:B------:R-:W-:Y:S01]  /*16b00*/  IMAD R97, R94, 0x2, R109 ;  /* 0x000000025e617824 */ /* 0x000fe200078e026d */
[----:B------:R-:W-:-:S03]  /*16b10*/  LEA R4, P0, R69, R2, 0x1 ;  /* 0x0000000245047211 */ /* 0x000fc600078008ff */
[----:B------:R-:W-:Y:S01]  /*16b20*/  STG.E.U16 desc[UR10][R12.64], R29 ;  /* 0x0000001d0c007986 */ /* 0x000fe2000c10150a */
[----:B------:R-:W-:Y:S02]  /*16b30*/  LEA R121, R94, R97, 0x1 ;  /* 0x000000615e797211 */ /* 0x000fe400078e08ff */
[----:B----4-:R-:W-:-:S03]  /*16b40*/  LEA.HI.X.SX32 R5, R69, R132, 0x1, P0 ;  /* 0x0000008445057211 */ /* 0x010fc600000f0eff */
[C---:B------:R-:W-:Y:S01]  /*16b50*/  IMAD R123, R94.reuse, 0x2, R121 ;  /* 0x000000025e7b7824 */ /* 0x040fe200078e0279 */
[----:B------:R-:W-:Y:S02]  /*16b60*/  LEA R20, P0, R99, R2, 0x1 ;  /* 0x0000000263147211 */ /* 0x000fe400078008ff */
        /* <DEDUP_REMOVED lines=9> */
[----:B------:R-:W-:-:S04]  /*16c00*/  IMAD R101, R94, 0x2, R125 ;  /* 0x000000025e657824 */ /* 0x000fc800078e027d */
[C---:B------:R-:W-:Y:S01]  /*16c10*/  IMAD R127, R94.reuse, 0x2, R101 ;  /* 0x000000025e7f7824 */ /* 0x040fe200078e0265 */
[----:B----4-:R-:W-:Y:S02]  /*16c20*/  LEA.HI.X.SX32 R7, R77, R132, 0x1, P0 ;  /* 0x000000844d077211 */ /* 0x010fe400000f0eff */
[C---:B------:R-:W-:Y:S02]  /*16c30*/  LEA R12, P0, R111.reuse, R2, 0x1 ;  /* 0x000000026f0c7211 */ /* 0x040fe400078008ff */
[----:B------:R-:W-:Y:S02]  /*16c40*/  LEA R129, R94, R127, 0x1 ;  /* 0x0000007f5e817211 */ /* 0x000fe400078e08ff */
[----:B------:R-:W-:Y:S02]  /*16c50*/  LEA.HI.X.SX32 R13, R111, R132, 0x1, P0 ;  /* 0x000000846f0d7211 */ /* 0x000fe400000f0eff */
[----:B------:R-:W-:Y:S01]  /*16c60*/  PRMT R5, R30, 0x7632, R5 ;  /* 0x000076321e057816 */ /* 0x000fe20000000005 */
[----:B------:R-:W-:Y:S01]  /*16c70*/  IMAD R111, R94, 0x2, R129 ;  /* 0x000000025e6f7824 */ /* 0x000fe200078e0281 */
[----:B------:R-:W-:-:S03]  /*16c80*/  LEA R4, P0, R85, R2, 0x1 ;  /* 0x0000000255047211 */ /* 0x000fc600078008ff */
[C---:B------:R-:W-:Y:S01]  /*16c90*/  IMAD R131, R94.reuse, 0x2, R111 ;  /* 0x000000025e837824 */ /* 0x040fe200078e026f */
[----:B------:R4:W-:Y:S04]  /*16ca0*/  STG.E.U16 desc[UR10][R14.64], R5 ;  /* 0x000000050e007986 */ /* 0x0009e8000c10150a */
[C---:B------:R-:W-:Y:S01]  /*16cb0*/  LEA R135, R94.reuse, R131, 0x1 ;  /* 0x000000835e877211 */ /* 0x040fe200078e08ff */
[----:B------:R5:W-:Y:S04]  /*16cc0*/  STG.E.U16 desc[UR10][R6.64], R31 ;  /* 0x0000001f06007986 */ /* 0x000be8000c10150a */
[----:B------:R-:W-:Y:S01]  /*16cd0*/  IMAD R137, R94, 0x2, R135 ;  /* 0x000000025e897824 */ /* 0x000fe200078e0287 */
[----:B----4-:R-:W-:-:S02]  /*16ce0*/  PRMT R15, R31, 0x7632, R15 ;  /* 0x000076321f0f7816 */ /* 0x010fc4000000000f */
[----:B------:R-:W-:Y:S02]  /*16cf0*/  LEA.HI.X.SX32 R5, R85, R132, 0x1, P0 ;  /* 0x0000008455057211 */ /* 0x000fe400000f0eff */
[-C--:B------:R-:W-:Y:S01]  /*16d00*/  LEA R20, P0, R73, R2.reuse, 0x1 ;  /* 0x0000000249147211 */ /* 0x080fe200078008ff */
[C---:B-----5:R-:W-:Y:S01]  /*16d10*/  IMAD R7, R94.reuse, 0x2, R137 ;  /* 0x000000025e077824 */ /* 0x060fe200078e0289 */
[----:B------:R4:W-:Y:S01]  /*16d20*/  STG.E.U16 desc[UR10][R12.64], R15 ;  /* 0x0000000f0c007986 */ /* 0x0009e2000c10150a */
[----:B------:R-:W-:Y:S02]  /*16d30*/  LEA R14, P1, R83, R2, 0x1 ;  /* 0x00000002530e7211 */ /* 0x000fe400078208ff */
[----:B------:R-:W-:Y:S01]  /*16d40*/  LEA.HI.X.SX32 R21, R73, R132, 0x1, P0 ;  /* 0x0000008449157211 */ /* 0x000fe200000f0eff */
[----:B------:R5:W-:Y:S01]  /*16d50*/  STG.E.U16 desc[UR10][R4.64], R40 ;  /* 0x0000002804007986 */ /* 0x000be2000c10150a */
[----:B------:R-:W-:-:S05]  /*16d60*/  LEA R139, R94, R7, 0x1 ;  /* 0x000000075e8b7211 */ /* 0x000fca00078e08ff */
[----:B------:R-:W-:Y:S01]  /*16d70*/  IMAD R141, R94, 0x2, R139 ;  /* 0x000000025e8d7824 */ /* 0x000fe200078e028b */
[----:B----4-:R-:W-:Y:S02]  /*16d80*/  PRMT R13, R40, 0x7632, R13 ;  /* 0x00007632280d7816 */ /* 0x010fe4000000000d */
[----:B------:R-:W-:Y:S01]  /*16d90*/  LEA.HI.X.SX32 R15, R83, R132, 0x1, P1 ;  /* 0x00000084530f7211 */ /* 0x000fe200008f0eff */
[C---:B-----5:R-:W-:Y:S02]  /*16da0*/  IMAD R5, R94.reuse, 0x2, R141 ;  /* 0x000000025e057824 */ /* 0x060fe400078e028d */
[----:B------:R4:W-:Y:S01]  /*16db0*/  STG.E.U16 desc[UR10][R20.64], R13 ;  /* 0x0000000d14007986 */ /* 0x0009e2000c10150a */
[-C--:B------:R-:W-:Y:S02]  /*16dc0*/  LEA R28, P1, R87, R2.reuse, 0x1 ;  /* 0x00000002571c7211 */ /* 0x080fe400078208ff */
[----:B------:R-:W-:Y:S01]  /*16dd0*/  LEA R12, P0, R75, R2, 0x1 ;  /* 0x000000024b0c7211 */ /* 0x000fe200078008ff */
[----:B------:R5:W-:Y:S01]  /*16de0*/  STG.E.U16 desc[UR10][R60.64], R41 ;  /* 0x000000293c007986 */ /* 0x000be2000c10150a */
[----:B------:R-:W-:-:S02]  /*16df0*/  LEA R143, R94, R5, 0x1 ;  /* 0x000000055e8f7211 */ /* 0x000fc400078e08ff */
[----:B------:R-:W-:Y:S02]  /*16e00*/  LEA.HI.X.SX32 R29, R87, R132, 0x1, P1 ;  /* 0x00000084571d7211 */ /* 0x000fe400008f0eff */
[-C--:B------:R-:W-:Y:S02]  /*16e10*/  LEA R40, P1, R71, R2.reuse, 0x1 ;  /* 0x0000000247287211 */ /* 0x080fe400078208ff */
[----:B----4-:R-:W-:Y:S02]  /*16e20*/  LEA R20, P2, R95, R2, 0x1 ;  /* 0x000000025f147211 */ /* 0x010fe400078408ff */
[-C--:B------:R-:W-:Y:S02]  /*16e30*/  LEA.HI.X.SX32 R13, R75, R132.reuse, 0x1, P0 ;  /* 0x000000844b0d7211 */ /* 0x080fe400000f0eff */
[----:B------:R-:W-:Y:S01]  /*16e40*/  LEA.HI.X.SX32 R21, R95, R132, 0x1, P2 ;  /* 0x000000845f157211 */ /* 0x000fe200010f0eff */
[C---:B------:R-:W-:Y:S01]  /*16e50*/  IMAD R95, R94.reuse, 0x2, R143 ;  /* 0x000000025e5f7824 */ /* 0x040fe200078e028f */
[----:B-----5:R-:W-:Y:S01]  /*16e60*/  LEA R60, P2, R65, R2, 0x1 ;  /* 0x00000002413c7211 */ /* 0x020fe200078408ff */
[----:B------:R4:W-:Y:S01]  /*16e70*/  STG.E.U16 desc[UR10][R12.64], R80 ;  /* 0x000000500c007986 */ /* 0x0009e2000c10150a */
[----:B------:R-:W-:Y:S01]  /*16e80*/  LEA.HI.X.SX32 R41, R71, R132, 0x1, P1 ;  /* 0x0000008447297211 */ /* 0x000fe200008f0eff */
[----:B------:R-:W-:Y:S01]  /*16e90*/  IMAD R145, R94, 0x2, R95 ;  /* 0x000000025e917824 */ /* 0x000fe200078e025f */
[----:B------:R-:W-:Y:S01]  /*16ea0*/  LEA R64, P1, R105, R2, 0x1 ;  /* 0x0000000269407211 */ /* 0x000fe200078208ff */
[----:B------:R0:W-:Y:S01]  /*16eb0*/  STG.E.U16 desc[UR10][R14.64], R42 ;  /* 0x0000002a0e007986 */ /* 0x0001e2000c10150a */
[----:B------:R-:W-:-:S02]  /*16ec0*/  LEA.HI.X.SX32 R61, R65, R132, 0x1, P2 ;  /* 0x00000084413d7211 */ /* 0x000fc400010f0eff */
[C---:B------:R-:W-:Y:S02]  /*16ed0*/  LEA R147, R94.reuse, R145, 0x1 ;  /* 0x000000915e937211 */ /* 0x040fe400078e08ff */
[----:B------:R-:W-:Y:S02]  /*16ee0*/  LEA.HI.X.SX32 R65, R105, R132, 0x1, P1 ;  /* 0x0000008469417211 */ /* 0x000fe400008f0eff */
[-C--:B------:R-:W-:Y:S01]  /*16ef0*/  LEA R70, P1, R81, R2.reuse, 0x1 ;  /* 0x0000000251467211 */ /* 0x080fe200078208ff */
[C---:B------:R-:W-:Y:S01]  /*16f00*/  IMAD R149, R94.reuse, 0x2, R147 ;  /* 0x000000025e957824 */ /* 0x040fe200078e0293 */
[----:B------:R-:W-:Y:S02]  /*16f10*/  LEA R22, P0, R113, R2, 0x1 ;  /* 0x0000000271167211 */ /* 0x000fe400078008ff */
[-C--:B------:R-:W-:Y:S01]  /*16f20*/  LEA.HI.X.SX32 R71, R81, R132.reuse, 0x1, P1 ;  /* 0x0000008451477211 */ /* 0x080fe200008f0eff */
[----:B------:R-:W-:Y:S01]  /*16f30*/  IMAD R151, R94, 0x2, R149 ;  /* 0x000000025e977824 */ /* 0x000fe200078e0295 */
[----:B------:R-:W-:-:S02]  /*16f40*/  LEA.HI.X.SX32 R23, R113, R132, 0x1, P0 ;  /* 0x0000008471177211 */ /* 0x000fc400000f0eff */
[-C--:B------:R-:W-:Y:S02]  /*16f50*/  LEA R30, P0, R63, R2.reuse, 0x1 ;  /* 0x000000023f1e7211 */ /* 0x080fe400078008ff */
[C---:B------:R-:W-:Y:S02]  /*16f60*/  LEA R153, R94.reuse, R151, 0x1 ;  /* 0x000000975e997211 */ /* 0x040fe400078e08ff */
[----:B------:R-:W-:Y:S02]  /*16f70*/  LEA R66, P2, R115, R2, 0x1 ;  /* 0x0000000273427211 */ /* 0x000fe400078408ff */
[----:B------:R-:W-:Y:S01]  /*16f80*/  LEA.HI.X.SX32 R31, R63, R132, 0x1, P0 ;  /* 0x000000843f1f7211 */ /* 0x000fe200000f0eff */
[C---:B------:R-:W-:Y:S01]  /*16f90*/  IMAD R81, R94.reuse, 0x2, R153 ;  /* 0x000000025e517824 */ /* 0x040fe200078e0299 */
[----:B------:R-:W-:Y:S02]  /*16fa0*/  LEA R62, P0, R103, R2, 0x1 ;  /* 0x00000002673e7211 */ /* 0x000fe400078008ff */
[----:B------:R-:W-:Y:S01]  /*16fb0*/  LEA.HI.X.SX32 R67, R115, R132, 0x1, P2 ;  /* 0x0000008473437211 */ /* 0x000fe200010f0eff */
[----:B------:R-:W-:Y:S01]  /*16fc0*/  IMAD R155, R94, 0x2, R81 ;  /* 0x000000025e9b7824 */ /* 0x000fe200078e0251 */
[----:B------:R-:W-:-:S02]  /*16fd0*/  LEA R72, P2, R117, R2, 0x1 ;  /* 0x0000000275487211 */ /* 0x000fc400078408ff */
[----:B------:R-:W-:Y:S02]  /*16fe0*/  LEA.HI.X.SX32 R63, R103, R132, 0x1, P0 ;  /* 0x00000084673f7211 */ /* 0x000fe400000f0eff */
[C---:B------:R-:W-:Y:S02]  /*16ff0*/  LEA R157, R94.reuse, R155, 0x1 ;  /* 0x0000009b5e9d7211 */ /* 0x040fe400078e08ff */
[----:B------:R-:W-:Y:S02]  /*17000*/  LEA R68, P0, R79, R2, 0x1 ;  /* 0x000000024f447211 */ /* 0x000fe400078008ff */
[----:B------:R-:W-:Y:S01]  /*17010*/  LEA.HI.X.SX32 R73, R117, R132, 0x1, P2 ;  /* 0x0000008475497211 */ /* 0x000fe200010f0eff */
        /* <DEDUP_REMOVED lines=24> */
[-C--:B------:R-:W-:Y:S02]  /*171a0*/  LEA R74, P0, R107, R2.reuse, 0x1 ;  /* 0x000000026b4a7211 */ /* 0x080fe400078008ff */
[----:B------:R-:W-:Y:S02]  /*171b0*/  LEA R100, P1, R101, R2, 0x1 ;  /* 0x0000000265647211 */ /* 0x000fe400078208ff */
[----:B------:R-:W-:Y:S02]  /*171c0*/  LEA.HI.X.SX32 R109, R131, R132, 0x1, P2 ;  /* 0x00000084836d7211 */ /* 0x000fe400010f0eff */
[----:B------:R-:W-:Y:S02]  /*171d0*/  LEA R114, P2, R7, R2, 0x1 ;  /* 0x0000000207727211 */ /* 0x000fe400078408ff */
[----:B------:R-:W-:-:S02]  /*171e0*/  LEA R175, R94, R173, 0x1 ;  /* 0x000000ad5eaf7211 */ /* 0x000fc400078e08ff */
[-C--:B------:R-:W-:Y:S02]  /*171f0*/  LEA.HI.X.SX32 R75, R107, R132.reuse, 0x1, P0 ;  /* 0x000000846b4b7211 */ /* 0x080fe400000f0eff */
[----:B------:R-:W-:Y:S02]  /*17200*/  LEA.HI.X.SX32 R101, R101, R132, 0x1, P1 ;  /* 0x0000008465657211 */ /* 0x000fe400008f0eff */
[-C--:B------:R-:W-:Y:S02]  /*17210*/  LEA R82, P0, R119, R2.reuse, 0x1 ;  /* 0x0000000277527211 */ /* 0x080fe400078008ff */
[----:B------:R-:W-:Y:S02]  /*17220*/  LEA R106, P1, R111, R2, 0x1 ;  /* 0x000000026f6a7211 */ /* 0x000fe400078208ff */
[-C--:B------:R-:W-:Y:S01]  /*17230*/  LEA.HI.X.SX32 R115, R7, R132.reuse, 0x1, P2 ;  /* 0x0000008407737211 */ /* 0x080fe200010f0eff */
[----:B------:R-:W-:Y:S01]  /*17240*/  IMAD R7, R94, 0x2, R175 ;  /* 0x000000025e077824 */ /* 0x000fe200078e02af */
[----:B------:R-:W-:-:S02]  /*17250*/  LEA.HI.X.SX32 R83, R119, R132, 0x1, P0 ;  /* 0x0000008477537211 */ /* 0x000fc400000f0eff */
[----:B------:R-:W-:Y:S01]  /*17260*/  LEA.HI.X.SX32 R107, R111, R132, 0x1, P1 ;  /* 0x000000846f6b7211 */ /* 0x000fe200008f0eff */
[----:B------:R-:W-:Y:S01]  /*17270*/  IMAD R177, R94, 0x2, R7 ;  /* 0x000000025eb17824 */ /* 0x000fe200078e0207 */
[-C--:B------:R-:W-:Y:S02]  /*17280*/  LEA R88, P0, R121, R2.reuse, 0x1 ;  /* 0x0000000279587211 */ /* 0x080fe400078008ff */
[-C--:B------:R-:W-:Y:S02]  /*17290*/  LEA R112, P1, R137, R2.reuse, 0x1 ;  /* 0x0000000289707211 */ /* 0x080fe400078208ff */
[----:B------:R-:W-:Y:S02]  /*172a0*/  LEA R120, P2, R5, R2, 0x1 ;  /* 0x0000000205787211 */ /* 0x000fe400078408ff */
[-C--:B------:R-:W-:Y:S02]  /*172b0*/  LEA.HI.X.SX32 R89, R121, R132.reuse, 0x1, P0 ;  /* 0x0000008479597211 */ /* 0x080fe400000f0eff */
[----:B------:R-:W-:-:S02]  /*172c0*/  LEA.HI.X.SX32 R113, R137, R132, 0x1, P1 ;  /* 0x0000008489717211 */ /* 0x000fc400008f0eff */
[----:B------:R-:W-:Y:S02]  /*172d0*/  LEA R118, P1, R141, R2, 0x1 ;  /* 0x000000028d767211 */ /* 0x000fe400078208ff */
[----:B------:R-:W-:Y:S02]  /*172e0*/  LEA.HI.X.SX32 R121, R5, R132, 0x1, P2 ;  /* 0x0000008405797211 */ /* 0x000fe400010f0eff */
[C---:B------:R-:W-:Y:S02]  /*172f0*/  LEA R5, R94.reuse, R177, 0x1 ;  /* 0x000000b15e057211 */ /* 0x040fe400078e08ff */
[----:B------:R-:W-:Y:S02]  /*17300*/  LEA R98, P0, R125, R2, 0x1 ;  /* 0x000000027d627211 */ /* 0x000fe400078008ff */
[----:B------:R-:W-:Y:S01]  /*17310*/  LEA.HI.X.SX32 R119, R141, R132, 0x1, P1 ;  /* 0x000000848d777211 */ /* 0x000fe200008f0eff */
[----:B------:R-:W-:Y:S01]  /*17320*/  IMAD R179, R94, 0x2, R5 ;  /* 0x000000025eb37824 */ /* 0x000fe200078e0205 */
[----:B------:R-:W-:-:S02]  /*17330*/  LEA R124, P1, R95, R2, 0x1 ;  /* 0x000000025f7c7211 */ /* 0x000fc400078208ff */
[-C--:B------:R-:W-:Y:S02]  /*17340*/  LEA.HI.X.SX32 R99, R125, R132.reuse, 0x1, P0 ;  /* 0x000000847d637211 */ /* 0x080fe400000f0eff */
[----:B------:R-:W-:Y:S01]  /*17350*/  LEA.HI.X.SX32 R125, R95, R132, 0x1, P1 ;  /* 0x000000845f7d7211 */ /* 0x000fe200008f0eff */
[C---:B------:R-:W-:Y:S01]  /*17360*/  IMAD R95, R94.reuse, 0x2, R179 ;  /* 0x000000025e5f7824 */ /* 0x040fe200078e02b3 */
[-C--:B------:R-:W-:Y:S02]  /*17370*/  LEA R104, P0, R129, R2.reuse, 0x1 ;  /* 0x0000000281687211 */ /* 0x080fe400078008ff */
[----:B------:R-:W-:Y:S02]  /*17380*/  LEA R130, P1, R149, R2, 0x1 ;  /* 0x0000000295827211 */ /* 0x000fe400078208ff */
[----:B------:R-:W-:Y:S02]  /*17390*/  LEA R181, R94, R95, 0x1 ;  /* 0x0000005f5eb57211 */ /* 0x000fe400078e08ff */
[----:B------:R-:W-:-:S02]  /*173a0*/  LEA.HI.X.SX32 R105, R129, R132, 0x1, P0 ;  /* 0x0000008481697211 */ /* 0x000fc400000f0eff */
[----:B------:R-:W-:Y:S01]  /*173b0*/  LEA R110, P0, R135, R2, 0x1 ;  /* 0x00000002876e7211 */ /* 0x000fe200078008ff */
[C---:B------:R-:W-:Y:S01]  /*173c0*/  IMAD R183, R94.reuse, 0x2, R181 ;  /* 0x000000025eb77824 */ /* 0x040fe200078e02b5 */
[-C--:B------:R-:W-:Y:S02]  /*173d0*/  LEA.HI.X.SX32 R131, R149, R132.reuse, 0x1, P1 ;  /* 0x0000008495837211 */ /* 0x080fe400008f0eff */
[----:B------:R-:W-:Y:S01]  /*173e0*/  LEA.HI.X.SX32 R111, R135, R132, 0x1, P0 ;  /* 0x00000084876f7211 */ /* 0x000fe200000f0eff */
[----:B------:R-:W-:Y:S01]  /*173f0*/  IMAD R185, R94, 0x2, R183 ;  /* 0x000000025eb97824 */ /* 0x000fe200078e02b7 */
[-C--:B------:R-:W-:Y:S02]  /*17400*/  LEA R116, P0, R139, R2.reuse, 0x1 ;  /* 0x000000028b747211 */ /* 0x080fe400078008ff */
[----:B------:R-:W-:Y:S02]  /*17410*/  LEA R138, P1, R81, R2, 0x1 ;  /* 0x00000002518a7211 */ /* 0x000fe400078208ff */
[----:B------:R-:W-:-:S02]  /*17420*/  LEA.HI.X.SX32 R117, R139, R132, 0x1, P0 ;  /* 0x000000848b757211 */ /* 0x000fc400000f0eff */
[----:B------:R-:W-:Y:S02]  /*17430*/  LEA.HI.X.SX32 R139, R81, R132, 0x1, P1 ;  /* 0x00000084518b7211 */ /* 0x000fe400008f0eff */
[C---:B------:R-:W-:Y:S02]  /*17440*/  LEA R81, R94.reuse, R185, 0x1 ;  /* 0x000000b95e517211 */ /* 0x040fe400078e08ff */
[-C--:B------:R-:W-:Y:S02]  /*17450*/  LEA R122, P0, R143, R2.reuse, 0x1 ;  /* 0x000000028f7a7211 */ /* 0x080fe400078008ff */
[----:B------:R-:W-:Y:S01]  /*17460*/  LEA R126, P2, R145, R2, 0x1 ;  /* 0x00000002917e7211 */ /* 0x000fe200078408ff */
[C---:B------:R-:W-:Y:S01]  /*17470*/  IMAD R187, R94.reuse, 0x2, R81 ;  /* 0x000000025ebb7824 */ /* 0x040fe200078e0251 */
[----:B------:R-:W-:Y:S02]  /*17480*/  LEA.HI.X.SX32 R123, R143, R132, 0x1, P0 ;  /* 0x000000848f7b7211 */ /* 0x000fe400000f0eff */
[----:B------:R-:W-:Y:S01]  /*17490*/  LEA R128, P0, R147, R2, 0x1 ;  /* 0x0000000293807211 */ /* 0x000fe200078008ff */
[----:B------:R-:W-:Y:S01]  /*174a0*/  IMAD R189, R94, 0x2, R187 ;  /* 0x000000025ebd7824 */ /* 0x000fe200078e02bb */
[----:B------:R-:W-:-:S02]  /*174b0*/  LEA.HI.X.SX32 R127, R145, R132, 0x1, P2 ;  /* 0x00000084917f7211 */ /* 0x000fc400010f0eff */
[----:B------:R-:W-:Y:S02]  /*174c0*/  LEA R134, P2, R151, R2, 0x1 ;  /* 0x0000000297867211 */ /* 0x000fe400078408ff */
[C---:B------:R-:W-:Y:S02]  /*174d0*/  LEA R191, R94.reuse, R189, 0x1 ;  /* 0x000000bd5ebf7211 */ /* 0x040fe400078e08ff */
[----:B------:R-:W-:Y:S02]  /*174e0*/  LEA.HI.X.SX32 R129, R147, R132, 0x1, P0 ;  /* 0x0000008493817211 */ /* 0x000fe400000f0eff */
[-C--:B------:R-:W-:Y:S01]  /*174f0*/  LEA R136, P0, R153, R2.reuse, 0x1 ;  /* 0x0000000299887211 */ /* 0x080fe200078008ff */
[C---:B------:R-:W-:Y:S01]  /*17500*/  IMAD R193, R94.reuse, 0x2, R191 ;  /* 0x000000025ec17824 */ /* 0x040fe200078e02bf */
[----:B------:R-:W-:Y:S02]  /*17510*/  LEA R144, P1, R159, R2, 0x1 ;  /* 0x000000029f907211 */ /* 0x000fe400078208ff */
[----:B------:R-:W-:Y:S01]  /*17520*/  LEA.HI.X.SX32 R135, R151, R132, 0x1, P2 ;  /* 0x0000008497877211 */ /* 0x000fe200010f0eff */
[----:B------:R-:W-:Y:S01]  /*17530*/  IMAD R195, R94, 0x2, R193 ;  /* 0x000000025ec37824 */ /* 0x000fe200078e02c1 */
[----:B------:R-:W-:-:S02]  /*17540*/  LEA R140, P2, R155, R2, 0x1 ;  /* 0x000000029b8c7211 */ /* 0x000fc400078408ff */
[-C--:B------:R-:W-:Y:S02]  /*17550*/  LEA.HI.X.SX32 R137, R153, R132.reuse, 0x1, P0 ;  /* 0x0000008499897211 */ /* 0x080fe400000f0eff */
[----:B------:R-:W-:Y:S02]  /*17560*/  LEA.HI.X.SX32 R145, R159, R132, 0x1, P1 ;  /* 0x000000849f917211 */ /* 0x000fe400008f0eff */
[-C--:B------:R-:W-:Y:S02]  /*17570*/  LEA R142, P0, R157, R2.reuse, 0x1 ;  /* 0x000000029d8e7211 */ /* 0x080fe400078008ff */
[----:B------:R-:W-:Y:S02]  /*17580*/  LEA R150, P1, R165, R2, 0x1 ;  /* 0x00000002a5967211 */ /* 0x000fe400078208ff */
[----:B------:R-:W-:Y:S02]  /*17590*/  LEA.HI.X.SX32 R141, R155, R132, 0x1, P2 ;  /* 0x000000849b8d7211 */ /* 0x000fe400010f0eff */
[----:B------:R-:W-:-:S02]  /*175a0*/  LEA R146, P2, R161, R2, 0x1 ;  /* 0x00000002a1927211 */ /* 0x000fc400078408ff */
[-C--:B------:R-:W-:Y:S02]  /*175b0*/  LEA.HI.X.SX32 R143, R157, R132.reuse, 0x1, P0 ;  /* 0x000000849d8f7211 */ /* 0x080fe400000f0eff */
[----:B------:R-:W-:Y:S02]  /*175c0*/  LEA.HI.X.SX32 R151, R165, R132, 0x1, P1 ;  /* 0x00000084a5977211 */ /* 0x000fe400008f0eff */
[-C--:B------:R-:W-:Y:S02]  /*175d0*/  LEA R148, P0, R163, R2.reuse, 0x1 ;  /* 0x00000002a3947211 */ /* 0x080fe400078008ff */
[----:B------:R-:W-:Y:S02]  /*175e0*/  LEA R156, P1, R171, R2, 0x1 ;  /* 0x00000002ab9c7211 */ /* 0x000fe400078208ff */
[----:B------:R-:W-:Y:S02]  /*175f0*/  LEA R197, R94, R195, 0x1 ;  /* 0x000000c35ec57211 */ /* 0x000fe400078e08ff */
[----:B------:R-:W-:-:S02]  /*17600*/  LEA.HI.X.SX32 R147, R161, R132, 0x1, P2 ;  /* 0x00000084a1937211 */ /* 0x000fc400010f0eff */
[----:B------:R-:W-:Y:S01]  /*17610*/  LEA R152, P2, R167, R2, 0x1 ;  /* 0x00000002a7987211 */ /* 0x000fe200078408ff */
[----:B------:R-:W-:Y:S01]  /*17620*/  IMAD R199, R94, 0x2, R197 ;  /* 0x000000025ec77824 */ /* 0x000fe200078e02c5 */
[-C--:B------:R-:W-:Y:S02]  /*17630*/  LEA.HI.X.SX32 R149, R163, R132.reuse, 0x1, P0 ;  /* 0x00000084a3957211 */ /* 0x080fe400000f0eff */
[----:B------:R-:W-:Y:S02]  /*17640*/  LEA.HI.X.SX32 R157, R171, R132, 0x1, P1 ;  /* 0x00000084ab9d7211 */ /* 0x000fe400008f0eff */
[-C--:B------:R-:W-:Y:S02]  /*17650*/  LEA R154, P0, R169, R2.reuse, 0x1 ;  /* 0x00000002a99a7211 */ /* 0x080fe400078008ff */
[----:B------:R-:W-:Y:S02]  /*17660*/  LEA R162, P1, R7, R2, 0x1 ;  /* 0x0000000207a27211 */ /* 0x000fe400078208ff */
[----:B------:R-:W-:-:S02]  /*17670*/  LEA.HI.X.SX32 R153, R167, R132, 0x1, P2 ;  /* 0x00000084a7997211 */ /* 0x000fc400010f0eff */
[----:B------:R-:W-:Y:S02]  /*17680*/  LEA R158, P2, R173, R2, 0x1 ;  /* 0x00000002ad9e7211 */ /* 0x000fe400078408ff */
[-C--:B------:R-:W-:Y:S02]  /*17690*/  LEA.HI.X.SX32 R155, R169, R132.reuse, 0x1, P0 ;  /* 0x00000084a99b7211 */ /* 0x080fe400000f0eff */
[----:B------:R-:W-:Y:S01]  /*176a0*/  LEA.HI.X.SX32 R163, R7, R132, 0x1, P1 ;  /* 0x0000008407a37211 */ /* 0x000fe200008f0eff */
[----:B------:R-:W-:Y:S01]  /*176b0*/  IMAD R7, R94, 0x2, R199 ;  /* 0x000000025e077824 */ /* 0x000fe200078e02c7 */
[----:B------:R-:W-:Y:S02]  /*176c0*/  LEA R160, P0, R175, R2, 0x1 ;  /* 0x00000002afa07211 */ /* 0x000fe400078008ff */
[----:B------:R-:W-:Y:S02]  /*176d0*/  LEA.HI.X.SX32 R159, R173, R132, 0x1, P2 ;  /* 0x00000084ad9f7211 */ /* 0x000fe400010f0eff */
[----:B------:R-:W-:-:S02]  /*176e0*/  LEA R164, P2, R177, R2, 0x1 ;  /* 0x00000002b1a47211 */ /* 0x000fc400078408ff */
[----:B------:R-:W-:Y:S02]  /*176f0*/  LEA.HI.X.SX32 R161, R175, R132, 0x1, P0 ;  /* 0x00000084afa17211 */ /* 0x000fe400000f0eff */
[----:B------:R-:W-:Y:S02]  /*17700*/  LEA R166, P0, R5, R2, 0x1 ;  /* 0x0000000205a67211 */ /* 0x000fe400078008ff */
[C---:B------:R-:W-:Y:S02]  /*17710*/  LEA R201, R94.reuse, R7, 0x1 ;  /* 0x000000075ec97211 */ /* 0x040fe400078e08ff */
[----:B------:R-:W-:Y:S02]  /*17720*/  LEA.HI.X.SX32 R165, R177, R132, 0x1, P2 ;  /* 0x00000084b1a57211 */ /* 0x000fe400010f0eff */
[----:B------:R-:W-:Y:S02]  /*17730*/  LEA R170, P2, R95, R2, 0x1 ;  /* 0x000000025faa7211 */ /* 0x000fe400078408ff */
[-C--:B------:R-:W-:Y:S01]  /*17740*/  LEA.HI.X.SX32 R167, R5, R132.reuse, 0x1, P0 ;  /* 0x0000008405a77211 */ /* 0x080fe200000f0eff */
[----:B------:R-:W-:Y:S01]  /*17750*/  IMAD R5, R94, 0x2, R201 ;  /* 0x000000025e057824 */ /* 0x000fe200078e02c9 */
[----:B------:R-:W-:-:S02]  /*17760*/  LEA.HI.X.SX32 R171, R95, R132, 0x1, P2 ;  /* 0x000000845fab7211 */ /* 0x000fc400010f0eff */
[-C--:B------:R-:W-:Y:S01]  /*17770*/  LEA R172, P0, R181, R2.reuse, 0x1 ;  /* 0x00000002b5ac7211 */ /* 0x080fe200078008ff */
[C---:B------:R-:W-:Y:S01]  /*17780*/  IMAD R95, R94.reuse, 0x2, R5 ;  /* 0x000000025e5f7824 */ /* 0x040fe200078e0205 */
[----:B------:R-:W-:Y:S02]  /*17790*/  LEA R168, P1, R179, R2, 0x1 ;  /* 0x00000002b3a87211 */ /* 0x000fe400078208ff */
[----:B------:R-:W-:Y:S02]  /*177a0*/  LEA.HI.X.SX32 R173, R181, R132, 0x1, P0 ;  /* 0x00000084b5ad7211 */ /* 0x000fe400000f0eff */
[C---:B------:R-:W-:Y:S02]  /*177b0*/  LEA R203, R94.reuse, R95, 0x1 ;  /* 0x0000005f5ecb7211 */ /* 0x040fe400078e08ff */
[----:B------:R-:W-:Y:S02]  /*177c0*/  LEA R178, P0, R81, R2, 0x1 ;  /* 0x0000000251b27211 */ /* 0x000fe400078008ff */
[----:B------:R-:W-:Y:S01]  /*177d0*/  LEA.HI.X.SX32 R169, R179, R132, 0x1, P1 ;  /* 0x00000084b3a97211 */ /* 0x000fe200008f0eff */
[----:B------:R-:W-:Y:S01]  /*177e0*/  IMAD R205, R94, 0x2, R203 ;  /* 0x000000025ecd7824 */ /* 0x000fe200078e02cb */
[----:B------:R-:W-:-:S02]  /*177f0*/  LEA R176, P2, R185, R2, 0x1 ;  /* 0x00000002b9b07211 */ /* 0x000fc400078408ff */
[----:B------:R-:W-:Y:S01]  /*17800*/  LEA.HI.X.SX32 R179, R81, R132, 0x1, P0 ;  /* 0x0000008451b37211 */ /* 0x000fe200000f0eff */
[C---:B------:R-:W-:Y:S01]  /*17810*/  IMAD R81, R94.reuse, 0x2, R205 ;  /* 0x000000025e517824 */ /* 0x040fe200078e02cd */
[----:B------:R-:W-:Y:S02]  /*17820*/  LEA R174, P1, R183, R2, 0x1 ;  /* 0x00000002b7ae7211 */ /* 0x000fe400078208ff */
[----:B------:R-:W-:Y:S02]  /*17830*/  LEA.HI.X.SX32 R177, R185, R132, 0x1, P2 ;  /* 0x00000084b9b17211 */ /* 0x000fe400010f0eff */
[----:B------:R-:W-:Y:S02]  /*17840*/  LEA R182, P2, R189, R2, 0x1 ;  /* 0x00000002bdb67211 */ /* 0x000fe400078408ff */
[----:B------:R-:W-:Y:S02]  /*17850*/  LEA R209, R94, R81, 0x1 ;  /* 0x000000515ed17211 */ /* 0x000fe400078e08ff */
[----:B------:R-:W-:-:S02]  /*17860*/  LEA.HI.X.SX32 R175, R183, R132, 0x1, P1 ;  /* 0x00000084b7af7211 */ /* 0x000fc400008f0eff */
[----:B------:R-:W-:Y:S01]  /*17870*/  LEA R180, P1, R187, R2, 0x1 ;  /* 0x00000002bbb47211 */ /* 0x000fe200078208ff */
[C---:B------:R-:W-:Y:S01]  /*17880*/  IMAD R211, R94.reuse, 0x2, R209 ;  /* 0x000000025ed37824 */ /* 0x040fe200078e02d1 */
[----:B------:R-:W-:Y:S02]  /*17890*/  LEA.HI.X.SX32 R183, R189, R132, 0x1, P2 ;  /* 0x00000084bdb77211 */ /* 0x000fe400010f0eff */
[----:B------:R-:W-:Y:S01]  /*178a0*/  LEA R188, P2, R195, R2, 0x1 ;  /* 0x00000002c3bc7211 */ /* 0x000fe200078408ff */
[----:B------:R-:W-:Y:S01]  /*178b0*/  IMAD R213, R94, 0x2, R211 ;  /* 0x000000025ed57824 */ /* 0x000fe200078e02d3 */
[----:B------:R-:W-:Y:S02]  /*178c0*/  LEA.HI.X.SX32 R181, R187, R132, 0x1, P1 ;  /* 0x00000084bbb57211 */ /* 0x000fe400008f0eff */
[----:B------:R-:W-:Y:S02]  /*178d0*/  LEA R186, P1, R193, R2, 0x1 ;  /* 0x00000002c1ba7211 */ /* 0x000fe400078208ff */
[----:B------:R-:W-:-:S02]  /*178e0*/  LEA.HI.X.SX32 R189, R195, R132, 0x1, P2 ;  /* 0x00000084c3bd7211 */ /* 0x000fc400010f0eff */
[-C--:B------:R-:W-:Y:S02]  /*178f0*/  LEA R194, P2, R7, R2.reuse, 0x1 ;  /* 0x0000000207c27211 */ /* 0x080fe400078408ff */
[----:B------:R-:W-:Y:S02]  /*17900*/  LEA R184, P0, R191, R2, 0x1 ;  /* 0x00000002bfb87211 */ /* 0x000fe400078008ff */
[----:B------:R-:W-:Y:S02]  /*17910*/  LEA.HI.X.SX32 R187, R193, R132, 0x1, P1 ;  /* 0x00000084c1bb7211 */ /* 0x000fe400008f0eff */
[----:B------:R-:W-:Y:S02]  /*17920*/  LEA R192, P1, R199, R2, 0x1 ;  /* 0x00000002c7c07211 */ /* 0x000fe400078208ff */
[----:B------:R-:W-:Y:S02]  /*17930*/  LEA.HI.X.SX32 R195, R7, R132, 0x1, P2 ;  /* 0x0000008407c37211 */ /* 0x000fe400010f0eff */
[----:B------:R-:W-:-:S02]  /*17940*/  LEA R7, R94, R213, 0x1 ;  /* 0x000000d55e077211 */ /* 0x000fc400078e08ff */
[----:B------:R-:W-:Y:S02]  /*17950*/  LEA.HI.X.SX32 R185, R191, R132, 0x1, P0 ;  /* 0x00000084bfb97211 */ /* 0x000fe400000f0eff */
[----:B------:R-:W-:Y:S01]  /*17960*/  LEA R190, P0, R197, R2, 0x1 ;  /* 0x00000002c5be7211 */ /* 0x000fe200078008ff */
[----:B------:R-:W-:Y:S01]  /*17970*/  IMAD R217, R94, 0x2, R7 ;  /* 0x000000025ed97824 */ /* 0x000fe200078e0207 */
[----:B------:R-:W-:Y:S02]  /*17980*/  LEA.HI.X.SX32 R193, R199, R132, 0x1, P1 ;  /* 0x00000084c7c17211 */ /* 0x000fe400008f0eff */
[----:B------:R-:W-:Y:S02]  /*17990*/  LEA R198, P1, R5, R2, 0x1 ;  /* 0x0000000205c67211 */ /* 0x000fe400078208ff */
[----:B------:R-:W-:Y:S02]  /*179a0*/  LEA.HI.X.SX32 R191, R197, R132, 0x1, P0 ;  /* 0x00000084c5bf7211 */ /* 0x000fe400000f0eff */
[----:B------:R-:W-:-:S02]  /*179b0*/  LEA R196, P0, R201, R2, 0x1 ;  /* 0x00000002c9c47211 */ /* 0x000fc400078008ff */
[----:B------:R-:W-:Y:S01]  /*179c0*/  LEA.HI.X.SX32 R199, R5, R132, 0x1, P1 ;  /* 0x0000008405c77211 */ /* 0x000fe200008f0eff */
[C---:B------:R-:W-:Y:S01]  /*179d0*/  IMAD R5, R94.reuse, 0x2, R217 ;  /* 0x000000025e057824 */ /* 0x040fe200078e02d9 */
[----:B------:R-:W-:Y:S02]  /*179e0*/  LEA R200, P2, R95, R2, 0x1 ;  /* 0x000000025fc87211 */ /* 0x000fe400078408ff */
[-C--:B------:R-:W-:Y:S02]  /*179f0*/  LEA.HI.X.SX32 R197, R201, R132.reuse, 0x1, P0 ;  /* 0x00000084c9c57211 */ /* 0x080fe400000f0eff */
[----:B------:R-:W-:Y:S02]  /*17a00*/  LEA.HI.X.SX32 R201, R95, R132, 0x1, P2 ;  /* 0x000000845fc97211 */ /* 0x000fe400010f0eff */
[----:B------:R-:W-:Y:S02]  /*17a10*/  LEA R206, P2, R81, R2, 0x1 ;  /* 0x0000000251ce7211 */ /* 0x000fe400078408ff */
[----:B------:R-:W-:-:S02]  /*17a20*/  LEA R95, R94, R5, 0x1 ;  /* 0x000000055e5f7211 */ /* 0x000fc400078e08ff */
[----:B------:R-:W-:Y:S02]  /*17a30*/  LEA.HI.X.SX32 R207, R81, R132, 0x1, P2 ;  /* 0x0000008451cf7211 */ /* 0x000fe400010f0eff */
[-C--:B------:R-:W-:Y:S01]  /*17a40*/  LEA R202, P0, R203, R2.reuse, 0x1 ;  /* 0x00000002cbca7211 */ /* 0x080fe200078008ff */
[C---:B------:R-:W-:Y:S01]  /*17a50*/  IMAD R81, R94.reuse, 0x2, R95 ;  /* 0x000000025e517824 */ /* 0x040fe200078e025f */
[-C--:B------:R-:W-:Y:S02]  /*17a60*/  LEA R204, P1, R205, R2.reuse, 0x1 ;  /* 0x00000002cdcc7211 */ /* 0x080fe400078208ff */
[----:B------:R-:W-:Y:S01]  /*17a70*/  LEA R212, P2, R213, R2, 0x1 ;  /* 0x00000002d5d47211 */ /* 0x000fe200078408ff */
[----:B------:R-:W-:Y:S01]  /*17a80*/  IMAD R225, R94, 0x2, R81 ;  /* 0x000000025ee17824 */ /* 0x000fe200078e0251 */
[-C--:B------:R-:W-:Y:S02]  /*17a90*/  LEA.HI.X.SX32 R203, R203, R132.reuse, 0x1, P0 ;  /* 0x00000084cbcb7211 */ /* 0x080fe400000f0eff */
[----:B------:R-:W-:-:S02]  /*17aa0*/  LEA.HI.X.SX32 R205, R205, R132, 0x1, P1 ;  /* 0x00000084cdcd7211 */ /* 0x000fc400008f0eff */
[C---:B------:R-:W-:Y:S02]  /*17ab0*/  LEA R227, R94.reuse, R225, 0x1 ;  /* 0x000000e15ee37211 */ /* 0x040fe400078e08ff */
[----:B------:R-:W-:Y:S02]  /*17ac0*/  LEA.HI.X.SX32 R213, R213, R132, 0x1, P2 ;  /* 0x00000084d5d57211 */ /* 0x000fe400010f0eff */
[-C--:B------:R-:W-:Y:S01]  /*17ad0*/  LEA R208, P0, R209, R2.reuse, 0x1 ;  /* 0x00000002d1d07211 */ /* 0x080fe200078008ff */
[----:B------:R-:W-:Y:S01]  /*17ae0*/  IMAD R229, R94, 0x2, R227 ;  /* 0x000000025ee57824 */ /* 0x000fe200078e02e3 */
[-C--:B------:R-:W-:Y:S02]  /*17af0*/  LEA R210, P1, R211, R2.reuse, 0x1 ;  /* 0x00000002d3d27211 */ /* 0x080fe400078208ff */
[----:B------:R-:W-:Y:S02]  /*17b00*/  LEA R218, P2, R5, R2, 0x1 ;  /* 0x0000000205da7211 */ /* 0x000fe400078408ff */
[----:B------:R-:W-:-:S02]  /*17b10*/  LEA.HI.X.SX32 R209, R209, R132, 0x1, P0 ;  /* 0x00000084d1d17211 */ /* 0x000fc400000f0eff */
[-C--:B------:R-:W-:Y:S02]  /*17b20*/  LEA.HI.X.SX32 R211, R211, R132.reuse, 0x1, P1 ;  /* 0x00000084d3d37211 */ /* 0x080fe400008f0eff */
[----:B------:R-:W-:Y:S01]  /*17b30*/  LEA.HI.X.SX32 R219, R5, R132, 0x1, P2 ;  /* 0x0000008405db7211 */ /* 0x000fe200010f0eff */
[----:B------:R-:W-:Y:S01]  /*17b40*/  IMAD R5, R94, 0x2, R229 ;  /* 0x000000025e057824 */ /* 0x000fe200078e02e5 */
[-C--:B------:R-:W-:Y:S02]  /*17b50*/  LEA R214, P0, R7, R2.reuse, 0x1 ;  /* 0x0000000207d67211 */ /* 0x080fe400078008ff */
[----:B------:R-:W-:Y:S02]  /*17b60*/  LEA R216, P1, R217, R2, 0x1 ;  /* 0x00000002d9d87211 */ /* 0x000fe400078208ff */
[-C--:B------:R-:W-:Y:S02]  /*17b70*/  LEA.HI.X.SX32 R215, R7, R132.reuse, 0x1, P0 ;  /* 0x0000008407d77211 */ /* 0x080fe400000f0eff */
        /* <DEDUP_REMOVED lines=11> */
[----:B------:R-:W-:Y:S02]  /*17c30*/  LEA R226, P0, R227, R2, 0x1 ;  /* 0x00000002e3e27211 */ /* 0x000fe400078008ff */
[-C--:B------:R-:W-:Y:S02]  /*17c40*/  LEA.HI.X.SX32 R231, R5, R132.reuse, 0x1, P2 ;  /* 0x0000008405e77211 */ /* 0x080fe400010f0eff */
[----:B------:R-:W-:Y:S02]  /*17c50*/  LEA R5, R94, R235, 0x1 ;  /* 0x000000eb5e057211 */ /* 0x000fe400078e08ff */
[----:B------:R-:W-:Y:S02]  /*17c60*/  LEA.HI.X.SX32 R227, R227, R132, 0x1, P0 ;  /* 0x00000084e3e37211 */ /* 0x000fe400000f0eff */
[----:B------:R-:W-:-:S02]  /*17c70*/  LEA R94, P0, R7, R2, 0x1 ;  /* 0x00000002075e7211 */ /* 0x000fc400078008ff */
[----:B------:R-:W-:Y:S02]  /*17c80*/  LEA R236, P3, R5, R2, 0x1 ;  /* 0x0000000205ec7211 */ /* 0x000fe400078608ff */
[-C--:B------:R-:W-:Y:S02]  /*17c90*/  LEA.HI.X.SX32 R95, R7, R132.reuse, 0x1, P0 ;  /* 0x00000084075f7211 */ /* 0x080fe400000f0eff */
[----:B------:R-:W-:Y:S02]  /*17ca0*/  LEA.HI.X.SX32 R237, R5, R132, 0x1, P3 ;  /* 0x0000008405ed7211 */ /* 0x000fe400018f0eff */
[----:B------:R-:W5:Y:S01]  /*17cb0*/  LDS.128 R4, [R91] ;  /* 0x000000005b047984 */ /* 0x000f620000000c00 */
[-C--:B------:R-:W-:Y:S02]  /*17cc0*/  LEA R228, P1, R229, R2.reuse, 0x1 ;  /* 0x00000002e5e47211 */ /* 0x080fe400078208ff */
[----:B------:R-:W-:Y:S02]  /*17cd0*/  LEA R234, P2, R235, R2, 0x1 ;  /* 0x00000002ebea7211 */ /* 0x000fe400078408ff */
[----:B------:R-:W-:-:S02]  /*17ce0*/  LEA.HI.X.SX32 R229, R229, R132, 0x1, P1 ;  /* 0x00000084e5e57211 */ /* 0x000fc400008f0eff */
[----:B------:R-:W-:Y:S02]  /*17cf0*/  LEA R232, P1, R81, R2, 0x1 ;  /* 0x0000000251e87211 */ /* 0x000fe400078208ff */
[----:B------:R-:W-:Y:S02]  /*17d00*/  PRMT R2, R42, 0x7632, R2 ;  /* 0x000076322a027816 */ /* 0x000fe40000000002 */
[----:B----4-:R-:W-:Y:S02]  /*17d10*/  PRMT R13, R43, 0x7632, R13 ;  /* 0x000076322b0d7816 */ /* 0x010fe4000000000d */
[----:B0-----:R-:W-:Y:S01]  /*17d20*/  PRMT R15, R48, 0x7632, R15 ;  /* 0x00007632300f7816 */ /* 0x001fe2000000000f */
[----:B------:R0:W-:Y:S01]  /*17d30*/  STG.E.U16 desc[UR10][R22.64], R2 ;  /* 0x0000000216007986 */ /* 0x0001e2000c10150a */
[----:B------:R-:W-:Y:S02]  /*17d40*/  PRMT R12, R50, 0x7632, R12 ;  /* 0x00007632320c7816 */ /* 0x000fe4000000000c */
[----:B-1----:R-:W-:Y:S01]  /*17d50*/  PRMT R14, R57, 0x7632, R14 ;  /* 0x00007632390e7816 */ /* 0x002fe2000000000e */
[----:B------:R-:W-:Y:S01]  /*17d60*/  STG.E.U16 desc[UR10][R28.64], R43 ;  /* 0x0000002b1c007986 */ /* 0x000fe2000c10150a */
[----:B------:R-:W-:-:S02]  /*17d70*/  PRMT R42, R58, 0x7632, R42 ;  /* 0x000076323a2a7816 */ /* 0x000fc4000000002a */
[-C--:B------:R-:W-:Y:S01]  /*17d80*/  LEA.HI.X.SX32 R233, R81, R132.reuse, 0x1, P1 ;  /* 0x0000008451e97211 */ /* 0x080fe200008f0eff */
[----:B------:R1:W-:Y:S01]  /*17d90*/  STG.E.U16 desc[UR10][R20.64], R13 ;  /* 0x0000000d14007986 */ /* 0x0003e2000c10150a */
[----:B------:R-:W-:Y:S02]  /*17da0*/  PRMT R81, R32, 0x7632, R81 ;  /* 0x0000763220517816 */ /* 0x000fe40000000051 */
[----:B------:R-:W-:Y:S01]  /*17db0*/  LEA.HI.X.SX32 R235, R235, R132, 0x1, P2 ;  /* 0x00000084ebeb7211 */ /* 0x000fe200010f0eff */
[----:B------:R4:W-:Y:S01]  /*17dc0*/  STG.E.U16 desc[UR10][R30.64], R48 ;  /* 0x000000301e007986 */ /* 0x0009e2000c10150a */
[----:B0-----:R-:W-:Y:S02]  /*17dd0*/  PRMT R2, R51, 0x7632, R2 ;  /* 0x0000763233027816 */ /* 0x001fe40000000002 */
[----:B------:R-:W-:Y:S01]  /*17de0*/  ISETP.GE.U32.AND P0, PT, R90, 0x40, PT ;  /* 0x000000405a00780c */ /* 0x000fe20003f06070 */
[----:B------:R-:W-:Y:S04]  /*17df0*/  STG.E.U16 desc[UR10][R40.64], R15 ;  /* 0x0000000f28007986 */ /* 0x000fe8000c10150a */
[----:B------:R0:W-:Y:S01]  /*17e00*/  STG.E.U16 desc[UR10][R60.64], R49 ;  /* 0x000000313c007986 */ /* 0x0001e2000c10150a */
[----:B-1----:R-:W-:-:S02]  /*17e10*/  PRMT R13, R56, 0x7632, R13 ;  /* 0x00007632380d7816 */ /* 0x002fc4000000000d */
[----:B----4-:R-:W-:Y:S02]  /*17e20*/  PRMT R31, R49, 0x7632, R31 ;  /* 0x00007632311f7816 */ /* 0x010fe4000000001f */
[----:B-----5:R-:W-:-:S03]  /*17e30*/  PRMT R48, R4, 0x7632, R48 ;  /* 0x0000763204307816 */ /* 0x020fc60000000030 */
[----:B------:R1:W-:Y:S01]  /*17e40*/  STG.E.U16 desc[UR10][R62.64], R31 ;  /* 0x0000001f3e007986 */ /* 0x0003e2000c10150a */
[----:B0-----:R-:W-:-:S03]  /*17e50*/  PRMT R60, R10, 0x7632, R60 ;  /* 0x000076320a3c7816 */ /* 0x001fc6000000003c */
[----:B------:R0:W-:Y:S04]  /*17e60*/  STG.E.U16 desc[UR10][R64.64], R50 ;  /* 0x0000003240007986 */ /* 0x0001e8000c10150a */
[----:B------:R4:W-:Y:S04]  /*17e70*/  STG.E.U16 desc[UR10][R66.64], R12 ;  /* 0x0000000c42007986 */ /* 0x0009e8000c10150a */
[----:B------:R5:W-:Y:S01]  /*17e80*/  STG.E.U16 desc[UR10][R68.64], R51 ;  /* 0x0000003344007986 */ /* 0x000be2000c10150a */
[----:B-1----:R-:W-:-:S03]  /*17e90*/  PRMT R62, R11, 0x7632, R62 ;  /* 0x000076320b3e7816 */ /* 0x002fc6000000003e */
[----:B------:R1:W-:Y:S01]  /*17ea0*/  STG.E.U16 desc[UR10][R70.64], R2 ;  /* 0x0000000246007986 */ /* 0x0003e2000c10150a */
[----:B0-----:R-:W-:Y:S02]  /*17eb0*/  PRMT R50, R5, 0x7632, R50 ;  /* 0x0000763205327816 */ /* 0x001fe40000000032 */
[----:B------:R-:W-:Y:S01]  /*17ec0*/  PRMT R64, R16, 0x7632, R64 ;  /* 0x0000763210407816 */ /* 0x000fe20000000040 */
[----:B------:R0:W-:Y:S01]  /*17ed0*/  STG.E.U16 desc[UR10][R72.64], R56 ;  /* 0x0000003848007986 */ /* 0x0001e2000c10150a */
[----:B----4-:R-:W-:Y:S02]  /*17ee0*/  PRMT R12, R59, 0x7632, R12 ;  /* 0x000076323b0c7816 */ /* 0x010fe4000000000c */
[----:B------:R-:W-:Y:S01]  /*17ef0*/  PRMT R67, R17, 0x7632, R67 ;  /* 0x0000763211437816 */ /* 0x000fe20000000043 */
[----:B------:R4:W-:Y:S01]  /*17f00*/  STG.E.U16 desc[UR10][R74.64], R13 ;  /* 0x0000000d4a007986 */ /* 0x0009e2000c10150a */
[----:B-----5:R-:W-:-:S03]  /*17f10*/  PRMT R69, R18, 0x7632, R69 ;  /* 0x0000763212457816 */ /* 0x020fc60000000045 */
[----:B------:R5:W-:Y:S01]  /*17f20*/  STG.E.U16 desc[UR10][R76.64], R57 ;  /* 0x000000394c007986 */ /* 0x000be2000c10150a */
[----:B-1----:R-:W-:Y:S02]  /*17f30*/  PRMT R2, R6, 0x7632, R2 ;  /* 0x0000763206027816 */ /* 0x002fe40000000002 */
[----:B------:R-:W-:Y:S01]  /*17f40*/  PRMT R71, R19, 0x7632, R71 ;  /* 0x0000763213477816 */ /* 0x000fe20000000047 */
        /* <DEDUP_REMOVED lines=9> */
[----:B-1----:R-:W-:-:S03]  /*17fe0*/  PRMT R79, R27, 0x7632, R79 ;  /* 0x000076321b4f7816 */ /* 0x002fc6000000004f */
[----:B------:R1:W-:Y:S01]  /*17ff0*/  STG.E.U16 desc[UR10][R88.64], R12 ;  /* 0x0000000c58007986 */ /* 0x0003e2000c10150a */
[----:B0-----:R-:W-:Y:S02]  /*18000*/  PRMT R58, R9, 0x7632, R58 ;  /* 0x00007632093a7816 */ /* 0x001fe4000000003a */
[----:B------:R-:W-:Y:S01]  /*18010*/  PRMT R83, R33, 0x7632, R83 ;  /* 0x0000763221537816 */ /* 0x000fe20000000053 */
[----:B------:R0:W-:Y:S01]  /*18020*/  STG.E.U16 desc[UR10][R92.64], R4 ;  /* 0x000000045c007986 */ /* 0x0001e2000c10150a */
[----:B----4-:R-:W-:-:S03]  /*18030*/  PRMT R85, R34, 0x7632, R85 ;  /* 0x0000763222557816 */ /* 0x010fc60000000055 */
[----:B------:R4:W-:Y:S01]  /*18040*/  STG.E.U16 desc[UR10][R96.64], R48 ;  /* 0x0000003060007986 */ /* 0x0009e2000c10150a */
[----:B-----5:R-:W-:-:S03]  /*18050*/  PRMT R87, R35, 0x7632, R87 ;  /* 0x0000763223577816 */ /* 0x020fc60000000057 */
[----:B------:R5:W-:Y:S01]  /*18060*/  STG.E.U16 desc[UR10][R98.64], R5 ;  /* 0x0000000562007986 */ /* 0x000be2000c10150a */
[----:B-1----:R-:W-:-:S03]  /*18070*/  PRMT R89, R36, 0x7632, R89 ;  /* 0x0000763224597816 */ /* 0x002fc60000000059 */
[----:B------:R1:W-:Y:S01]  /*18080*/  STG.E.U16 desc[UR10][R100.64], R50 ;  /* 0x0000003264007986 */ /* 0x0003e2000c10150a */
[----:B0-----:R-:W-:-:S03]  /*18090*/  PRMT R93, R38, 0x7632, R93 ;  /* 0x00007632265d7816 */ /* 0x001fc6000000005d */
        /* <DEDUP_REMOVED lines=9> */
[----:B----4-:R-:W-:Y:S02]  /*18130*/  PRMT R2, R37, 0x7632, R2 ;  /* 0x0000763225027816 */ /* 0x010fe40000000002 */
[----:B------:R-:W-:Y:S01]  /*18140*/  PRMT R105, R52, 0x7632, R105 ;  /* 0x0000763234697816 */ /* 0x000fe20000000069 */
[----:B------:R-:W-:Y:S01]  /*18150*/  STG.E.U16 desc[UR10][R112.64], R56 ;  /* 0x0000003870007986 */ /* 0x000fe2000c10150a */
[----:B-----5:R-:W-:-:S03]  /*18160*/  PRMT R107, R53, 0x7632, R107 ;  /* 0x00007632356b7816 */ /* 0x020fc6000000006b */
[----:B------:R-:W-:Y:S01]  /*18170*/  STG.E.U16 desc[UR10][R114.64], R9 ;  /* 0x0000000972007986 */ /* 0x000fe2000c10150a */
[----:B-1----:R-:W-:-:S03]  /*18180*/  PRMT R109, R54, 0x7632, R109 ;  /* 0x00007632366d7816 */ /* 0x002fc6000000006d */
[----:B------:R-:W-:Y:S01]  /*18190*/  STG.E.U16 desc[UR10][R116.64], R58 ;  /* 0x0000003a74007986 */ /* 0x000fe2000c10150a */
[----:B0-----:R-:W-:Y:S02]  /*181a0*/  PRMT R8, R39, 0x7632, R8 ;  /* 0x0000763227087816 */ /* 0x001fe40000000008 */
[----:B------:R-:W-:Y:S01]  /*181b0*/  PRMT R111, R55, 0x7632, R111 ;  /* 0x00007632376f7816 */ /* 0x000fe2000000006f */
[----:B------:R-:W-:Y:S04]  /*181c0*/  STG.E.U16 desc[UR10][R118.64], R10 ;  /* 0x0000000a76007986 */ /* 0x000fe8000c10150a */
        /* <DEDUP_REMOVED lines=8> */
[----:B------:R-:W0:Y:S04]  /*18250*/  LDS.128 R4, [R91+0x800] ;  /* 0x000800005b047984 */ /* 0x000e280000000c00 */
        /* <DEDUP_REMOVED lines=9> */
[----:B------:R-:W-:Y:S01]  /*182f0*/  STG.E.U16 desc[UR10][R156.64], R27 ;  /* 0x0000001b9c007986 */ /* 0x000fe2000c10150a */
[----:B0-----:R-:W-:-:S02]  /*18300*/  PRMT R113, R4, 0x7632, R113 ;  /* 0x0000763204717816 */ /* 0x001fc40000000071 */
[----:B------:R-:W-:Y:S01]  /*18310*/  PRMT R115, R5, 0x7632, R115 ;  /* 0x0000763205737816 */ /* 0x000fe20000000073 */
[----:B------:R-:W-:Y:S01]  /*18320*/  STG.E.U16 desc[UR10][R158.64], R79 ;  /* 0x0000004f9e007986 */ /* 0x000fe2000c10150a */
[----:B------:R-:W-:Y:S02]  /*18330*/  PRMT R116, R6, 0x7632, R116 ;  /* 0x0000763206747816 */ /* 0x000fe40000000074 */
        /* <DEDUP_REMOVED lines=12> */
[----:B------:R2:W-:Y:S04]  /*18400*/  STG.E.U16 desc[UR10][R182.64], R2 ;  /* 0x00000002b6007986 */ /* 0x0005e8000c10150a */
[----:B------:R-:W-:Y:S04]  /*18410*/  STG.E.U16 desc[UR10][R184.64], R38 ;  /* 0x00000026b8007986 */ /* 0x000fe8000c10150a */
[----:B------:R-:W-:Y:S04]  /*18420*/  STG.E.U16 desc[UR10][R186.64], R93 ;  /* 0x0000005dba007986 */ /* 0x000fe8000c10150a */
[----:B------:R-:W-:Y:S01]  /*18430*/  STG.E.U16 desc[UR10][R188.64], R39 ;  /* 0x00000027bc007986 */ /* 0x000fe2000c10150a */
[----:B--2---:R-:W-:-:S03]  /*18440*/  IMAD R2, R239, UR4, RZ ;  /* 0x00000004ef027c24 */ /* 0x004fc6000f8e02ff */
[----:B------:R0:W-:Y:S04]  /*18450*/  STG.E.U16 desc[UR10][R190.64], R8 ;  /* 0x00000008be007986 */ /* 0x0001e8000c10150a */
[----:B------:R-:W-:Y:S04]  /*18460*/  STG.E.U16 desc[UR10][R192.64], R44 ;  /* 0x0000002cc0007986 */ /* 0x000fe8000c10150a */
[----:B------:R-:W-:Y:S04]  /*18470*/  STG.E.U16 desc[UR10][R194.64], R97 ;  /* 0x00000061c2007986 */ /* 0x000fe8000c10150a */
[----:B------:R-:W-:Y:S01]  /*18480*/  STG.E.U16 desc[UR10][R196.64], R45 ;  /* 0x0000002dc4007986 */ /* 0x000fe2000c10150a */
[----:B0-----:R-:W-:Y:S01]  /*18490*/  LOP3.LUT R8, R3, 0xf0, RZ, 0xc0, !PT ;  /* 0x000000f003087812 */ /* 0x001fe200078ec0ff */
[----:B------:R-:W-:-:S02]  /*184a0*/  IMAD.SHL.U32 R3, R2, 0x4, RZ ;  /* 0x0000000402037824 */ /* 0x000fc400078e00ff */
        /* <DEDUP_REMOVED lines=15> */
[----:B------:R1:W-:Y:S04]  /*185a0*/  STG.E.U16 desc[UR10][R228.64], R5 ;  /* 0x00000005e4007986 */ /* 0x0003e8000c10150a */
[----:B------:R-:W-:Y:S01]  /*185b0*/  STG.E.U16 desc[UR10][R230.64], R115 ;  /* 0x00000073e6007986 */ /* 0x000fe2000c10150a */
[----:B0-----:R-:W-:-:S03]  /*185c0*/  IMAD.HI R4, R2, 0x4, RZ ;  /* 0x0000000402047827 */ /* 0x001fc600078e02ff */
[----:B------:R0:W-:Y:S04]  /*185d0*/  STG.E.U16 desc[UR10][R94.64], R6 ;  /* 0x000000065e007986 */ /* 0x0001e8000c10150a */
[----:B------:R-:W-:Y:S01]  /*185e0*/  STG.E.U16 desc[UR10][R232.64], R116 ;  /* 0x00000074e8007986 */ /* 0x000fe2000c10150a */
[----:B-1----:R-:W-:-:S03]  /*185f0*/  IMAD.HI R5, R238, 0x4, RZ ;  /* 0x00000004ee057827 */ /* 0x002fc600078e02ff */
[----:B------:R-:W-:Y:S04]  /*18600*/  STG.E.U16 desc[UR10][R234.64], R7 ;  /* 0x00000007ea007986 */ /* 0x000fe8000c10150a */
[----:B------:R-:W-:Y:S01]  /*18610*/  STG.E.U16 desc[UR10][R236.64], R118 ;  /* 0x00000076ec007986 */ /* 0x000fe2000c10150a */
[----:B0-----:R-:W-:Y:S01]  /*18620*/  SHF.L.U32 R6, R238, 0x2, RZ ;  /* 0x00000002ee067819 */ /* 0x001fe200000006ff */
[----:B------:R-:W-:Y:S03]  /*18630*/  BAR.SYNC.DEFER_BLOCKING 0x0 ;  /* 0x0000000000007b1d */ /* 0x000fe60000010000 */
[----:B---3--:R-:W-:-:S04]  /*18640*/  IADD3 R2, P1, P2, R6, UR8, R3 ;  /* 0x0000000806027c10 */ /* 0x008fc8000fa3e003 */
[----:B------:R-:W-:Y:S01]  /*18650*/  IADD3.X R3, PT, PT, R5, UR9, R4, P1, P2 ;  /* 0x0000000905037c10 */ /* 0x000fe20008fe4404 */
[----:B------:R-:W-:Y:S01]  /*18660*/  STSM.16.M88 [R0], R133 ;  /* 0x0000008500007844 */ /* 0x000fe20000000000 */
[----:B------:R-:W-:Y:S06]  /*18670*/  BAR.SYNC.DEFER_BLOCKING 0x0 ;  /* 0x0000000000007b1d */ /* 0x000fec0000010000 */
[----:B------:R-:W0:Y:S04]  /*18680*/  LDSM.16.M88 R9, [R8+UR6] ;  /* 0x000000060809783b */ /* 0x000e280008000000 */
[----:B0-----:R0:W-:Y:S01]  /*18690*/  @!P0 STG.E desc[UR10][R2.64], R9 ;  /* 0x0000000902008986 */ /* 0x0011e2000c10190a */
[----:B------:R-:W-:Y:S06]  /*186a0*/  BAR.SYNC.DEFER_BLOCKING 0x0 ;  /* 0x0000000000007b1d */ /* 0x000fec0000010000 */
[----:B------:R-:W-:Y:S05]  /*186b0*/  BRA.U UP0, `(.L_x_20) ;  /* 0x0000000100a07547 */ /* 0x000fea000b800000 */
[----:B------:R-:W1:Y:S01]  /*186c0*/  S2UR UR5, SR_CgaCtaId ;  /* 0x00000000000579c3 */ /* 0x000e620000008800 */
[----:B------:R-:W-:Y:S01]  /*186d0*/  NOP ;  /* 0x0000000000007918 */ /* 0x000fe20000000000 */
[----:B------:R-:W-:Y:S01]  /*186e0*/  UMOV UR4, 0x50 ;  /* 0x0000005000047882 */ /* 0x000fe20000000000 */
[----:B------:R-:W-:Y:S01]  /*186f0*/  IMAD.U32 R0, RZ, RZ, UR7 ;  /* 0x00000007ff007e24 */ /* 0x000fe2000f8e00ff */
[----:B0-----:R-:W-:Y:S01]  /*18700*/  MOV R3, 0xffff ;  /* 0x0000ffff00037802 */ /* 0x001fe20000000f00 */
[----:B------:R-:W-:-:S03]  /*18710*/  IMAD.MOV.U32 R7, RZ, RZ, 0x1 ;  /* 0x00000001ff077424 */ /* 0x000fc600078e00ff */
[----:B------:R-:W-:-:S04]  /*18720*/  LOP3.LUT R0, R0, 0xffff, RZ, 0xc0, !PT ;  /* 0x0000ffff00007812 */ /* 0x000fc800078ec0ff */
[----:B------:R-:W-:-:S05]  /*18730*/  SHF.R.U32.HI R0, RZ, 0x5, R0 ;  /* 0x00000005ff007819 */ /* 0x000fca0000011600 */
[----:B------:R-:W-:Y:S01]  /*18740*/  VIADD R2, R0, 0x10 ;  /* 0x0000001000027836 */ /* 0x000fe20000000000 */
[----:B------:R-:W-:Y:S01]  /*18750*/  SHF.L.U32 R0, R3, R0, RZ ;  /* 0x0000000003007219 */ /* 0x000fe200000006ff */
[----:B-1----:R-:W-:-:S03]  /*18760*/  ULEA UR6, UR5, UR4, 0x18 ;  /* 0x0000000405067291 */ /* 0x002fc6000f8ec0ff */
[----:B------:R-:W-:-:S04]  /*18770*/  SHF.L.U32 R3, R7, R2, RZ ;  /* 0x0000000207037219 */ /* 0x000fc800000006ff */
[----:B------:R-:W-:Y:S02]  /*18780*/  LOP3.LUT R0, R3, R0, RZ, 0xfc, !PT ;  /* 0x0000000003007212 */ /* 0x000fe400078efcff */
[----:B------:R-:W0:Y:S02]  /*18790*/  LDS R5, [UR6] ;  /* 0x00000006ff057984 */ /* 0x000e240008000800 */
[C---:B------:R-:W-:Y:S02]  /*187a0*/  LOP3.LUT R2, R0.reuse, 0xffff, RZ, 0xc0, !PT ;  /* 0x0000ffff00027812 */ /* 0x040fe400078ec0ff */
[----:B0-----:R-:W-:-:S04]  /*187b0*/  LOP3.LUT R3, R0, 0xffff, R5, 0x80, !PT ;  /* 0x0000ffff00037812 */ /* 0x001fc800078e8005 */
[----:B------:R-:W-:-:S13]  /*187c0*/  ISETP.NE.AND P0, PT, R3, R2, PT ;  /* 0x000000020300720c */ /* 0x000fda0003f05270 */
[----:B------:R-:W-:Y:S05]  /*187d0*/  @P0 BRA `(.L_x_21) ;  /* 0x0000000000500947 */ /* 0x000fea0003800000 */
[----:B------:R-:W-:Y:S02]  /*187e0*/  SHF.R.U32.HI R5, RZ, 0x10, R5 ;  /* 0x00000010ff057819 */ /* 0x000fe40000011605 */
[----:B------:R-:W-:-:S04]  /*187f0*/  SHF.R.U32.HI R2, RZ, 0x10, R0 ;  /* 0x00000010ff027819 */ /* 0x000fc80000011600 */
[----:B------:R-:W-:-:S04]  /*18800*/  LOP3.LUT R5, R5, R2, RZ, 0xc0, !PT ;  /* 0x0000000205057212 */ /* 0x000fc800078ec0ff */
[----:B------:R-:W-:-:S13]  /*18810*/  ISETP.NE.AND P0, PT, R5, R2, PT ;  /* 0x000000020500720c */ /* 0x000fda0003f05270 */
[----:B------:R-:W-:Y:S05]  /*18820*/  @P0 BRA `(.L_x_22) ;  /* 0x0000000000300947 */ /* 0x000fea0003800000 */
[----:B------:R-:W-:Y:S01]  /*18830*/  R2UR UR4, R0 ;  /* 0x00000000000472ca */ /* 0x000fe200000e0000 */
[----:B------:R-:W-:Y:S01]  /*18840*/  VOTEU.ANY UR5, UPT, PT ;  /* 0x0000000000057886 */ /* 0x000fe200038e0100 */
[----:B------:R-:W0:Y:S01]  /*18850*/  S2R R0, SR_LANEID ;  /* 0x0000000000007919 */ /* 0x000e220000000000 */
[----:B------:R-:W-:-:S10]  /*18860*/  UFLO.U32 UR5, UR5 ;  /* 0x00000005000572bd */ /* 0x000fd400080e0000 */
[----:B------:R-:W-:-:S06]  /*18870*/  ULOP3.LUT UR4, URZ, UR4, URZ, 0x33, !UPT ;  /* 0x00000004ff047292 */ /* 0x000fcc000f8e33ff */
[----:B------:R-:W-:-:S04]  /*18880*/  MOV R2, UR4 ;  /* 0x0000000400027c02 */ /* 0x000fc80008000f00 */
[----:B------:R-:W1:Y:S02]  /*18890*/  REDUX UR7, R2 ;  /* 0x00000000020773c4 */ /* 0x000e640000000000 */
[----:B------:R2:W-:Y:S01]  /*188a0*/  UTCATOMSWS.AND URZ, UR4 ;  /* 0x0000000400ff79e3 */ /* 0x0005e20008000000 */
[----:B0-----:R-:W-:Y:S01]  /*188b0*/  ISETP.EQ.U32.AND P0, PT, R0, UR5, PT ;  /* 0x0000000500007c0c */ /* 0x001fe2000bf02070 */
[----:B-1----:R-:W-:-:S12]  /*188c0*/  IMAD.U32 R0, RZ, RZ, UR7 ;  /* 0x00000007ff007e24 */ /* 0x002fd8000f8e00ff */
[----:B------:R2:W-:Y:S01]  /*188d0*/  @P0 ATOMS.AND RZ, [UR6], R0 ;  /* 0x00000000ffff098c */ /* 0x0005e2000a800006 */
[----:B------:R-:W-:Y:S05]  /*188e0*/  BRA `(.L_x_20) ;  /* 0x0000000000147947 */ /* 0x000fea0003800000 */
.L_x_22:
[----:B------:R-:W-:-:S07]  /*188f0*/  MOV R2, 0x18910 ;  /* 0x0001891000027802 */ /* 0x000fce0000000f00 */
[----:B------:R-:W-:Y:S05]  /*18900*/  CALL.REL.NOINC `($__internal_0_$__cuda_sm10x_tcgen05_guardrail_trap_col_being_dealloced_not_returned_by_alloc) ;  /* 0x0000000000447944 */ /* 0x000fea0003c00000 */
[----:B------:R-:W-:Y:S05]  /*18910*/  BRA `(.L_x_20) ;  /* 0x0000000000087947 */ /* 0x000fea0003800000 */
.L_x_21:
[----:B------:R-:W-:-:S07]  /*18920*/  MOV R2, 0x18940 ;  /* 0x0001894000027802 */ /* 0x000fce0000000f00 */
[----:B------:R-:W-:Y:S05]  /*18930*/  CALL.REL.NOINC `($__internal_2_$__cuda_sm10x_tcgen05_guardrail_trap_unallocated_columns_being_dealloced) ;  /* 0x0000000000507944 */ /* 0x000fea0003c00000 */
.L_x_20:
[----:B------:R-:W-:Y:S01]  /*18940*/  NOP ;  /* 0x0000000000007918 */ /* 0x000fe20000000000 */
[----:B--2---:R-:W-:Y:S05]  /*18950*/  EXIT ;  /* 0x000000000000794d */ /* 0x004fea0003800000 */
.L_x_8:
[----:B------:R-:W1:Y:S02]  /*18960*/  SYNCS.PHASECHK.TRANS64.TRYWAIT P5, [UR6+0x10000], RZ ;  /* 0x010000ffff0075a7 */ /* 0x000e6400080a1106 */
[----:B-1----:R-:W-:Y:S05]  /*18970*/  @!P5 BRA `(.L_x_8) ;  /* 0xfffffffc00f8d947 */ /* 0x002fea000383ffff */
[----:B------:R-:W-:Y:S05]  /*18980*/  BRA `(.L_x_7) ;  /* 0xfffffef800a87947 */ /* 0x000fea000383ffff */
.L_x_14:
[----:B------:R-:W1:Y:S02]  /*18990*/  SYNCS.PHASECHK.TRANS64.TRYWAIT P1, [UR6+0x20010], RZ ;  /* 0x020010ffff0075a7 */ /* 0x000e640008021106 */
[----:B-1----:R-:W-:Y:S05]  /*189a0*/  @!P1 BRA `(.L_x_14) ;  /* 0xfffffffc00f89947 */ /* 0x002fea000383ffff */
[----:B------:R-:W-:Y:S05]  /*189b0*/  BRA `(.L_x_23) ;  /* 0xffffff7000807947 */ /* 0x000fea000383ffff */
.L_x_15:
[----:B------:R-:W2:Y:S02]  /*189c0*/  SYNCS.PHASECHK.TRANS64.TRYWAIT P1, [UR4], R36 ;  /* 0x00000024ff0075a7 */ /* 0x000ea40008021104 */
[----:B--2---:R-:W-:Y:S05]  /*189d0*/  @!P1 BRA `(.L_x_15) ;  /* 0xfffffffc00f89947 */ /* 0x004fea000383ffff */
[----:B------:R-:W-:Y:S05]  /*189e0*/  BRA `(.L_x_24) ;  /* 0xffffff88000c7947 */ /* 0x000fea000383ffff */
.L_x_19:
[----:B------:R-:W0:Y:S02]  /*189f0*/  SYNCS.PHASECHK.TRANS64.TRYWAIT P1, [UR4], R142 ;  /* 0x0000008eff0075a7 */ /* 0x000e240008021104 */
[----:B0-----:R-:W-:Y:S05]  /*18a00*/  @!P1 BRA `(.L_x_19) ;  /* 0xfffffffc00f89947 */ /* 0x001fea000383ffff */
[----:B------:R-:W-:Y:S05]  /*18a10*/  BRA `(.L_x_18) ;  /* 0xffffffb400587947 */ /* 0x000fea000383ffff */
        .weak           $__internal_0_$__cuda_sm10x_tcgen05_guardrail_trap_col_being_dealloced_not_returned_by_alloc
        .type           $__internal_0_$__cuda_sm10x_tcgen05_guardrail_trap_col_being_dealloced_not_returned_by_alloc,@function
        .size           $__internal_0_$__cuda_sm10x_tcgen05_guardrail_trap_col_being_dealloced_not_returned_by_alloc,($__internal_1_$__cuda_sm10x_tcgen05_guardrail_trap_phase_invalid_during_alloc - $__internal_0_$__cuda_sm10x_tcgen05_guardrail_trap_col_being_dealloced_not_returned_by_alloc)
$__internal_0_$__cuda_sm10x_tcgen05_guardrail_trap_col_being_dealloced_not_returned_by_alloc:
[----:B------:R-:W-:Y:S05]  /*18a20*/  BPT.TRAP 0x1 ;  /* 0x000000040000795c */ /* 0x000fea0000300000 */
[----:B------:R-:W-:-:S04]  /*18a30*/  IMAD.MOV.U32 R3, RZ, RZ, 0x0 ;  /* 0x00000000ff037424 */ /* 0x000fc800078e00ff */
[----:B------:R-:W-:Y:S05]  /*18a40*/  RET.REL.NODEC R2 `(attn_fwd) ;  /* 0xfffffe74026c7950 */ /* 0x000fea0003c3ffff */
        .weak           $__internal_1_$__cuda_sm10x_tcgen05_guardrail_trap_phase_invalid_during_alloc
        .type           $__internal_1_$__cuda_sm10x_tcgen05_guardrail_trap_phase_invalid_during_alloc,@function
        .size           $__internal_1_$__cuda_sm10x_tcgen05_guardrail_trap_phase_invalid_during_alloc,($__internal_2_$__cuda_sm10x_tcgen05_guardrail_trap_unallocated_columns_being_dealloced - $__internal_1_$__cuda_sm10x_tcgen05_guardrail_trap_phase_invalid_during_alloc)
$__internal_1_$__cuda_sm10x_tcgen05_guardrail_trap_phase_invalid_during_alloc:
[----:B------:R-:W-:Y:S05]  /*18a50*/  BPT.TRAP 0x1 ;  /* 0x000000040000795c */ /* 0x000fea0000300000 */
[----:B------:R-:W-:-:S04]  /*18a60*/  HFMA2 R3, -RZ, RZ, 0, 0 ;  /* 0x00000000ff037431 */ /* 0x000fc800000001ff */
[----:B------:R-:W-:Y:S05]  /*18a70*/  RET.REL.NODEC R2 `(attn_fwd) ;  /* 0xfffffe7402607950 */ /* 0x000fea0003c3ffff */
        .weak           $__internal_2_$__cuda_sm10x_tcgen05_guardrail_trap_unallocated_columns_being_dealloced
        .type           $__internal_2_$__cuda_sm10x_tcgen05_guardrail_trap_unallocated_columns_being_dealloced,@function
        .size           $__internal_2_$__cuda_sm10x_tcgen05_guardrail_trap_unallocated_columns_being_dealloced,(.L_x_28 - $__internal_2_$__cuda_sm10x_tcgen05_guardrail_trap_unallocated_columns_being_dealloced)
$__internal_2_$__cuda_sm10x_tcgen05_guardrail_trap_unallocated_columns_being_dealloced:
[----:B------:R-:W-:Y:S05]  /*18a80*/  BPT.TRAP 0x1 ;  /* 0x000000040000795c */ /* 0x000fea0000300000 */
[----:B------:R-:W-:-:S04]  /*18a90*/  IMAD.MOV.U32 R3, RZ, RZ, 0x0 ;  /* 0x00000000ff037424 */ /* 0x000fc800078e00ff */
[----:B------:R-:W-:Y:S05]  /*18aa0*/  RET.REL.NODEC R2 `(attn_fwd) ;  /* 0xfffffe7402547950 */ /* 0x000fea0003c3ffff */
.L_x_25:
[----:B------:R-:W-:-:S00]  /*18ab0*/  BRA `(.L_x_25) ;  /* 0xfffffffc00fc7947 */ /* 0x000fc0000383ffff */
[----:B------:R-:W-:-:S00]  /*18ac0*/  NOP ;  /* 0x0000000000007918 */ /* 0x000fc00000000000 */
        /* <DEDUP_REMOVED lines=11> */
.L_x_28:


//--------------------- .nv.global.init           --------------------------
	.section	.nv.global.init,"aw",@progbits
.nv.global.init:
	.type		_$_str,@object
	.size		_$_str,(.L_3 - _$_str)
_$_str:
        /*0000*/ 	.byte	0x5f, 0x5f, 0x43, 0x55, 0x44, 0x41, 0x5f, 0x46, 0x54, 0x5a, 0x00
.L_3:


//--------------------- .nv.shared.attn_fwd       --------------------------
	.section	.nv.shared.attn_fwd,"aw",@nobits
	.sectionflags	@""
	.align	16
	.zero		1024


//--------------------- .nv.shared.reserved.0     --------------------------
	.section	.nv.shared.reserved.0,"aw",@nobits
	.align	8
	.weak		__nv_reservedSMEM_offset_0_alias
	.size		__nv_reservedSMEM_offset_0_alias, 0, 64
	.other		__nv_reservedSMEM_offset_0_alias,@"STO_CUDA_RESERVED_SHARED STV_DEFAULT"
__nv_reservedSMEM_offset_0_alias:
	.zero		0
.nv.shared.reserved.0:
	.zero		64
	.weak		__nv_reservedSMEM_allocation_phase
	.type		__nv_reservedSMEM_allocation_phase,@object
	.size		__nv_reservedSMEM_allocation_phase,(.L_0 - __nv_reservedSMEM_allocation_phase)
__nv_reservedSMEM_allocation_phase:
	.zero		1
.L_0:
	.zero		7
	.weak		__nv_reservedSMEM_devtool_atexit_pc
	.type		__nv_reservedSMEM_devtool_atexit_pc,@object
	.size		__nv_reservedSMEM_devtool_atexit_pc,(__nv_reservedSMEM_allocation_mask - __nv_reservedSMEM_devtool_atexit_pc)
__nv_reservedSMEM_devtool_atexit_pc:
	.zero		8
	.weak		__nv_reservedSMEM_allocation_mask
	.type		__nv_reservedSMEM_allocation_mask,@object
	.size		__nv_reservedSMEM_allocation_mask,(.L_2 - __nv_reservedSMEM_allocation_mask)
__nv_reservedSMEM_allocation_mask:
	.zero		4
.L_2:


//--------------------- .nv.constant0.attn_fwd    --------------------------
	.section	.nv.constant0.attn_fwd,"a",@progbits
	.sectionflags	@""
	.align	4
.nv.constant0.attn_fwd:
	.zero		1032


//--------------------- SYMBOLS --------------------------

	.type		.nv.reservedSmem.offset0,@object
	.size		.nv.reservedSmem.offset0,0x4
	.type		.nv.reservedSmem.cap,@object
	.size		.nv.reservedSmem.cap,0x4
